//
// Generated by NVIDIA NVVM Compiler
//
// Compiler Build ID: CL-36424714
// Cuda compilation tools, release 13.0, V13.0.88
// Based on NVVM 20.0.0
//

.version 9.0
.target sm_100
.address_size 64

	// .globl	_Z6censusPfS_S_iiiiif
.extern .func __assertfail
(
	.param .b64 __assertfail_param_0,
	.param .b64 __assertfail_param_1,
	.param .b32 __assertfail_param_2,
	.param .b64 __assertfail_param_3,
	.param .b64 __assertfail_param_4
)
;
.global .align 1 .b8 __unnamed_1[68] = {118, 111, 105, 100, 32, 105, 110, 116, 101, 114, 112, 111, 108, 97, 116, 101, 95, 109, 105, 115, 109, 97, 116, 99, 104, 40, 102, 108, 111, 97, 116, 32, 42, 44, 32, 102, 108, 111, 97, 116, 32, 42, 44, 32, 102, 108, 111, 97, 116, 32, 42, 44, 32, 105, 110, 116, 44, 32, 105, 110, 116, 44, 32, 105, 110, 116, 41};
.global .align 1 .b8 $str[18] = {111, 117, 116, 108, 105, 101, 114, 91, 105, 110, 100, 93, 32, 33, 61, 32, 50};
.global .align 1 .b8 $str$1[27] = {47, 116, 109, 112, 47, 115, 97, 115, 115, 95, 99, 117, 95, 99, 106, 110, 122, 102, 110, 104, 109, 47, 107, 46, 99, 117};
.global .align 1 .b8 $str$2[14] = {118, 97, 108, 115, 95, 115, 105, 122, 101, 32, 62, 32, 48};

.visible .entry _Z6censusPfS_S_iiiiif(
	.param .u64 .ptr .align 1 _Z6censusPfS_S_iiiiif_param_0,
	.param .u64 .ptr .align 1 _Z6censusPfS_S_iiiiif_param_1,
	.param .u64 .ptr .align 1 _Z6censusPfS_S_iiiiif_param_2,
	.param .u32 _Z6censusPfS_S_iiiiif_param_3,
	.param .u32 _Z6censusPfS_S_iiiiif_param_4,
	.param .u32 _Z6censusPfS_S_iiiiif_param_5,
	.param .u32 _Z6censusPfS_S_iiiiif_param_6,
	.param .u32 _Z6censusPfS_S_iiiiif_param_7,
	.param .f32 _Z6censusPfS_S_iiiiif_param_8
)
{
	.reg .pred 	%p<95>;
	.reg .b32 	%r<93>;
	.reg .b32 	%f<85>;
	.reg .b64 	%rd<42>;

	ld.param.u64 	%rd6, [_Z6censusPfS_S_iiiiif_param_0];
	ld.param.u64 	%rd7, [_Z6censusPfS_S_iiiiif_param_1];
	ld.param.u32 	%r40, [_Z6censusPfS_S_iiiiif_param_3];
	ld.param.u32 	%r36, [_Z6censusPfS_S_iiiiif_param_4];
	ld.param.u32 	%r38, [_Z6censusPfS_S_iiiiif_param_6];
	ld.param.f32 	%f84, [_Z6censusPfS_S_iiiiif_param_8];
	cvta.to.global.u64 	%rd1, %rd7;
	cvta.to.global.u64 	%rd2, %rd6;
	mov.u32 	%r1, %ctaid.y;
	mov.u32 	%r41, %nctaid.x;
	mov.u32 	%r2, %ctaid.x;
	mad.lo.s32 	%r42, %r1, %r41, %r2;
	mov.u32 	%r43, %ntid.x;
	mov.u32 	%r3, %tid.x;
	mad.lo.s32 	%r4, %r42, %r43, %r3;
	setp.ge.s32 	%p16, %r4, %r40;
	@%p16 bra 	$L__BB0_52;
	setp.lt.u32 	%p17, %r2, %r3;
	sub.s32 	%r44, %r2, %r3;
	setp.ge.s32 	%p18, %r44, %r38;
	or.pred  	%p19, %p17, %p18;
	@%p19 bra 	$L__BB0_51;
	setp.lt.s32 	%p20, %r36, 1;
	mov.f32 	%f77, 0f00000000;
	@%p20 bra 	$L__BB0_50;
	ld.param.u32 	%r79, [_Z6censusPfS_S_iiiiif_param_7];
	add.s32 	%r5, %r79, %r1;
	sub.s32 	%r6, %r2, %r79;
	shl.b32 	%r7, %r79, 1;
	mov.f32 	%f77, 0f00000000;
	mov.b32 	%r84, 0;
$L__BB0_4:
	ld.param.u32 	%r80, [_Z6censusPfS_S_iiiiif_param_7];
	ld.param.u32 	%r77, [_Z6censusPfS_S_iiiiif_param_5];
	sub.s32 	%r85, %r1, %r80;
	setp.gt.s32 	%p21, %r85, %r5;
	mul.lo.s32 	%r10, %r84, %r77;
	@%p21 bra 	$L__BB0_49;
	add.s32 	%r47, %r10, %r1;
	mad.lo.s32 	%r48, %r47, %r38, %r2;
	mul.wide.s32 	%rd8, %r48, 4;
	add.s64 	%rd3, %rd2, %rd8;
	sub.s32 	%r49, %r48, %r3;
	mul.wide.s32 	%rd9, %r49, 4;
	add.s64 	%rd4, %rd1, %rd9;
$L__BB0_6:
	mov.u32 	%r11, %r85;
	ld.param.u32 	%r81, [_Z6censusPfS_S_iiiiif_param_7];
	add.s32 	%r50, %r81, %r2;
	setp.gt.s32 	%p22, %r6, %r50;
	@%p22 bra 	$L__BB0_48;
	ld.param.u32 	%r78, [_Z6censusPfS_S_iiiiif_param_5];
	setp.lt.u32 	%p23, %r7, 3;
	setp.gt.s32 	%p24, %r11, -1;
	setp.lt.s32 	%p25, %r11, %r78;
	and.pred  	%p1, %p24, %p25;
	add.s32 	%r51, %r11, %r10;
	mul.lo.s32 	%r12, %r51, %r38;
	mov.u32 	%r92, %r6;
	@%p23 bra 	$L__BB0_31;
	ld.param.u32 	%r82, [_Z6censusPfS_S_iiiiif_param_7];
	sub.s32 	%r52, %r2, %r82;
	add.s32 	%r90, %r52, 1;
	add.s32 	%r53, %r7, 1;
	and.b32  	%r54, %r53, -4;
	neg.s32 	%r86, %r54;
	sub.s32 	%r55, %r2, %r3;
	sub.s32 	%r89, %r55, %r82;
	add.s32 	%r88, %r89, %r12;
	add.s32 	%r87, %r6, %r12;
$L__BB0_9:
	.pragma "nounroll";
	add.s32 	%r56, %r90, -1;
	setp.ge.s32 	%p27, %r56, %r38;
	setp.lt.s32 	%p28, %r56, %r3;
	mov.pred 	%p88, 0;
	or.pred  	%p29, %p28, %p27;
	@%p29 bra 	$L__BB0_11;
	setp.lt.s32 	%p88, %r89, %r38;
$L__BB0_11:
	and.pred  	%p30, %p88, %p1;
	not.pred 	%p31, %p30;
	@%p31 bra 	$L__BB0_13;
	mul.wide.s32 	%rd10, %r87, 4;
	add.s64 	%rd11, %rd2, %rd10;
	ld.global.f32 	%f34, [%rd11];
	ld.global.f32 	%f35, [%rd3];
	setp.lt.f32 	%p32, %f34, %f35;
	mul.wide.s32 	%rd12, %r88, 4;
	add.s64 	%rd13, %rd1, %rd12;
	ld.global.f32 	%f36, [%rd13];
	ld.global.f32 	%f37, [%rd4];
	setp.geu.f32 	%p33, %f36, %f37;
	xor.pred  	%p34, %p32, %p33;
	add.f32 	%f38, %f77, 0f3F800000;
	selp.f32 	%f73, %f77, %f38, %p34;
	bra.uni 	$L__BB0_14;
$L__BB0_13:
	add.f32 	%f73, %f77, 0f3F800000;
$L__BB0_14:
	setp.ge.s32 	%p36, %r90, %r38;
	setp.lt.s32 	%p37, %r90, %r3;
	mov.pred 	%p89, 0;
	or.pred  	%p38, %p37, %p36;
	@%p38 bra 	$L__BB0_16;
	add.s32 	%r57, %r89, 1;
	setp.lt.s32 	%p89, %r57, %r38;
$L__BB0_16:
	and.pred  	%p39, %p89, %p1;
	@%p39 bra 	$L__BB0_18;
	add.f32 	%f74, %f73, 0f3F800000;
	bra.uni 	$L__BB0_19;
$L__BB0_18:
	add.s32 	%r58, %r87, 1;
	mul.wide.s32 	%rd14, %r58, 4;
	add.s64 	%rd15, %rd2, %rd14;
	ld.global.f32 	%f39, [%rd15];
	ld.global.f32 	%f40, [%rd3];
	setp.lt.f32 	%p40, %f39, %f40;
	add.s32 	%r59, %r88, 1;
	mul.wide.s32 	%rd16, %r59, 4;
	add.s64 	%rd17, %rd1, %rd16;
	ld.global.f32 	%f41, [%rd17];
	ld.global.f32 	%f42, [%rd4];
	setp.geu.f32 	%p41, %f41, %f42;
	xor.pred  	%p42, %p40, %p41;
	add.f32 	%f43, %f73, 0f3F800000;
	selp.f32 	%f74, %f73, %f43, %p42;
$L__BB0_19:
	add.s32 	%r23, %r90, 1;
	setp.ge.s32 	%p44, %r23, %r38;
	setp.lt.s32 	%p45, %r23, %r3;
	mov.pred 	%p90, 0;
	or.pred  	%p46, %p45, %p44;
	@%p46 bra 	$L__BB0_21;
	add.s32 	%r60, %r89, 2;
	setp.lt.s32 	%p90, %r60, %r38;
$L__BB0_21:
	and.pred  	%p47, %p90, %p1;
	@%p47 bra 	$L__BB0_23;
	add.f32 	%f75, %f74, 0f3F800000;
	bra.uni 	$L__BB0_24;
$L__BB0_23:
	add.s32 	%r61, %r87, 2;
	mul.wide.s32 	%rd18, %r61, 4;
	add.s64 	%rd19, %rd2, %rd18;
	ld.global.f32 	%f44, [%rd19];
	ld.global.f32 	%f45, [%rd3];
	setp.lt.f32 	%p48, %f44, %f45;
	add.s32 	%r62, %r88, 2;
	mul.wide.s32 	%rd20, %r62, 4;
	add.s64 	%rd21, %rd1, %rd20;
	ld.global.f32 	%f46, [%rd21];
	ld.global.f32 	%f47, [%rd4];
	setp.geu.f32 	%p49, %f46, %f47;
	xor.pred  	%p50, %p48, %p49;
	add.f32 	%f48, %f74, 0f3F800000;
	selp.f32 	%f75, %f74, %f48, %p50;
$L__BB0_24:
	add.s32 	%r63, %r23, 1;
	setp.ge.s32 	%p52, %r63, %r38;
	setp.lt.s32 	%p53, %r63, %r3;
	mov.pred 	%p91, 0;
	or.pred  	%p54, %p53, %p52;
	@%p54 bra 	$L__BB0_26;
	add.s32 	%r64, %r89, 3;
	setp.lt.s32 	%p91, %r64, %r38;
$L__BB0_26:
	and.pred  	%p55, %p91, %p1;
	@%p55 bra 	$L__BB0_28;
	add.f32 	%f77, %f75, 0f3F800000;
	bra.uni 	$L__BB0_29;
$L__BB0_28:
	add.s32 	%r65, %r87, 3;
	mul.wide.s32 	%rd22, %r65, 4;
	add.s64 	%rd23, %rd2, %rd22;
	ld.global.f32 	%f49, [%rd23];
	ld.global.f32 	%f50, [%rd3];
	setp.lt.f32 	%p56, %f49, %f50;
	add.s32 	%r66, %r88, 3;
	mul.wide.s32 	%rd24, %r66, 4;
	add.s64 	%rd25, %rd1, %rd24;
	ld.global.f32 	%f51, [%rd25];
	ld.global.f32 	%f52, [%rd4];
	setp.geu.f32 	%p57, %f51, %f52;
	xor.pred  	%p58, %p56, %p57;
	add.f32 	%f53, %f75, 0f3F800000;
	selp.f32 	%f77, %f75, %f53, %p58;
$L__BB0_29:
	add.s32 	%r90, %r90, 4;
	add.s32 	%r89, %r89, 4;
	add.s32 	%r88, %r88, 4;
	add.s32 	%r87, %r87, 4;
	add.s32 	%r86, %r86, 4;
	setp.ne.s32 	%p59, %r86, 0;
	@%p59 bra 	$L__BB0_9;
	add.s32 	%r92, %r90, -1;
$L__BB0_31:
	ld.param.u32 	%r83, [_Z6censusPfS_S_iiiiif_param_7];
	and.b32  	%r67, %r83, 1;
	setp.eq.b32 	%p60, %r67, 1;
	not.pred 	%p61, %p60;
	@%p61 bra 	$L__BB0_43;
	setp.ge.s32 	%p63, %r92, %r38;
	setp.lt.s32 	%p64, %r92, %r3;
	mov.pred 	%p92, 0;
	or.pred  	%p65, %p64, %p63;
	@%p65 bra 	$L__BB0_34;
	sub.s32 	%r68, %r92, %r3;
	setp.lt.s32 	%p92, %r68, %r38;
$L__BB0_34:
	and.pred  	%p66, %p92, %p1;
	@%p66 bra 	$L__BB0_36;
	add.f32 	%f78, %f77, 0f3F800000;
	bra.uni 	$L__BB0_37;
$L__BB0_36:
	add.s32 	%r69, %r92, %r12;
	mul.wide.s32 	%rd26, %r69, 4;
	add.s64 	%rd27, %rd2, %rd26;
	ld.global.f32 	%f54, [%rd27];
	ld.global.f32 	%f55, [%rd3];
	setp.lt.f32 	%p67, %f54, %f55;
	sub.s32 	%r70, %r69, %r3;
	mul.wide.s32 	%rd28, %r70, 4;
	add.s64 	%rd29, %rd1, %rd28;
	ld.global.f32 	%f56, [%rd29];
	ld.global.f32 	%f57, [%rd4];
	setp.geu.f32 	%p68, %f56, %f57;
	xor.pred  	%p69, %p67, %p68;
	add.f32 	%f58, %f77, 0f3F800000;
	selp.f32 	%f78, %f77, %f58, %p69;
$L__BB0_37:
	add.s32 	%r31, %r92, 1;
	setp.ge.s32 	%p71, %r31, %r38;
	setp.lt.s32 	%p72, %r31, %r3;
	mov.pred 	%p93, 0;
	or.pred  	%p73, %p72, %p71;
	@%p73 bra 	$L__BB0_39;
	sub.s32 	%r71, %r31, %r3;
	setp.lt.s32 	%p93, %r71, %r38;
$L__BB0_39:
	and.pred  	%p74, %p93, %p1;
	@%p74 bra 	$L__BB0_41;
	add.f32 	%f77, %f78, 0f3F800000;
	bra.uni 	$L__BB0_42;
$L__BB0_41:
	add.s32 	%r72, %r31, %r12;
	mul.wide.s32 	%rd30, %r72, 4;
	add.s64 	%rd31, %rd2, %rd30;
	ld.global.f32 	%f59, [%rd31];
	ld.global.f32 	%f60, [%rd3];
	setp.lt.f32 	%p75, %f59, %f60;
	sub.s32 	%r73, %r72, %r3;
	mul.wide.s32 	%rd32, %r73, 4;
	add.s64 	%rd33, %rd1, %rd32;
	ld.global.f32 	%f61, [%rd33];
	ld.global.f32 	%f62, [%rd4];
	setp.geu.f32 	%p76, %f61, %f62;
	xor.pred  	%p77, %p75, %p76;
	add.f32 	%f63, %f78, 0f3F800000;
	selp.f32 	%f77, %f78, %f63, %p77;
$L__BB0_42:
	add.s32 	%r92, %r92, 2;
$L__BB0_43:
	setp.ge.s32 	%p79, %r92, %r38;
	setp.lt.s32 	%p80, %r92, %r3;
	mov.pred 	%p94, 0;
	or.pred  	%p81, %p80, %p79;
	@%p81 bra 	$L__BB0_45;
	sub.s32 	%r74, %r92, %r3;
	setp.lt.s32 	%p94, %r74, %r38;
$L__BB0_45:
	and.pred  	%p82, %p94, %p1;
	@%p82 bra 	$L__BB0_47;
	add.f32 	%f77, %f77, 0f3F800000;
	bra.uni 	$L__BB0_48;
$L__BB0_47:
	add.s32 	%r75, %r92, %r12;
	mul.wide.s32 	%rd34, %r75, 4;
	add.s64 	%rd35, %rd2, %rd34;
	ld.global.f32 	%f64, [%rd35];
	ld.global.f32 	%f65, [%rd3];
	setp.lt.f32 	%p83, %f64, %f65;
	sub.s32 	%r76, %r75, %r3;
	mul.wide.s32 	%rd36, %r76, 4;
	add.s64 	%rd37, %rd1, %rd36;
	ld.global.f32 	%f66, [%rd37];
	ld.global.f32 	%f67, [%rd4];
	setp.geu.f32 	%p84, %f66, %f67;
	xor.pred  	%p85, %p83, %p84;
	add.f32 	%f68, %f77, 0f3F800000;
	selp.f32 	%f77, %f77, %f68, %p85;
$L__BB0_48:
	add.s32 	%r85, %r11, 1;
	setp.ne.s32 	%p86, %r11, %r5;
	@%p86 bra 	$L__BB0_6;
$L__BB0_49:
	add.s32 	%r84, %r84, 1;
	setp.ne.s32 	%p87, %r84, %r36;
	@%p87 bra 	$L__BB0_4;
$L__BB0_50:
	cvt.rn.f32.s32 	%f69, %r36;
	div.rn.f32 	%f84, %f77, %f69;
$L__BB0_51:
	ld.param.u64 	%rd41, [_Z6censusPfS_S_iiiiif_param_2];
	cvta.to.global.u64 	%rd38, %rd41;
	mul.wide.s32 	%rd39, %r4, 4;
	add.s64 	%rd40, %rd38, %rd39;
	st.global.f32 	[%rd40], %f84;
$L__BB0_52:
	ret;

}
	// .globl	_Z9sad_colorPfS_S_iiiif
.visible .entry _Z9sad_colorPfS_S_iiiif(
	.param .u64 .ptr .align 1 _Z9sad_colorPfS_S_iiiif_param_0,
	.param .u64 .ptr .align 1 _Z9sad_colorPfS_S_iiiif_param_1,
	.param .u64 .ptr .align 1 _Z9sad_colorPfS_S_iiiif_param_2,
	.param .u32 _Z9sad_colorPfS_S_iiiif_param_3,
	.param .u32 _Z9sad_colorPfS_S_iiiif_param_4,
	.param .u32 _Z9sad_colorPfS_S_iiiif_param_5,
	.param .u32 _Z9sad_colorPfS_S_iiiif_param_6,
	.param .f32 _Z9sad_colorPfS_S_iiiif_param_7
)
{
	.reg .pred 	%p<150>;
	.reg .b32 	%r<82>;
	.reg .b32 	%f<121>;
	.reg .b64 	%rd<19>;

	ld.param.u64 	%rd6, [_Z9sad_colorPfS_S_iiiif_param_0];
	ld.param.u64 	%rd8, [_Z9sad_colorPfS_S_iiiif_param_1];
	ld.param.u64 	%rd7, [_Z9sad_colorPfS_S_iiiif_param_2];
	ld.param.u32 	%r47, [_Z9sad_colorPfS_S_iiiif_param_3];
	ld.param.u32 	%r44, [_Z9sad_colorPfS_S_iiiif_param_4];
	ld.param.u32 	%r45, [_Z9sad_colorPfS_S_iiiif_param_5];
	ld.param.u32 	%r46, [_Z9sad_colorPfS_S_iiiif_param_6];
	ld.param.f32 	%f115, [_Z9sad_colorPfS_S_iiiif_param_7];
	cvta.to.global.u64 	%rd1, %rd8;
	mov.u32 	%r1, %ctaid.y;
	mov.u32 	%r48, %nctaid.x;
	mov.u32 	%r2, %ctaid.x;
	mad.lo.s32 	%r49, %r1, %r48, %r2;
	mov.u32 	%r50, %ntid.x;
	mov.u32 	%r3, %tid.x;
	mad.lo.s32 	%r4, %r49, %r50, %r3;
	setp.ge.s32 	%p32, %r4, %r47;
	@%p32 bra 	$L__BB1_75;
	setp.lt.u32 	%p33, %r2, %r3;
	sub.s32 	%r51, %r2, %r3;
	setp.ge.s32 	%p34, %r51, %r45;
	or.pred  	%p35, %p33, %p34;
	@%p35 bra 	$L__BB1_74;
	mul.lo.s32 	%r6, %r45, %r1;
	sub.s32 	%r74, %r1, %r46;
	add.s32 	%r8, %r46, %r1;
	setp.gt.s32 	%p36, %r74, %r8;
	mov.f32 	%f115, 0f00000000;
	@%p36 bra 	$L__BB1_74;
	sub.s32 	%r9, %r2, %r46;
	add.s32 	%r10, %r46, %r2;
	add.s32 	%r52, %r6, %r2;
	cvta.to.global.u64 	%rd9, %rd6;
	mul.wide.s32 	%rd10, %r52, 4;
	add.s64 	%rd2, %rd9, %rd10;
	shl.b32 	%r11, %r46, 1;
	and.b32  	%r12, %r46, 1;
	add.s32 	%r13, %r9, 3;
	sub.s32 	%r14, %r51, %r46;
	and.b32  	%r53, %r11, -8;
	neg.s32 	%r15, %r53;
	mov.f32 	%f115, 0f00000000;
$L__BB1_4:
	mov.u32 	%r16, %r74;
	setp.gt.s32 	%p37, %r9, %r10;
	@%p37 bra 	$L__BB1_73;
	setp.lt.u32 	%p38, %r11, 7;
	setp.gt.s32 	%p39, %r16, -1;
	setp.lt.s32 	%p40, %r16, %r44;
	and.pred  	%p1, %p39, %p40;
	mul.lo.s32 	%r17, %r16, %r45;
	sub.s32 	%r18, %r17, %r3;
	mov.u32 	%r80, %r9;
	@%p38 bra 	$L__BB1_41;
	add.s32 	%r76, %r14, %r17;
	mov.u32 	%r75, %r15;
	mov.u32 	%r77, %r14;
	mov.u32 	%r78, %r13;
$L__BB1_7:
	.pragma "nounroll";
	add.s32 	%r24, %r78, -3;
	setp.ge.s32 	%p42, %r24, %r45;
	setp.lt.s32 	%p43, %r24, %r3;
	mov.pred 	%p135, 0;
	or.pred  	%p44, %p43, %p42;
	@%p44 bra 	$L__BB1_9;
	setp.lt.s32 	%p135, %r77, %r45;
$L__BB1_9:
	and.pred  	%p45, %p135, %p1;
	mul.wide.s32 	%rd11, %r76, 4;
	add.s64 	%rd3, %rd1, %rd11;
	not.pred 	%p46, %p45;
	@%p46 bra 	$L__BB1_11;
	ld.global.f32 	%f40, [%rd2];
	ld.global.f32 	%f41, [%rd3];
	sub.f32 	%f42, %f40, %f41;
	abs.f32 	%f43, %f42;
	add.f32 	%f115, %f115, %f43;
$L__BB1_11:
	add.s32 	%r25, %r24, 1;
	setp.ge.s32 	%p48, %r25, %r45;
	setp.lt.s32 	%p49, %r25, %r3;
	mov.pred 	%p136, 0;
	or.pred  	%p50, %p49, %p48;
	@%p50 bra 	$L__BB1_13;
	add.s32 	%r54, %r77, 1;
	setp.lt.s32 	%p136, %r54, %r45;
$L__BB1_13:
	and.pred  	%p51, %p136, %p1;
	not.pred 	%p52, %p51;
	@%p52 bra 	$L__BB1_15;
	ld.global.f32 	%f44, [%rd2];
	ld.global.f32 	%f45, [%rd3+4];
	sub.f32 	%f46, %f44, %f45;
	abs.f32 	%f47, %f46;
	add.f32 	%f115, %f115, %f47;
$L__BB1_15:
	add.s32 	%r55, %r25, 1;
	setp.ge.s32 	%p54, %r55, %r45;
	setp.lt.s32 	%p55, %r55, %r3;
	mov.pred 	%p137, 0;
	or.pred  	%p56, %p55, %p54;
	@%p56 bra 	$L__BB1_17;
	add.s32 	%r56, %r77, 2;
	setp.lt.s32 	%p137, %r56, %r45;
$L__BB1_17:
	and.pred  	%p57, %p137, %p1;
	not.pred 	%p58, %p57;
	@%p58 bra 	$L__BB1_19;
	ld.global.f32 	%f48, [%rd2];
	ld.global.f32 	%f49, [%rd3+8];
	sub.f32 	%f50, %f48, %f49;
	abs.f32 	%f51, %f50;
	add.f32 	%f115, %f115, %f51;
$L__BB1_19:
	setp.ge.s32 	%p60, %r78, %r45;
	setp.lt.s32 	%p61, %r78, %r3;
	mov.pred 	%p138, 0;
	or.pred  	%p62, %p61, %p60;
	@%p62 bra 	$L__BB1_21;
	add.s32 	%r57, %r77, 3;
	setp.lt.s32 	%p138, %r57, %r45;
$L__BB1_21:
	and.pred  	%p63, %p138, %p1;
	not.pred 	%p64, %p63;
	@%p64 bra 	$L__BB1_23;
	ld.global.f32 	%f52, [%rd2];
	ld.global.f32 	%f53, [%rd3+12];
	sub.f32 	%f54, %f52, %f53;
	abs.f32 	%f55, %f54;
	add.f32 	%f115, %f115, %f55;
$L__BB1_23:
	add.s32 	%r26, %r78, 1;
	setp.ge.s32 	%p66, %r26, %r45;
	setp.lt.s32 	%p67, %r26, %r3;
	mov.pred 	%p139, 0;
	or.pred  	%p68, %p67, %p66;
	@%p68 bra 	$L__BB1_25;
	add.s32 	%r58, %r77, 4;
	setp.lt.s32 	%p139, %r58, %r45;
$L__BB1_25:
	and.pred  	%p69, %p139, %p1;
	not.pred 	%p70, %p69;
	@%p70 bra 	$L__BB1_27;
	ld.global.f32 	%f56, [%rd2];
	ld.global.f32 	%f57, [%rd3+16];
	sub.f32 	%f58, %f56, %f57;
	abs.f32 	%f59, %f58;
	add.f32 	%f115, %f115, %f59;
$L__BB1_27:
	add.s32 	%r27, %r26, 1;
	setp.ge.s32 	%p72, %r27, %r45;
	setp.lt.s32 	%p73, %r27, %r3;
	mov.pred 	%p140, 0;
	or.pred  	%p74, %p73, %p72;
	@%p74 bra 	$L__BB1_29;
	add.s32 	%r59, %r77, 5;
	setp.lt.s32 	%p140, %r59, %r45;
$L__BB1_29:
	and.pred  	%p75, %p140, %p1;
	not.pred 	%p76, %p75;
	@%p76 bra 	$L__BB1_31;
	ld.global.f32 	%f60, [%rd2];
	ld.global.f32 	%f61, [%rd3+20];
	sub.f32 	%f62, %f60, %f61;
	abs.f32 	%f63, %f62;
	add.f32 	%f115, %f115, %f63;
$L__BB1_31:
	add.s32 	%r28, %r27, 1;
	setp.ge.s32 	%p78, %r28, %r45;
	setp.lt.s32 	%p79, %r28, %r3;
	mov.pred 	%p141, 0;
	or.pred  	%p80, %p79, %p78;
	@%p80 bra 	$L__BB1_33;
	add.s32 	%r60, %r77, 6;
	setp.lt.s32 	%p141, %r60, %r45;
$L__BB1_33:
	and.pred  	%p81, %p141, %p1;
	not.pred 	%p82, %p81;
	@%p82 bra 	$L__BB1_35;
	ld.global.f32 	%f64, [%rd2];
	ld.global.f32 	%f65, [%rd3+24];
	sub.f32 	%f66, %f64, %f65;
	abs.f32 	%f67, %f66;
	add.f32 	%f115, %f115, %f67;
$L__BB1_35:
	add.s32 	%r61, %r28, 1;
	setp.ge.s32 	%p84, %r61, %r45;
	setp.lt.s32 	%p85, %r61, %r3;
	mov.pred 	%p142, 0;
	or.pred  	%p86, %p85, %p84;
	@%p86 bra 	$L__BB1_37;
	add.s32 	%r62, %r77, 7;
	setp.lt.s32 	%p142, %r62, %r45;
$L__BB1_37:
	and.pred  	%p87, %p142, %p1;
	not.pred 	%p88, %p87;
	@%p88 bra 	$L__BB1_39;
	ld.global.f32 	%f68, [%rd2];
	ld.global.f32 	%f69, [%rd3+28];
	sub.f32 	%f70, %f68, %f69;
	abs.f32 	%f71, %f70;
	add.f32 	%f115, %f115, %f71;
$L__BB1_39:
	add.s32 	%r78, %r78, 8;
	add.s32 	%r77, %r77, 8;
	add.s32 	%r76, %r76, 8;
	add.s32 	%r75, %r75, 8;
	setp.ne.s32 	%p89, %r75, 0;
	@%p89 bra 	$L__BB1_7;
	add.s32 	%r80, %r78, -3;
$L__BB1_41:
	and.b32  	%r63, %r11, 6;
	setp.lt.u32 	%p90, %r63, 3;
	@%p90 bra 	$L__BB1_59;
	setp.ge.s32 	%p92, %r80, %r45;
	setp.lt.s32 	%p93, %r80, %r3;
	mov.pred 	%p143, 0;
	or.pred  	%p94, %p93, %p92;
	@%p94 bra 	$L__BB1_44;
	sub.s32 	%r64, %r80, %r3;
	setp.lt.s32 	%p143, %r64, %r45;
$L__BB1_44:
	and.pred  	%p95, %p143, %p1;
	add.s32 	%r65, %r18, %r80;
	mul.wide.s32 	%rd12, %r65, 4;
	add.s64 	%rd4, %rd1, %rd12;
	not.pred 	%p96, %p95;
	@%p96 bra 	$L__BB1_46;
	ld.global.f32 	%f72, [%rd2];
	ld.global.f32 	%f73, [%rd4];
	sub.f32 	%f74, %f72, %f73;
	abs.f32 	%f75, %f74;
	add.f32 	%f115, %f115, %f75;
$L__BB1_46:
	add.s32 	%r35, %r80, 1;
	setp.ge.s32 	%p98, %r35, %r45;
	setp.lt.s32 	%p99, %r35, %r3;
	mov.pred 	%p144, 0;
	or.pred  	%p100, %p99, %p98;
	@%p100 bra 	$L__BB1_48;
	sub.s32 	%r66, %r35, %r3;
	setp.lt.s32 	%p144, %r66, %r45;
$L__BB1_48:
	and.pred  	%p101, %p144, %p1;
	not.pred 	%p102, %p101;
	@%p102 bra 	$L__BB1_50;
	ld.global.f32 	%f76, [%rd2];
	ld.global.f32 	%f77, [%rd4+4];
	sub.f32 	%f78, %f76, %f77;
	abs.f32 	%f79, %f78;
	add.f32 	%f115, %f115, %f79;
$L__BB1_50:
	add.s32 	%r36, %r80, 2;
	setp.ge.s32 	%p104, %r36, %r45;
	setp.lt.s32 	%p105, %r36, %r3;
	mov.pred 	%p145, 0;
	or.pred  	%p106, %p105, %p104;
	@%p106 bra 	$L__BB1_52;
	sub.s32 	%r67, %r36, %r3;
	setp.lt.s32 	%p145, %r67, %r45;
$L__BB1_52:
	and.pred  	%p107, %p145, %p1;
	not.pred 	%p108, %p107;
	@%p108 bra 	$L__BB1_54;
	ld.global.f32 	%f80, [%rd2];
	ld.global.f32 	%f81, [%rd4+8];
	sub.f32 	%f82, %f80, %f81;
	abs.f32 	%f83, %f82;
	add.f32 	%f115, %f115, %f83;
$L__BB1_54:
	add.s32 	%r37, %r80, 3;
	setp.ge.s32 	%p110, %r37, %r45;
	setp.lt.s32 	%p111, %r37, %r3;
	mov.pred 	%p146, 0;
	or.pred  	%p112, %p111, %p110;
	@%p112 bra 	$L__BB1_56;
	sub.s32 	%r68, %r37, %r3;
	setp.lt.s32 	%p146, %r68, %r45;
$L__BB1_56:
	and.pred  	%p113, %p146, %p1;
	not.pred 	%p114, %p113;
	@%p114 bra 	$L__BB1_58;
	ld.global.f32 	%f84, [%rd2];
	ld.global.f32 	%f85, [%rd4+12];
	sub.f32 	%f86, %f84, %f85;
	abs.f32 	%f87, %f86;
	add.f32 	%f115, %f115, %f87;
$L__BB1_58:
	add.s32 	%r80, %r80, 4;
$L__BB1_59:
	setp.eq.s32 	%p115, %r12, 0;
	@%p115 bra 	$L__BB1_69;
	setp.ge.s32 	%p117, %r80, %r45;
	setp.lt.s32 	%p118, %r80, %r3;
	mov.pred 	%p147, 0;
	or.pred  	%p119, %p118, %p117;
	@%p119 bra 	$L__BB1_62;
	sub.s32 	%r69, %r80, %r3;
	setp.lt.s32 	%p147, %r69, %r45;
$L__BB1_62:
	and.pred  	%p120, %p147, %p1;
	add.s32 	%r70, %r18, %r80;
	mul.wide.s32 	%rd13, %r70, 4;
	add.s64 	%rd5, %rd1, %rd13;
	not.pred 	%p121, %p120;
	@%p121 bra 	$L__BB1_64;
	ld.global.f32 	%f88, [%rd2];
	ld.global.f32 	%f89, [%rd5];
	sub.f32 	%f90, %f88, %f89;
	abs.f32 	%f91, %f90;
	add.f32 	%f115, %f115, %f91;
$L__BB1_64:
	add.s32 	%r40, %r80, 1;
	setp.ge.s32 	%p123, %r40, %r45;
	setp.lt.s32 	%p124, %r40, %r3;
	mov.pred 	%p148, 0;
	or.pred  	%p125, %p124, %p123;
	@%p125 bra 	$L__BB1_66;
	sub.s32 	%r71, %r40, %r3;
	setp.lt.s32 	%p148, %r71, %r45;
$L__BB1_66:
	and.pred  	%p126, %p148, %p1;
	not.pred 	%p127, %p126;
	@%p127 bra 	$L__BB1_68;
	ld.global.f32 	%f92, [%rd2];
	ld.global.f32 	%f93, [%rd5+4];
	sub.f32 	%f94, %f92, %f93;
	abs.f32 	%f95, %f94;
	add.f32 	%f115, %f115, %f95;
$L__BB1_68:
	add.s32 	%r80, %r80, 2;
$L__BB1_69:
	setp.ge.s32 	%p129, %r80, %r45;
	setp.lt.s32 	%p130, %r80, %r3;
	mov.pred 	%p149, 0;
	or.pred  	%p131, %p130, %p129;
	@%p131 bra 	$L__BB1_71;
	sub.s32 	%r72, %r80, %r3;
	setp.lt.s32 	%p149, %r72, %r45;
$L__BB1_71:
	and.pred  	%p132, %p149, %p1;
	not.pred 	%p133, %p132;
	@%p133 bra 	$L__BB1_73;
	ld.global.f32 	%f96, [%rd2];
	add.s32 	%r73, %r18, %r80;
	mul.wide.s32 	%rd14, %r73, 4;
	add.s64 	%rd15, %rd1, %rd14;
	ld.global.f32 	%f97, [%rd15];
	sub.f32 	%f98, %f96, %f97;
	abs.f32 	%f99, %f98;
	add.f32 	%f115, %f115, %f99;
$L__BB1_73:
	add.s32 	%r74, %r16, 1;
	setp.ne.s32 	%p134, %r16, %r8;
	@%p134 bra 	$L__BB1_4;
$L__BB1_74:
	cvta.to.global.u64 	%rd16, %rd7;
	mul.wide.s32 	%rd17, %r4, 4;
	add.s64 	%rd18, %rd16, %rd17;
	st.global.f32 	[%rd18], %f115;
$L__BB1_75:
	ret;

}
	// .globl	_Z11linear_combPfS_S_iff
.visible .entry _Z11linear_combPfS_S_iff(
	.param .u64 .ptr .align 1 _Z11linear_combPfS_S_iff_param_0,
	.param .u64 .ptr .align 1 _Z11linear_combPfS_S_iff_param_1,
	.param .u64 .ptr .align 1 _Z11linear_combPfS_S_iff_param_2,
	.param .u32 _Z11linear_combPfS_S_iff_param_3,
	.param .f32 _Z11linear_combPfS_S_iff_param_4,
	.param .f32 _Z11linear_combPfS_S_iff_param_5
)
{
	.reg .pred 	%p<2>;
	.reg .b32 	%r<9>;
	.reg .b32 	%f<7>;
	.reg .b64 	%rd<11>;

	ld.param.u64 	%rd1, [_Z11linear_combPfS_S_iff_param_0];
	ld.param.u64 	%rd2, [_Z11linear_combPfS_S_iff_param_1];
	ld.param.u64 	%rd3, [_Z11linear_combPfS_S_iff_param_2];
	ld.param.u32 	%r2, [_Z11linear_combPfS_S_iff_param_3];
	ld.param.f32 	%f1, [_Z11linear_combPfS_S_iff_param_4];
	ld.param.f32 	%f2, [_Z11linear_combPfS_S_iff_param_5];
	mov.u32 	%r3, %ctaid.y;
	mov.u32 	%r4, %nctaid.x;
	mov.u32 	%r5, %ctaid.x;
	mad.lo.s32 	%r6, %r3, %r4, %r5;
	mov.u32 	%r7, %ntid.x;
	mov.u32 	%r8, %tid.x;
	mad.lo.s32 	%r1, %r6, %r7, %r8;
	setp.ge.s32 	%p1, %r1, %r2;
	@%p1 bra 	$L__BB2_2;
	cvta.to.global.u64 	%rd4, %rd1;
	cvta.to.global.u64 	%rd5, %rd2;
	cvta.to.global.u64 	%rd6, %rd3;
	mul.wide.s32 	%rd7, %r1, 4;
	add.s64 	%rd8, %rd4, %rd7;
	ld.global.f32 	%f3, [%rd8];
	add.s64 	%rd9, %rd5, %rd7;
	ld.global.f32 	%f4, [%rd9];
	mul.f32 	%f5, %f2, %f4;
	fma.rn.f32 	%f6, %f1, %f3, %f5;
	add.s64 	%rd10, %rd6, %rd7;
	st.global.f32 	[%rd10], %f6;
$L__BB2_2:
	bar.sync 	0;
	ret;

}
	// .globl	_Z17outlier_detectionPfS_S_iii
.visible .entry _Z17outlier_detectionPfS_S_iii(
	.param .u64 .ptr .align 1 _Z17outlier_detectionPfS_S_iii_param_0,
	.param .u64 .ptr .align 1 _Z17outlier_detectionPfS_S_iii_param_1,
	.param .u64 .ptr .align 1 _Z17outlier_detectionPfS_S_iii_param_2,
	.param .u32 _Z17outlier_detectionPfS_S_iii_param_3,
	.param .u32 _Z17outlier_detectionPfS_S_iii_param_4,
	.param .u32 _Z17outlier_detectionPfS_S_iii_param_5
)
{
	.reg .pred 	%p<8>;
	.reg .b32 	%r<20>;
	.reg .b32 	%f<9>;
	.reg .b64 	%rd<19>;
	.reg .b64 	%fd<3>;

	ld.param.u64 	%rd4, [_Z17outlier_detectionPfS_S_iii_param_0];
	ld.param.u64 	%rd5, [_Z17outlier_detectionPfS_S_iii_param_1];
	ld.param.u64 	%rd6, [_Z17outlier_detectionPfS_S_iii_param_2];
	ld.param.u32 	%r8, [_Z17outlier_detectionPfS_S_iii_param_3];
	ld.param.u32 	%r6, [_Z17outlier_detectionPfS_S_iii_param_4];
	ld.param.u32 	%r7, [_Z17outlier_detectionPfS_S_iii_param_5];
	cvta.to.global.u64 	%rd1, %rd6;
	cvta.to.global.u64 	%rd2, %rd5;
	mov.u32 	%r9, %ctaid.y;
	mov.u32 	%r10, %nctaid.x;
	mov.u32 	%r11, %ctaid.x;
	mad.lo.s32 	%r1, %r9, %r10, %r11;
	setp.ge.s32 	%p1, %r1, %r8;
	@%p1 bra 	$L__BB3_11;
	cvta.to.global.u64 	%rd7, %rd4;
	rem.s32 	%r2, %r1, %r6;
	mul.wide.s32 	%rd8, %r1, 4;
	add.s64 	%rd9, %rd7, %rd8;
	ld.global.f32 	%f1, [%rd9];
	cvt.rzi.s32.f32 	%r3, %f1;
	setp.ge.s32 	%p2, %r2, %r3;
	@%p2 bra 	$L__BB3_3;
	add.s64 	%rd18, %rd1, %rd8;
	mov.b32 	%r18, 1065353216;
	st.global.u32 	[%rd18], %r18;
	bra.uni 	$L__BB3_11;
$L__BB3_3:
	sub.s32 	%r12, %r1, %r3;
	mul.wide.s32 	%rd10, %r12, 4;
	add.s64 	%rd11, %rd2, %rd10;
	ld.global.f32 	%f2, [%rd11];
	sub.f32 	%f3, %f1, %f2;
	abs.f32 	%f4, %f3;
	cvt.f64.f32 	%fd1, %f4;
	setp.geu.f64 	%p3, %fd1, 0d3FF199999999999A;
	@%p3 bra 	$L__BB3_5;
	add.s64 	%rd16, %rd1, %rd8;
	mov.b32 	%r17, 0;
	st.global.u32 	[%rd16], %r17;
	bra.uni 	$L__BB3_11;
$L__BB3_5:
	add.s64 	%rd3, %rd1, %rd8;
	mov.b32 	%r13, 1065353216;
	st.global.u32 	[%rd3], %r13;
	setp.lt.s32 	%p4, %r7, 1;
	@%p4 bra 	$L__BB3_11;
	mov.b32 	%r19, 0;
$L__BB3_7:
	setp.lt.s32 	%p5, %r2, %r19;
	@%p5 bra 	$L__BB3_10;
	cvt.rn.f32.u32 	%f5, %r19;
	sub.s32 	%r15, %r1, %r19;
	mul.wide.s32 	%rd13, %r15, 4;
	add.s64 	%rd14, %rd2, %rd13;
	ld.global.f32 	%f6, [%rd14];
	sub.f32 	%f7, %f5, %f6;
	abs.f32 	%f8, %f7;
	cvt.f64.f32 	%fd2, %f8;
	setp.geu.f64 	%p6, %fd2, 0d3FF199999999999A;
	@%p6 bra 	$L__BB3_10;
	mov.b32 	%r16, 1073741824;
	st.global.u32 	[%rd3], %r16;
	bra.uni 	$L__BB3_11;
$L__BB3_10:
	add.s32 	%r19, %r19, 1;
	setp.ne.s32 	%p7, %r19, %r7;
	@%p7 bra 	$L__BB3_7;
$L__BB3_11:
	ret;

}
	// .globl	_Z20interpolate_mismatchPfS_S_iii
.visible .entry _Z20interpolate_mismatchPfS_S_iii(
	.param .u64 .ptr .align 1 _Z20interpolate_mismatchPfS_S_iii_param_0,
	.param .u64 .ptr .align 1 _Z20interpolate_mismatchPfS_S_iii_param_1,
	.param .u64 .ptr .align 1 _Z20interpolate_mismatchPfS_S_iii_param_2,
	.param .u32 _Z20interpolate_mismatchPfS_S_iii_param_3,
	.param .u32 _Z20interpolate_mismatchPfS_S_iii_param_4,
	.param .u32 _Z20interpolate_mismatchPfS_S_iii_param_5
)
{
	.local .align 16 .b8 	__local_depot4[64];
	.reg .b64 	%SP;
	.reg .b64 	%SPL;
	.reg .pred 	%p<238>;
	.reg .b16 	%rs<15>;
	.reg .b32 	%r<223>;
	.reg .b32 	%f<326>;
	.reg .b64 	%rd<289>;

	mov.u64 	%SPL, __local_depot4;
	ld.param.u64 	%rd23, [_Z20interpolate_mismatchPfS_S_iii_param_0];
	ld.param.u64 	%rd24, [_Z20interpolate_mismatchPfS_S_iii_param_1];
	ld.param.u64 	%rd25, [_Z20interpolate_mismatchPfS_S_iii_param_2];
	ld.param.u32 	%r85, [_Z20interpolate_mismatchPfS_S_iii_param_3];
	ld.param.u32 	%r83, [_Z20interpolate_mismatchPfS_S_iii_param_4];
	ld.param.u32 	%r84, [_Z20interpolate_mismatchPfS_S_iii_param_5];
	cvta.to.global.u64 	%rd1, %rd23;
	cvta.to.global.u64 	%rd2, %rd25;
	cvta.to.global.u64 	%rd3, %rd24;
	add.u64 	%rd4, %SPL, 0;
	mov.u32 	%r86, %ctaid.y;
	mov.u32 	%r87, %nctaid.x;
	mov.u32 	%r88, %ctaid.x;
	mad.lo.s32 	%r1, %r86, %r87, %r88;
	setp.ge.s32 	%p17, %r1, %r85;
	@%p17 bra 	$L__BB4_135;
	mul.wide.s32 	%rd27, %r1, 4;
	add.s64 	%rd28, %rd3, %rd27;
	ld.global.f32 	%f67, [%rd28];
	setp.eq.f32 	%p18, %f67, 0f40000000;
	@%p18 bra 	$L__BB4_3;
	add.s64 	%rd287, %rd1, %rd27;
	ld.global.f32 	%f293, [%rd287];
	add.s64 	%rd288, %rd2, %rd27;
	st.global.f32 	[%rd288], %f293;
	bra.uni 	$L__BB4_135;
$L__BB4_3:
	div.s32 	%r89, %r1, %r84;
	mul.lo.s32 	%r90, %r89, %r84;
	sub.s32 	%r91, %r1, %r90;
	cvt.rn.f32.s32 	%f324, %r91;
	cvt.rn.f32.s32 	%f325, %r89;
	mov.f32 	%f294, %f324;
	mov.f32 	%f295, %f325;
$L__BB4_4:
	mov.f32 	%f68, 0f3F000000;
	copysign.f32 	%f69, %f294, %f68;
	add.rz.f32 	%f70, %f294, %f69;
	cvt.rzi.f32.f32 	%f71, %f70;
	cvt.rzi.s32.f32 	%r92, %f71;
	copysign.f32 	%f72, %f295, %f68;
	add.rz.f32 	%f73, %f295, %f72;
	cvt.rzi.f32.f32 	%f74, %f73;
	cvt.rzi.s32.f32 	%r93, %f74;
	setp.gt.s32 	%p19, %r93, -1;
	setp.lt.s32 	%p20, %r93, %r83;
	and.pred  	%p21, %p19, %p20;
	setp.gt.s32 	%p22, %r92, -1;
	setp.lt.s32 	%p23, %r92, %r84;
	and.pred  	%p24, %p22, %p23;
	and.pred  	%p1, %p21, %p24;
	mad.lo.s32 	%r2, %r93, %r84, %r92;
	mul.wide.s32 	%rd29, %r2, 4;
	add.s64 	%rd5, %rd3, %rd29;
	not.pred 	%p26, %p1;
	@%p26 bra 	$L__BB4_7;
	ld.global.f32 	%f75, [%rd5];
	setp.neu.f32 	%p27, %f75, 0f40000000;
	@%p27 bra 	$L__BB4_7;
	add.f32 	%f294, %f294, 0f00000000;
	add.f32 	%f295, %f295, 0f3F800000;
	bra.uni 	$L__BB4_4;
$L__BB4_7:
	mov.b32 	%r193, 0;
	@%p26 bra 	$L__BB4_11;
	ld.global.f32 	%f76, [%rd5];
	setp.neu.f32 	%p29, %f76, 0f40000000;
	@%p29 bra 	$L__BB4_10;
	mov.u64 	%rd30, $str;
	cvta.global.u64 	%rd31, %rd30;
	mov.u64 	%rd32, $str$1;
	cvta.global.u64 	%rd33, %rd32;
	mov.u64 	%rd34, __unnamed_1;
	cvta.global.u64 	%rd35, %rd34;
	{ // callseq 0, 0
	.param .b64 param0;
	st.param.b64 	[param0], %rd31;
	.param .b64 param1;
	st.param.b64 	[param1], %rd33;
	.param .b32 param2;
	st.param.b32 	[param2], 176;
	.param .b64 param3;
	st.param.b64 	[param3], %rd35;
	.param .b64 param4;
	st.param.b64 	[param4], 1;
	call.uni 
	__assertfail, 
	(
	param0, 
	param1, 
	param2, 
	param3, 
	param4
	);
	} // callseq 0
$L__BB4_10:
	add.s64 	%rd37, %rd1, %rd29;
	ld.global.f32 	%f77, [%rd37];
	st.local.f32 	[%rd4], %f77;
	mov.b32 	%r193, 1;
$L__BB4_11:
	mov.f32 	%f296, %f324;
	mov.f32 	%f297, %f325;
$L__BB4_12:
	mov.f32 	%f78, 0f3F000000;
	copysign.f32 	%f79, %f296, %f78;
	add.rz.f32 	%f80, %f296, %f79;
	cvt.rzi.f32.f32 	%f81, %f80;
	cvt.rzi.s32.f32 	%r96, %f81;
	copysign.f32 	%f82, %f297, %f78;
	add.rz.f32 	%f83, %f297, %f82;
	cvt.rzi.f32.f32 	%f84, %f83;
	cvt.rzi.s32.f32 	%r97, %f84;
	setp.gt.s32 	%p30, %r97, -1;
	setp.lt.s32 	%p31, %r97, %r83;
	and.pred  	%p32, %p30, %p31;
	setp.gt.s32 	%p33, %r96, -1;
	setp.lt.s32 	%p34, %r96, %r84;
	and.pred  	%p35, %p33, %p34;
	and.pred  	%p2, %p32, %p35;
	mad.lo.s32 	%r4, %r97, %r84, %r96;
	mul.wide.s32 	%rd38, %r4, 4;
	add.s64 	%rd6, %rd3, %rd38;
	not.pred 	%p37, %p2;
	@%p37 bra 	$L__BB4_14;
	ld.global.f32 	%f85, [%rd6];
	setp.eq.f32 	%p38, %f85, 0f40000000;
	@%p38 bra 	$L__BB4_136;
$L__BB4_14:
	@%p37 bra 	$L__BB4_18;
	ld.global.f32 	%f86, [%rd6];
	setp.neu.f32 	%p40, %f86, 0f40000000;
	@%p40 bra 	$L__BB4_17;
	mov.u64 	%rd39, $str;
	cvta.global.u64 	%rd40, %rd39;
	mov.u64 	%rd41, $str$1;
	cvta.global.u64 	%rd42, %rd41;
	mov.u64 	%rd43, __unnamed_1;
	cvta.global.u64 	%rd44, %rd43;
	{ // callseq 1, 0
	.param .b64 param0;
	st.param.b64 	[param0], %rd40;
	.param .b64 param1;
	st.param.b64 	[param1], %rd42;
	.param .b32 param2;
	st.param.b32 	[param2], 176;
	.param .b64 param3;
	st.param.b64 	[param3], %rd44;
	.param .b64 param4;
	st.param.b64 	[param4], 1;
	call.uni 
	__assertfail, 
	(
	param0, 
	param1, 
	param2, 
	param3, 
	param4
	);
	} // callseq 1
$L__BB4_17:
	add.s64 	%rd46, %rd1, %rd38;
	ld.global.f32 	%f87, [%rd46];
	add.s32 	%r5, %r193, 1;
	mul.wide.u32 	%rd47, %r193, 4;
	add.s64 	%rd48, %rd4, %rd47;
	st.local.f32 	[%rd48], %f87;
	mov.u32 	%r193, %r5;
$L__BB4_18:
	mov.f32 	%f298, %f324;
	mov.f32 	%f299, %f325;
$L__BB4_19:
	mov.f32 	%f88, 0f3F000000;
	copysign.f32 	%f89, %f298, %f88;
	add.rz.f32 	%f90, %f298, %f89;
	cvt.rzi.f32.f32 	%f91, %f90;
	cvt.rzi.s32.f32 	%r98, %f91;
	copysign.f32 	%f92, %f299, %f88;
	add.rz.f32 	%f93, %f299, %f92;
	cvt.rzi.f32.f32 	%f94, %f93;
	cvt.rzi.s32.f32 	%r99, %f94;
	setp.gt.s32 	%p41, %r99, -1;
	setp.lt.s32 	%p42, %r99, %r83;
	and.pred  	%p43, %p41, %p42;
	setp.gt.s32 	%p44, %r98, -1;
	setp.lt.s32 	%p45, %r98, %r84;
	and.pred  	%p46, %p44, %p45;
	and.pred  	%p3, %p43, %p46;
	mad.lo.s32 	%r7, %r99, %r84, %r98;
	mul.wide.s32 	%rd49, %r7, 4;
	add.s64 	%rd7, %rd3, %rd49;
	not.pred 	%p48, %p3;
	@%p48 bra 	$L__BB4_21;
	ld.global.f32 	%f95, [%rd7];
	setp.eq.f32 	%p49, %f95, 0f40000000;
	@%p49 bra 	$L__BB4_137;
$L__BB4_21:
	@%p48 bra 	$L__BB4_25;
	ld.global.f32 	%f96, [%rd7];
	setp.neu.f32 	%p51, %f96, 0f40000000;
	@%p51 bra 	$L__BB4_24;
	mov.u64 	%rd50, $str;
	cvta.global.u64 	%rd51, %rd50;
	mov.u64 	%rd52, $str$1;
	cvta.global.u64 	%rd53, %rd52;
	mov.u64 	%rd54, __unnamed_1;
	cvta.global.u64 	%rd55, %rd54;
	{ // callseq 2, 0
	.param .b64 param0;
	st.param.b64 	[param0], %rd51;
	.param .b64 param1;
	st.param.b64 	[param1], %rd53;
	.param .b32 param2;
	st.param.b32 	[param2], 176;
	.param .b64 param3;
	st.param.b64 	[param3], %rd55;
	.param .b64 param4;
	st.param.b64 	[param4], 1;
	call.uni 
	__assertfail, 
	(
	param0, 
	param1, 
	param2, 
	param3, 
	param4
	);
	} // callseq 2
$L__BB4_24:
	add.s64 	%rd57, %rd1, %rd49;
	ld.global.f32 	%f97, [%rd57];
	add.s32 	%r8, %r193, 1;
	mul.wide.u32 	%rd58, %r193, 4;
	add.s64 	%rd59, %rd4, %rd58;
	st.local.f32 	[%rd59], %f97;
	mov.u32 	%r193, %r8;
$L__BB4_25:
	mov.f32 	%f300, %f324;
	mov.f32 	%f301, %f325;
$L__BB4_26:
	mov.f32 	%f98, 0f3F000000;
	copysign.f32 	%f99, %f300, %f98;
	add.rz.f32 	%f100, %f300, %f99;
	cvt.rzi.f32.f32 	%f101, %f100;
	cvt.rzi.s32.f32 	%r100, %f101;
	copysign.f32 	%f102, %f301, %f98;
	add.rz.f32 	%f103, %f301, %f102;
	cvt.rzi.f32.f32 	%f104, %f103;
	cvt.rzi.s32.f32 	%r101, %f104;
	setp.gt.s32 	%p52, %r101, -1;
	setp.lt.s32 	%p53, %r101, %r83;
	and.pred  	%p54, %p52, %p53;
	setp.gt.s32 	%p55, %r100, -1;
	setp.lt.s32 	%p56, %r100, %r84;
	and.pred  	%p57, %p55, %p56;
	and.pred  	%p4, %p54, %p57;
	mad.lo.s32 	%r10, %r101, %r84, %r100;
	mul.wide.s32 	%rd60, %r10, 4;
	add.s64 	%rd8, %rd3, %rd60;
	not.pred 	%p59, %p4;
	@%p59 bra 	$L__BB4_28;
	ld.global.f32 	%f105, [%rd8];
	setp.eq.f32 	%p60, %f105, 0f40000000;
	@%p60 bra 	$L__BB4_138;
$L__BB4_28:
	@%p59 bra 	$L__BB4_32;
	ld.global.f32 	%f106, [%rd8];
	setp.neu.f32 	%p62, %f106, 0f40000000;
	@%p62 bra 	$L__BB4_31;
	mov.u64 	%rd61, $str;
	cvta.global.u64 	%rd62, %rd61;
	mov.u64 	%rd63, $str$1;
	cvta.global.u64 	%rd64, %rd63;
	mov.u64 	%rd65, __unnamed_1;
	cvta.global.u64 	%rd66, %rd65;
	{ // callseq 3, 0
	.param .b64 param0;
	st.param.b64 	[param0], %rd62;
	.param .b64 param1;
	st.param.b64 	[param1], %rd64;
	.param .b32 param2;
	st.param.b32 	[param2], 176;
	.param .b64 param3;
	st.param.b64 	[param3], %rd66;
	.param .b64 param4;
	st.param.b64 	[param4], 1;
	call.uni 
	__assertfail, 
	(
	param0, 
	param1, 
	param2, 
	param3, 
	param4
	);
	} // callseq 3
$L__BB4_31:
	add.s64 	%rd68, %rd1, %rd60;
	ld.global.f32 	%f107, [%rd68];
	add.s32 	%r11, %r193, 1;
	mul.wide.u32 	%rd69, %r193, 4;
	add.s64 	%rd70, %rd4, %rd69;
	st.local.f32 	[%rd70], %f107;
	mov.u32 	%r193, %r11;
$L__BB4_32:
	mov.f32 	%f302, %f324;
	mov.f32 	%f303, %f325;
$L__BB4_33:
	mov.f32 	%f108, 0f3F000000;
	copysign.f32 	%f109, %f302, %f108;
	add.rz.f32 	%f110, %f302, %f109;
	cvt.rzi.f32.f32 	%f111, %f110;
	cvt.rzi.s32.f32 	%r102, %f111;
	copysign.f32 	%f112, %f303, %f108;
	add.rz.f32 	%f113, %f303, %f112;
	cvt.rzi.f32.f32 	%f114, %f113;
	cvt.rzi.s32.f32 	%r103, %f114;
	setp.gt.s32 	%p63, %r103, -1;
	setp.lt.s32 	%p64, %r103, %r83;
	and.pred  	%p65, %p63, %p64;
	setp.gt.s32 	%p66, %r102, -1;
	setp.lt.s32 	%p67, %r102, %r84;
	and.pred  	%p68, %p66, %p67;
	and.pred  	%p5, %p65, %p68;
	mad.lo.s32 	%r13, %r103, %r84, %r102;
	mul.wide.s32 	%rd71, %r13, 4;
	add.s64 	%rd9, %rd3, %rd71;
	not.pred 	%p70, %p5;
	@%p70 bra 	$L__BB4_35;
	ld.global.f32 	%f115, [%rd9];
	setp.eq.f32 	%p71, %f115, 0f40000000;
	@%p71 bra 	$L__BB4_139;
$L__BB4_35:
	@%p70 bra 	$L__BB4_39;
	ld.global.f32 	%f116, [%rd9];
	setp.neu.f32 	%p73, %f116, 0f40000000;
	@%p73 bra 	$L__BB4_38;
	mov.u64 	%rd72, $str;
	cvta.global.u64 	%rd73, %rd72;
	mov.u64 	%rd74, $str$1;
	cvta.global.u64 	%rd75, %rd74;
	mov.u64 	%rd76, __unnamed_1;
	cvta.global.u64 	%rd77, %rd76;
	{ // callseq 4, 0
	.param .b64 param0;
	st.param.b64 	[param0], %rd73;
	.param .b64 param1;
	st.param.b64 	[param1], %rd75;
	.param .b32 param2;
	st.param.b32 	[param2], 176;
	.param .b64 param3;
	st.param.b64 	[param3], %rd77;
	.param .b64 param4;
	st.param.b64 	[param4], 1;
	call.uni 
	__assertfail, 
	(
	param0, 
	param1, 
	param2, 
	param3, 
	param4
	);
	} // callseq 4
$L__BB4_38:
	add.s64 	%rd79, %rd1, %rd71;
	ld.global.f32 	%f117, [%rd79];
	add.s32 	%r14, %r193, 1;
	mul.wide.u32 	%rd80, %r193, 4;
	add.s64 	%rd81, %rd4, %rd80;
	st.local.f32 	[%rd81], %f117;
	mov.u32 	%r193, %r14;
$L__BB4_39:
	mov.f32 	%f304, %f324;
	mov.f32 	%f305, %f325;
$L__BB4_40:
	mov.f32 	%f118, 0f3F000000;
	copysign.f32 	%f119, %f304, %f118;
	add.rz.f32 	%f120, %f304, %f119;
	cvt.rzi.f32.f32 	%f121, %f120;
	cvt.rzi.s32.f32 	%r104, %f121;
	copysign.f32 	%f122, %f305, %f118;
	add.rz.f32 	%f123, %f305, %f122;
	cvt.rzi.f32.f32 	%f124, %f123;
	cvt.rzi.s32.f32 	%r105, %f124;
	setp.gt.s32 	%p74, %r105, -1;
	setp.lt.s32 	%p75, %r105, %r83;
	and.pred  	%p76, %p74, %p75;
	setp.gt.s32 	%p77, %r104, -1;
	setp.lt.s32 	%p78, %r104, %r84;
	and.pred  	%p79, %p77, %p78;
	and.pred  	%p6, %p76, %p79;
	mad.lo.s32 	%r16, %r105, %r84, %r104;
	mul.wide.s32 	%rd82, %r16, 4;
	add.s64 	%rd10, %rd3, %rd82;
	not.pred 	%p81, %p6;
	@%p81 bra 	$L__BB4_42;
	ld.global.f32 	%f125, [%rd10];
	setp.eq.f32 	%p82, %f125, 0f40000000;
	@%p82 bra 	$L__BB4_140;
$L__BB4_42:
	@%p81 bra 	$L__BB4_46;
	ld.global.f32 	%f126, [%rd10];
	setp.neu.f32 	%p84, %f126, 0f40000000;
	@%p84 bra 	$L__BB4_45;
	mov.u64 	%rd83, $str;
	cvta.global.u64 	%rd84, %rd83;
	mov.u64 	%rd85, $str$1;
	cvta.global.u64 	%rd86, %rd85;
	mov.u64 	%rd87, __unnamed_1;
	cvta.global.u64 	%rd88, %rd87;
	{ // callseq 5, 0
	.param .b64 param0;
	st.param.b64 	[param0], %rd84;
	.param .b64 param1;
	st.param.b64 	[param1], %rd86;
	.param .b32 param2;
	st.param.b32 	[param2], 176;
	.param .b64 param3;
	st.param.b64 	[param3], %rd88;
	.param .b64 param4;
	st.param.b64 	[param4], 1;
	call.uni 
	__assertfail, 
	(
	param0, 
	param1, 
	param2, 
	param3, 
	param4
	);
	} // callseq 5
$L__BB4_45:
	add.s64 	%rd90, %rd1, %rd82;
	ld.global.f32 	%f127, [%rd90];
	add.s32 	%r17, %r193, 1;
	mul.wide.u32 	%rd91, %r193, 4;
	add.s64 	%rd92, %rd4, %rd91;
	st.local.f32 	[%rd92], %f127;
	mov.u32 	%r193, %r17;
$L__BB4_46:
	mov.f32 	%f306, %f324;
	mov.f32 	%f307, %f325;
$L__BB4_47:
	mov.f32 	%f128, 0f3F000000;
	copysign.f32 	%f129, %f306, %f128;
	add.rz.f32 	%f130, %f306, %f129;
	cvt.rzi.f32.f32 	%f131, %f130;
	cvt.rzi.s32.f32 	%r106, %f131;
	copysign.f32 	%f132, %f307, %f128;
	add.rz.f32 	%f133, %f307, %f132;
	cvt.rzi.f32.f32 	%f134, %f133;
	cvt.rzi.s32.f32 	%r107, %f134;
	setp.gt.s32 	%p85, %r107, -1;
	setp.lt.s32 	%p86, %r107, %r83;
	and.pred  	%p87, %p85, %p86;
	setp.gt.s32 	%p88, %r106, -1;
	setp.lt.s32 	%p89, %r106, %r84;
	and.pred  	%p90, %p88, %p89;
	and.pred  	%p7, %p87, %p90;
	mad.lo.s32 	%r19, %r107, %r84, %r106;
	mul.wide.s32 	%rd93, %r19, 4;
	add.s64 	%rd11, %rd3, %rd93;
	not.pred 	%p92, %p7;
	@%p92 bra 	$L__BB4_49;
	ld.global.f32 	%f135, [%rd11];
	setp.eq.f32 	%p93, %f135, 0f40000000;
	@%p93 bra 	$L__BB4_141;
$L__BB4_49:
	@%p92 bra 	$L__BB4_53;
	ld.global.f32 	%f136, [%rd11];
	setp.neu.f32 	%p95, %f136, 0f40000000;
	@%p95 bra 	$L__BB4_52;
	mov.u64 	%rd94, $str;
	cvta.global.u64 	%rd95, %rd94;
	mov.u64 	%rd96, $str$1;
	cvta.global.u64 	%rd97, %rd96;
	mov.u64 	%rd98, __unnamed_1;
	cvta.global.u64 	%rd99, %rd98;
	{ // callseq 6, 0
	.param .b64 param0;
	st.param.b64 	[param0], %rd95;
	.param .b64 param1;
	st.param.b64 	[param1], %rd97;
	.param .b32 param2;
	st.param.b32 	[param2], 176;
	.param .b64 param3;
	st.param.b64 	[param3], %rd99;
	.param .b64 param4;
	st.param.b64 	[param4], 1;
	call.uni 
	__assertfail, 
	(
	param0, 
	param1, 
	param2, 
	param3, 
	param4
	);
	} // callseq 6
$L__BB4_52:
	add.s64 	%rd101, %rd1, %rd93;
	ld.global.f32 	%f137, [%rd101];
	add.s32 	%r20, %r193, 1;
	mul.wide.u32 	%rd102, %r193, 4;
	add.s64 	%rd103, %rd4, %rd102;
	st.local.f32 	[%rd103], %f137;
	mov.u32 	%r193, %r20;
$L__BB4_53:
	mov.f32 	%f308, %f324;
	mov.f32 	%f309, %f325;
$L__BB4_54:
	mov.f32 	%f138, 0f3F000000;
	copysign.f32 	%f139, %f308, %f138;
	add.rz.f32 	%f140, %f308, %f139;
	cvt.rzi.f32.f32 	%f141, %f140;
	cvt.rzi.s32.f32 	%r108, %f141;
	copysign.f32 	%f142, %f309, %f138;
	add.rz.f32 	%f143, %f309, %f142;
	cvt.rzi.f32.f32 	%f144, %f143;
	cvt.rzi.s32.f32 	%r109, %f144;
	setp.gt.s32 	%p96, %r109, -1;
	setp.lt.s32 	%p97, %r109, %r83;
	and.pred  	%p98, %p96, %p97;
	setp.gt.s32 	%p99, %r108, -1;
	setp.lt.s32 	%p100, %r108, %r84;
	and.pred  	%p101, %p99, %p100;
	and.pred  	%p8, %p98, %p101;
	mad.lo.s32 	%r22, %r109, %r84, %r108;
	mul.wide.s32 	%rd104, %r22, 4;
	add.s64 	%rd12, %rd3, %rd104;
	not.pred 	%p103, %p8;
	@%p103 bra 	$L__BB4_56;
	ld.global.f32 	%f145, [%rd12];
	setp.eq.f32 	%p104, %f145, 0f40000000;
	@%p104 bra 	$L__BB4_142;
$L__BB4_56:
	@%p103 bra 	$L__BB4_60;
	ld.global.f32 	%f146, [%rd12];
	setp.neu.f32 	%p106, %f146, 0f40000000;
	@%p106 bra 	$L__BB4_59;
	mov.u64 	%rd105, $str;
	cvta.global.u64 	%rd106, %rd105;
	mov.u64 	%rd107, $str$1;
	cvta.global.u64 	%rd108, %rd107;
	mov.u64 	%rd109, __unnamed_1;
	cvta.global.u64 	%rd110, %rd109;
	{ // callseq 7, 0
	.param .b64 param0;
	st.param.b64 	[param0], %rd106;
	.param .b64 param1;
	st.param.b64 	[param1], %rd108;
	.param .b32 param2;
	st.param.b32 	[param2], 176;
	.param .b64 param3;
	st.param.b64 	[param3], %rd110;
	.param .b64 param4;
	st.param.b64 	[param4], 1;
	call.uni 
	__assertfail, 
	(
	param0, 
	param1, 
	param2, 
	param3, 
	param4
	);
	} // callseq 7
$L__BB4_59:
	add.s64 	%rd112, %rd1, %rd104;
	ld.global.f32 	%f147, [%rd112];
	add.s32 	%r23, %r193, 1;
	mul.wide.u32 	%rd113, %r193, 4;
	add.s64 	%rd114, %rd4, %rd113;
	st.local.f32 	[%rd114], %f147;
	mov.u32 	%r193, %r23;
$L__BB4_60:
	mov.f32 	%f310, %f324;
	mov.f32 	%f311, %f325;
$L__BB4_61:
	mov.f32 	%f148, 0f3F000000;
	copysign.f32 	%f149, %f310, %f148;
	add.rz.f32 	%f150, %f310, %f149;
	cvt.rzi.f32.f32 	%f151, %f150;
	cvt.rzi.s32.f32 	%r110, %f151;
	copysign.f32 	%f152, %f311, %f148;
	add.rz.f32 	%f153, %f311, %f152;
	cvt.rzi.f32.f32 	%f154, %f153;
	cvt.rzi.s32.f32 	%r111, %f154;
	setp.gt.s32 	%p107, %r111, -1;
	setp.lt.s32 	%p108, %r111, %r83;
	and.pred  	%p109, %p107, %p108;
	setp.gt.s32 	%p110, %r110, -1;
	setp.lt.s32 	%p111, %r110, %r84;
	and.pred  	%p112, %p110, %p111;
	and.pred  	%p9, %p109, %p112;
	mad.lo.s32 	%r25, %r111, %r84, %r110;
	mul.wide.s32 	%rd115, %r25, 4;
	add.s64 	%rd13, %rd3, %rd115;
	not.pred 	%p114, %p9;
	@%p114 bra 	$L__BB4_63;
	ld.global.f32 	%f155, [%rd13];
	setp.eq.f32 	%p115, %f155, 0f40000000;
	@%p115 bra 	$L__BB4_143;
$L__BB4_63:
	@%p114 bra 	$L__BB4_67;
	ld.global.f32 	%f156, [%rd13];
	setp.neu.f32 	%p117, %f156, 0f40000000;
	@%p117 bra 	$L__BB4_66;
	mov.u64 	%rd116, $str;
	cvta.global.u64 	%rd117, %rd116;
	mov.u64 	%rd118, $str$1;
	cvta.global.u64 	%rd119, %rd118;
	mov.u64 	%rd120, __unnamed_1;
	cvta.global.u64 	%rd121, %rd120;
	{ // callseq 8, 0
	.param .b64 param0;
	st.param.b64 	[param0], %rd117;
	.param .b64 param1;
	st.param.b64 	[param1], %rd119;
	.param .b32 param2;
	st.param.b32 	[param2], 176;
	.param .b64 param3;
	st.param.b64 	[param3], %rd121;
	.param .b64 param4;
	st.param.b64 	[param4], 1;
	call.uni 
	__assertfail, 
	(
	param0, 
	param1, 
	param2, 
	param3, 
	param4
	);
	} // callseq 8
$L__BB4_66:
	add.s64 	%rd123, %rd1, %rd115;
	ld.global.f32 	%f157, [%rd123];
	add.s32 	%r26, %r193, 1;
	mul.wide.u32 	%rd124, %r193, 4;
	add.s64 	%rd125, %rd4, %rd124;
	st.local.f32 	[%rd125], %f157;
	mov.u32 	%r193, %r26;
$L__BB4_67:
	mov.f32 	%f312, %f324;
	mov.f32 	%f313, %f325;
$L__BB4_68:
	mov.f32 	%f158, 0f3F000000;
	copysign.f32 	%f159, %f312, %f158;
	add.rz.f32 	%f160, %f312, %f159;
	cvt.rzi.f32.f32 	%f161, %f160;
	cvt.rzi.s32.f32 	%r112, %f161;
	copysign.f32 	%f162, %f313, %f158;
	add.rz.f32 	%f163, %f313, %f162;
	cvt.rzi.f32.f32 	%f164, %f163;
	cvt.rzi.s32.f32 	%r113, %f164;
	setp.gt.s32 	%p118, %r113, -1;
	setp.lt.s32 	%p119, %r113, %r83;
	and.pred  	%p120, %p118, %p119;
	setp.gt.s32 	%p121, %r112, -1;
	setp.lt.s32 	%p122, %r112, %r84;
	and.pred  	%p123, %p121, %p122;
	and.pred  	%p10, %p120, %p123;
	mad.lo.s32 	%r28, %r113, %r84, %r112;
	mul.wide.s32 	%rd126, %r28, 4;
	add.s64 	%rd14, %rd3, %rd126;
	not.pred 	%p125, %p10;
	@%p125 bra 	$L__BB4_70;
	ld.global.f32 	%f165, [%rd14];
	setp.eq.f32 	%p126, %f165, 0f40000000;
	@%p126 bra 	$L__BB4_144;
$L__BB4_70:
	@%p125 bra 	$L__BB4_74;
	ld.global.f32 	%f166, [%rd14];
	setp.neu.f32 	%p128, %f166, 0f40000000;
	@%p128 bra 	$L__BB4_73;
	mov.u64 	%rd127, $str;
	cvta.global.u64 	%rd128, %rd127;
	mov.u64 	%rd129, $str$1;
	cvta.global.u64 	%rd130, %rd129;
	mov.u64 	%rd131, __unnamed_1;
	cvta.global.u64 	%rd132, %rd131;
	{ // callseq 9, 0
	.param .b64 param0;
	st.param.b64 	[param0], %rd128;
	.param .b64 param1;
	st.param.b64 	[param1], %rd130;
	.param .b32 param2;
	st.param.b32 	[param2], 176;
	.param .b64 param3;
	st.param.b64 	[param3], %rd132;
	.param .b64 param4;
	st.param.b64 	[param4], 1;
	call.uni 
	__assertfail, 
	(
	param0, 
	param1, 
	param2, 
	param3, 
	param4
	);
	} // callseq 9
$L__BB4_73:
	add.s64 	%rd134, %rd1, %rd126;
	ld.global.f32 	%f167, [%rd134];
	add.s32 	%r29, %r193, 1;
	mul.wide.u32 	%rd135, %r193, 4;
	add.s64 	%rd136, %rd4, %rd135;
	st.local.f32 	[%rd136], %f167;
	mov.u32 	%r193, %r29;
$L__BB4_74:
	mov.f32 	%f314, %f324;
	mov.f32 	%f315, %f325;
$L__BB4_75:
	mov.f32 	%f168, 0f3F000000;
	copysign.f32 	%f169, %f314, %f168;
	add.rz.f32 	%f170, %f314, %f169;
	cvt.rzi.f32.f32 	%f171, %f170;
	cvt.rzi.s32.f32 	%r114, %f171;
	copysign.f32 	%f172, %f315, %f168;
	add.rz.f32 	%f173, %f315, %f172;
	cvt.rzi.f32.f32 	%f174, %f173;
	cvt.rzi.s32.f32 	%r115, %f174;
	setp.gt.s32 	%p129, %r115, -1;
	setp.lt.s32 	%p130, %r115, %r83;
	and.pred  	%p131, %p129, %p130;
	setp.gt.s32 	%p132, %r114, -1;
	setp.lt.s32 	%p133, %r114, %r84;
	and.pred  	%p134, %p132, %p133;
	and.pred  	%p11, %p131, %p134;
	mad.lo.s32 	%r31, %r115, %r84, %r114;
	mul.wide.s32 	%rd137, %r31, 4;
	add.s64 	%rd15, %rd3, %rd137;
	not.pred 	%p136, %p11;
	@%p136 bra 	$L__BB4_77;
	ld.global.f32 	%f175, [%rd15];
	setp.eq.f32 	%p137, %f175, 0f40000000;
	@%p137 bra 	$L__BB4_145;
$L__BB4_77:
	@%p136 bra 	$L__BB4_81;
	ld.global.f32 	%f176, [%rd15];
	setp.neu.f32 	%p139, %f176, 0f40000000;
	@%p139 bra 	$L__BB4_80;
	mov.u64 	%rd138, $str;
	cvta.global.u64 	%rd139, %rd138;
	mov.u64 	%rd140, $str$1;
	cvta.global.u64 	%rd141, %rd140;
	mov.u64 	%rd142, __unnamed_1;
	cvta.global.u64 	%rd143, %rd142;
	{ // callseq 10, 0
	.param .b64 param0;
	st.param.b64 	[param0], %rd139;
	.param .b64 param1;
	st.param.b64 	[param1], %rd141;
	.param .b32 param2;
	st.param.b32 	[param2], 176;
	.param .b64 param3;
	st.param.b64 	[param3], %rd143;
	.param .b64 param4;
	st.param.b64 	[param4], 1;
	call.uni 
	__assertfail, 
	(
	param0, 
	param1, 
	param2, 
	param3, 
	param4
	);
	} // callseq 10
$L__BB4_80:
	add.s64 	%rd145, %rd1, %rd137;
	ld.global.f32 	%f177, [%rd145];
	add.s32 	%r32, %r193, 1;
	mul.wide.u32 	%rd146, %r193, 4;
	add.s64 	%rd147, %rd4, %rd146;
	st.local.f32 	[%rd147], %f177;
	mov.u32 	%r193, %r32;
$L__BB4_81:
	mov.f32 	%f316, %f324;
	mov.f32 	%f317, %f325;
$L__BB4_82:
	mov.f32 	%f178, 0f3F000000;
	copysign.f32 	%f179, %f316, %f178;
	add.rz.f32 	%f180, %f316, %f179;
	cvt.rzi.f32.f32 	%f181, %f180;
	cvt.rzi.s32.f32 	%r116, %f181;
	copysign.f32 	%f182, %f317, %f178;
	add.rz.f32 	%f183, %f317, %f182;
	cvt.rzi.f32.f32 	%f184, %f183;
	cvt.rzi.s32.f32 	%r117, %f184;
	setp.gt.s32 	%p140, %r117, -1;
	setp.lt.s32 	%p141, %r117, %r83;
	and.pred  	%p142, %p140, %p141;
	setp.gt.s32 	%p143, %r116, -1;
	setp.lt.s32 	%p144, %r116, %r84;
	and.pred  	%p145, %p143, %p144;
	and.pred  	%p12, %p142, %p145;
	mad.lo.s32 	%r34, %r117, %r84, %r116;
	mul.wide.s32 	%rd148, %r34, 4;
	add.s64 	%rd16, %rd3, %rd148;
	not.pred 	%p147, %p12;
	@%p147 bra 	$L__BB4_84;
	ld.global.f32 	%f185, [%rd16];
	setp.eq.f32 	%p148, %f185, 0f40000000;
	@%p148 bra 	$L__BB4_146;
$L__BB4_84:
	@%p147 bra 	$L__BB4_88;
	ld.global.f32 	%f186, [%rd16];
	setp.neu.f32 	%p150, %f186, 0f40000000;
	@%p150 bra 	$L__BB4_87;
	mov.u64 	%rd149, $str;
	cvta.global.u64 	%rd150, %rd149;
	mov.u64 	%rd151, $str$1;
	cvta.global.u64 	%rd152, %rd151;
	mov.u64 	%rd153, __unnamed_1;
	cvta.global.u64 	%rd154, %rd153;
	{ // callseq 11, 0
	.param .b64 param0;
	st.param.b64 	[param0], %rd150;
	.param .b64 param1;
	st.param.b64 	[param1], %rd152;
	.param .b32 param2;
	st.param.b32 	[param2], 176;
	.param .b64 param3;
	st.param.b64 	[param3], %rd154;
	.param .b64 param4;
	st.param.b64 	[param4], 1;
	call.uni 
	__assertfail, 
	(
	param0, 
	param1, 
	param2, 
	param3, 
	param4
	);
	} // callseq 11
$L__BB4_87:
	add.s64 	%rd156, %rd1, %rd148;
	ld.global.f32 	%f187, [%rd156];
	add.s32 	%r35, %r193, 1;
	mul.wide.u32 	%rd157, %r193, 4;
	add.s64 	%rd158, %rd4, %rd157;
	st.local.f32 	[%rd158], %f187;
	mov.u32 	%r193, %r35;
$L__BB4_88:
	mov.f32 	%f318, %f324;
	mov.f32 	%f319, %f325;
$L__BB4_89:
	mov.f32 	%f188, 0f3F000000;
	copysign.f32 	%f189, %f318, %f188;
	add.rz.f32 	%f190, %f318, %f189;
	cvt.rzi.f32.f32 	%f191, %f190;
	cvt.rzi.s32.f32 	%r118, %f191;
	copysign.f32 	%f192, %f319, %f188;
	add.rz.f32 	%f193, %f319, %f192;
	cvt.rzi.f32.f32 	%f194, %f193;
	cvt.rzi.s32.f32 	%r119, %f194;
	setp.gt.s32 	%p151, %r119, -1;
	setp.lt.s32 	%p152, %r119, %r83;
	and.pred  	%p153, %p151, %p152;
	setp.gt.s32 	%p154, %r118, -1;
	setp.lt.s32 	%p155, %r118, %r84;
	and.pred  	%p156, %p154, %p155;
	and.pred  	%p13, %p153, %p156;
	mad.lo.s32 	%r37, %r119, %r84, %r118;
	mul.wide.s32 	%rd159, %r37, 4;
	add.s64 	%rd17, %rd3, %rd159;
	not.pred 	%p158, %p13;
	@%p158 bra 	$L__BB4_91;
	ld.global.f32 	%f195, [%rd17];
	setp.eq.f32 	%p159, %f195, 0f40000000;
	@%p159 bra 	$L__BB4_147;
$L__BB4_91:
	@%p158 bra 	$L__BB4_95;
	ld.global.f32 	%f196, [%rd17];
	setp.neu.f32 	%p161, %f196, 0f40000000;
	@%p161 bra 	$L__BB4_94;
	mov.u64 	%rd160, $str;
	cvta.global.u64 	%rd161, %rd160;
	mov.u64 	%rd162, $str$1;
	cvta.global.u64 	%rd163, %rd162;
	mov.u64 	%rd164, __unnamed_1;
	cvta.global.u64 	%rd165, %rd164;
	{ // callseq 12, 0
	.param .b64 param0;
	st.param.b64 	[param0], %rd161;
	.param .b64 param1;
	st.param.b64 	[param1], %rd163;
	.param .b32 param2;
	st.param.b32 	[param2], 176;
	.param .b64 param3;
	st.param.b64 	[param3], %rd165;
	.param .b64 param4;
	st.param.b64 	[param4], 1;
	call.uni 
	__assertfail, 
	(
	param0, 
	param1, 
	param2, 
	param3, 
	param4
	);
	} // callseq 12
$L__BB4_94:
	add.s64 	%rd167, %rd1, %rd159;
	ld.global.f32 	%f197, [%rd167];
	add.s32 	%r38, %r193, 1;
	mul.wide.u32 	%rd168, %r193, 4;
	add.s64 	%rd169, %rd4, %rd168;
	st.local.f32 	[%rd169], %f197;
	mov.u32 	%r193, %r38;
$L__BB4_95:
	mov.f32 	%f320, %f324;
	mov.f32 	%f321, %f325;
$L__BB4_96:
	mov.f32 	%f198, 0f3F000000;
	copysign.f32 	%f199, %f320, %f198;
	add.rz.f32 	%f200, %f320, %f199;
	cvt.rzi.f32.f32 	%f201, %f200;
	cvt.rzi.s32.f32 	%r120, %f201;
	copysign.f32 	%f202, %f321, %f198;
	add.rz.f32 	%f203, %f321, %f202;
	cvt.rzi.f32.f32 	%f204, %f203;
	cvt.rzi.s32.f32 	%r121, %f204;
	setp.gt.s32 	%p162, %r121, -1;
	setp.lt.s32 	%p163, %r121, %r83;
	and.pred  	%p164, %p162, %p163;
	setp.gt.s32 	%p165, %r120, -1;
	setp.lt.s32 	%p166, %r120, %r84;
	and.pred  	%p167, %p165, %p166;
	and.pred  	%p14, %p164, %p167;
	mad.lo.s32 	%r40, %r121, %r84, %r120;
	mul.wide.s32 	%rd170, %r40, 4;
	add.s64 	%rd18, %rd3, %rd170;
	not.pred 	%p169, %p14;
	@%p169 bra 	$L__BB4_98;
	ld.global.f32 	%f205, [%rd18];
	setp.eq.f32 	%p170, %f205, 0f40000000;
	@%p170 bra 	$L__BB4_148;
$L__BB4_98:
	@%p169 bra 	$L__BB4_102;
	ld.global.f32 	%f206, [%rd18];
	setp.neu.f32 	%p172, %f206, 0f40000000;
	@%p172 bra 	$L__BB4_101;
	mov.u64 	%rd171, $str;
	cvta.global.u64 	%rd172, %rd171;
	mov.u64 	%rd173, $str$1;
	cvta.global.u64 	%rd174, %rd173;
	mov.u64 	%rd175, __unnamed_1;
	cvta.global.u64 	%rd176, %rd175;
	{ // callseq 13, 0
	.param .b64 param0;
	st.param.b64 	[param0], %rd172;
	.param .b64 param1;
	st.param.b64 	[param1], %rd174;
	.param .b32 param2;
	st.param.b32 	[param2], 176;
	.param .b64 param3;
	st.param.b64 	[param3], %rd176;
	.param .b64 param4;
	st.param.b64 	[param4], 1;
	call.uni 
	__assertfail, 
	(
	param0, 
	param1, 
	param2, 
	param3, 
	param4
	);
	} // callseq 13
$L__BB4_101:
	add.s64 	%rd178, %rd1, %rd170;
	ld.global.f32 	%f207, [%rd178];
	add.s32 	%r41, %r193, 1;
	mul.wide.u32 	%rd179, %r193, 4;
	add.s64 	%rd180, %rd4, %rd179;
	st.local.f32 	[%rd180], %f207;
	mov.u32 	%r193, %r41;
$L__BB4_102:
	mov.f32 	%f322, %f324;
	mov.f32 	%f323, %f325;
$L__BB4_103:
	mov.f32 	%f208, 0f3F000000;
	copysign.f32 	%f209, %f322, %f208;
	add.rz.f32 	%f210, %f322, %f209;
	cvt.rzi.f32.f32 	%f211, %f210;
	cvt.rzi.s32.f32 	%r122, %f211;
	copysign.f32 	%f212, %f323, %f208;
	add.rz.f32 	%f213, %f323, %f212;
	cvt.rzi.f32.f32 	%f214, %f213;
	cvt.rzi.s32.f32 	%r123, %f214;
	setp.gt.s32 	%p173, %r123, -1;
	setp.lt.s32 	%p174, %r123, %r83;
	and.pred  	%p175, %p173, %p174;
	setp.gt.s32 	%p176, %r122, -1;
	setp.lt.s32 	%p177, %r122, %r84;
	and.pred  	%p178, %p176, %p177;
	and.pred  	%p15, %p175, %p178;
	mad.lo.s32 	%r43, %r123, %r84, %r122;
	mul.wide.s32 	%rd181, %r43, 4;
	add.s64 	%rd19, %rd3, %rd181;
	not.pred 	%p180, %p15;
	@%p180 bra 	$L__BB4_105;
	ld.global.f32 	%f215, [%rd19];
	setp.eq.f32 	%p181, %f215, 0f40000000;
	@%p181 bra 	$L__BB4_149;
$L__BB4_105:
	@%p180 bra 	$L__BB4_109;
	ld.global.f32 	%f216, [%rd19];
	setp.neu.f32 	%p183, %f216, 0f40000000;
	@%p183 bra 	$L__BB4_108;
	mov.u64 	%rd182, $str;
	cvta.global.u64 	%rd183, %rd182;
	mov.u64 	%rd184, $str$1;
	cvta.global.u64 	%rd185, %rd184;
	mov.u64 	%rd186, __unnamed_1;
	cvta.global.u64 	%rd187, %rd186;
	{ // callseq 14, 0
	.param .b64 param0;
	st.param.b64 	[param0], %rd183;
	.param .b64 param1;
	st.param.b64 	[param1], %rd185;
	.param .b32 param2;
	st.param.b32 	[param2], 176;
	.param .b64 param3;
	st.param.b64 	[param3], %rd187;
	.param .b64 param4;
	st.param.b64 	[param4], 1;
	call.uni 
	__assertfail, 
	(
	param0, 
	param1, 
	param2, 
	param3, 
	param4
	);
	} // callseq 14
$L__BB4_108:
	add.s64 	%rd189, %rd1, %rd181;
	ld.global.f32 	%f217, [%rd189];
	add.s32 	%r44, %r193, 1;
	mul.wide.u32 	%rd190, %r193, 4;
	add.s64 	%rd191, %rd4, %rd190;
	st.local.f32 	[%rd191], %f217;
	mov.u32 	%r193, %r44;
$L__BB4_109:
	mov.f32 	%f218, 0f3F000000;
	copysign.f32 	%f219, %f324, %f218;
	add.rz.f32 	%f220, %f324, %f219;
	cvt.rzi.f32.f32 	%f221, %f220;
	cvt.rzi.s32.f32 	%r124, %f221;
	copysign.f32 	%f222, %f325, %f218;
	add.rz.f32 	%f223, %f325, %f222;
	cvt.rzi.f32.f32 	%f224, %f223;
	cvt.rzi.s32.f32 	%r125, %f224;
	setp.gt.s32 	%p184, %r125, -1;
	setp.lt.s32 	%p185, %r125, %r83;
	and.pred  	%p186, %p184, %p185;
	setp.gt.s32 	%p187, %r124, -1;
	setp.lt.s32 	%p188, %r124, %r84;
	and.pred  	%p189, %p187, %p188;
	and.pred  	%p16, %p186, %p189;
	mad.lo.s32 	%r46, %r125, %r84, %r124;
	mul.wide.s32 	%rd192, %r46, 4;
	add.s64 	%rd20, %rd3, %rd192;
	not.pred 	%p191, %p16;
	@%p191 bra 	$L__BB4_111;
	ld.global.f32 	%f225, [%rd20];
	setp.eq.f32 	%p192, %f225, 0f40000000;
	@%p192 bra 	$L__BB4_150;
$L__BB4_111:
	@%p191 bra 	$L__BB4_115;
	ld.global.f32 	%f226, [%rd20];
	setp.neu.f32 	%p194, %f226, 0f40000000;
	@%p194 bra 	$L__BB4_114;
	mov.u64 	%rd193, $str;
	cvta.global.u64 	%rd194, %rd193;
	mov.u64 	%rd195, $str$1;
	cvta.global.u64 	%rd196, %rd195;
	mov.u64 	%rd197, __unnamed_1;
	cvta.global.u64 	%rd198, %rd197;
	{ // callseq 15, 0
	.param .b64 param0;
	st.param.b64 	[param0], %rd194;
	.param .b64 param1;
	st.param.b64 	[param1], %rd196;
	.param .b32 param2;
	st.param.b32 	[param2], 176;
	.param .b64 param3;
	st.param.b64 	[param3], %rd198;
	.param .b64 param4;
	st.param.b64 	[param4], 1;
	call.uni 
	__assertfail, 
	(
	param0, 
	param1, 
	param2, 
	param3, 
	param4
	);
	} // callseq 15
$L__BB4_114:
	add.s64 	%rd200, %rd1, %rd192;
	ld.global.f32 	%f227, [%rd200];
	add.s32 	%r47, %r193, 1;
	mul.wide.u32 	%rd201, %r193, 4;
	add.s64 	%rd202, %rd4, %rd201;
	st.local.f32 	[%rd202], %f227;
	mov.u32 	%r193, %r47;
$L__BB4_115:
	setp.gt.s32 	%p195, %r193, 0;
	@%p195 bra 	$L__BB4_117;
	mov.u64 	%rd203, $str$2;
	cvta.global.u64 	%rd204, %rd203;
	mov.u64 	%rd205, $str$1;
	cvta.global.u64 	%rd206, %rd205;
	mov.u64 	%rd207, __unnamed_1;
	cvta.global.u64 	%rd208, %rd207;
	{ // callseq 16, 0
	.param .b64 param0;
	st.param.b64 	[param0], %rd204;
	.param .b64 param1;
	st.param.b64 	[param1], %rd206;
	.param .b32 param2;
	st.param.b32 	[param2], 180;
	.param .b64 param3;
	st.param.b64 	[param3], %rd208;
	.param .b64 param4;
	st.param.b64 	[param4], 1;
	call.uni 
	__assertfail, 
	(
	param0, 
	param1, 
	param2, 
	param3, 
	param4
	);
	} // callseq 16
$L__BB4_117:
	add.s32 	%r49, %r193, -1;
	setp.lt.s32 	%p196, %r193, 2;
	@%p196 bra 	$L__BB4_134;
	add.s32 	%r50, %r193, -2;
	cvt.u16.u32 	%rs1, %r193;
	add.s64 	%rd21, %rd4, 32;
	mov.b32 	%r208, 0;
	mov.b16 	%rs13, 0;
	mov.u16 	%rs14, %rs13;
$L__BB4_119:
	mov.u32 	%r51, %r208;
	sub.s32 	%r52, %r49, %r51;
	sub.s32 	%r128, %r50, %r51;
	add.s32 	%r208, %r51, 1;
	setp.lt.u32 	%p197, %r128, 15;
	mov.u32 	%r217, %r208;
	mov.u32 	%r222, %r51;
	@%p197 bra 	$L__BB4_123;
	and.b32  	%r129, %r52, -16;
	neg.s32 	%r209, %r129;
	mov.u32 	%r210, %r51;
	mov.u32 	%r211, %r208;
	mov.u32 	%r222, %r51;
$L__BB4_121:
	.pragma "nounroll";
	add.s32 	%r130, %r210, 1;
	mul.wide.u32 	%rd209, %r211, 4;
	add.s64 	%rd210, %rd21, %rd209;
	ld.local.f32 	%f228, [%rd210+-32];
	mul.wide.s32 	%rd211, %r222, 4;
	add.s64 	%rd212, %rd4, %rd211;
	ld.local.f32 	%f229, [%rd212];
	setp.lt.f32 	%p198, %f228, %f229;
	selp.b32 	%r131, %r130, %r222, %p198;
	ld.local.f32 	%f230, [%rd210+-28];
	mul.wide.s32 	%rd213, %r131, 4;
	add.s64 	%rd214, %rd4, %rd213;
	ld.local.f32 	%f231, [%rd214];
	setp.lt.f32 	%p199, %f230, %f231;
	add.s32 	%r132, %r210, 2;
	selp.b32 	%r133, %r132, %r131, %p199;
	ld.local.f32 	%f232, [%rd210+-24];
	mul.wide.s32 	%rd215, %r133, 4;
	add.s64 	%rd216, %rd4, %rd215;
	ld.local.f32 	%f233, [%rd216];
	setp.lt.f32 	%p200, %f232, %f233;
	add.s32 	%r134, %r210, 3;
	selp.b32 	%r135, %r134, %r133, %p200;
	ld.local.f32 	%f234, [%rd210+-20];
	mul.wide.s32 	%rd217, %r135, 4;
	add.s64 	%rd218, %rd4, %rd217;
	ld.local.f32 	%f235, [%rd218];
	setp.lt.f32 	%p201, %f234, %f235;
	add.s32 	%r136, %r210, 4;
	selp.b32 	%r137, %r136, %r135, %p201;
	ld.local.f32 	%f236, [%rd210+-16];
	mul.wide.s32 	%rd219, %r137, 4;
	add.s64 	%rd220, %rd4, %rd219;
	ld.local.f32 	%f237, [%rd220];
	setp.lt.f32 	%p202, %f236, %f237;
	add.s32 	%r138, %r210, 5;
	selp.b32 	%r139, %r138, %r137, %p202;
	ld.local.f32 	%f238, [%rd210+-12];
	mul.wide.s32 	%rd221, %r139, 4;
	add.s64 	%rd222, %rd4, %rd221;
	ld.local.f32 	%f239, [%rd222];
	setp.lt.f32 	%p203, %f238, %f239;
	add.s32 	%r140, %r210, 6;
	selp.b32 	%r141, %r140, %r139, %p203;
	ld.local.f32 	%f240, [%rd210+-8];
	mul.wide.s32 	%rd223, %r141, 4;
	add.s64 	%rd224, %rd4, %rd223;
	ld.local.f32 	%f241, [%rd224];
	setp.lt.f32 	%p204, %f240, %f241;
	add.s32 	%r142, %r210, 7;
	selp.b32 	%r143, %r142, %r141, %p204;
	ld.local.f32 	%f242, [%rd210+-4];
	mul.wide.s32 	%rd225, %r143, 4;
	add.s64 	%rd226, %rd4, %rd225;
	ld.local.f32 	%f243, [%rd226];
	setp.lt.f32 	%p205, %f242, %f243;
	add.s32 	%r144, %r210, 8;
	selp.b32 	%r145, %r144, %r143, %p205;
	ld.local.f32 	%f244, [%rd210];
	mul.wide.s32 	%rd227, %r145, 4;
	add.s64 	%rd228, %rd4, %rd227;
	ld.local.f32 	%f245, [%rd228];
	setp.lt.f32 	%p206, %f244, %f245;
	add.s32 	%r146, %r210, 9;
	selp.b32 	%r147, %r146, %r145, %p206;
	ld.local.f32 	%f246, [%rd210+4];
	mul.wide.s32 	%rd229, %r147, 4;
	add.s64 	%rd230, %rd4, %rd229;
	ld.local.f32 	%f247, [%rd230];
	setp.lt.f32 	%p207, %f246, %f247;
	add.s32 	%r148, %r210, 10;
	selp.b32 	%r149, %r148, %r147, %p207;
	ld.local.f32 	%f248, [%rd210+8];
	mul.wide.s32 	%rd231, %r149, 4;
	add.s64 	%rd232, %rd4, %rd231;
	ld.local.f32 	%f249, [%rd232];
	setp.lt.f32 	%p208, %f248, %f249;
	add.s32 	%r150, %r210, 11;
	selp.b32 	%r151, %r150, %r149, %p208;
	ld.local.f32 	%f250, [%rd210+12];
	mul.wide.s32 	%rd233, %r151, 4;
	add.s64 	%rd234, %rd4, %rd233;
	ld.local.f32 	%f251, [%rd234];
	setp.lt.f32 	%p209, %f250, %f251;
	add.s32 	%r152, %r210, 12;
	selp.b32 	%r153, %r152, %r151, %p209;
	ld.local.f32 	%f252, [%rd210+16];
	mul.wide.s32 	%rd235, %r153, 4;
	add.s64 	%rd236, %rd4, %rd235;
	ld.local.f32 	%f253, [%rd236];
	setp.lt.f32 	%p210, %f252, %f253;
	add.s32 	%r154, %r210, 13;
	selp.b32 	%r155, %r154, %r153, %p210;
	ld.local.f32 	%f254, [%rd210+20];
	mul.wide.s32 	%rd237, %r155, 4;
	add.s64 	%rd238, %rd4, %rd237;
	ld.local.f32 	%f255, [%rd238];
	setp.lt.f32 	%p211, %f254, %f255;
	add.s32 	%r156, %r210, 14;
	selp.b32 	%r157, %r156, %r155, %p211;
	ld.local.f32 	%f256, [%rd210+24];
	mul.wide.s32 	%rd239, %r157, 4;
	add.s64 	%rd240, %rd4, %rd239;
	ld.local.f32 	%f257, [%rd240];
	setp.lt.f32 	%p212, %f256, %f257;
	add.s32 	%r158, %r210, 15;
	selp.b32 	%r159, %r158, %r157, %p212;
	ld.local.f32 	%f258, [%rd210+28];
	mul.wide.s32 	%rd241, %r159, 4;
	add.s64 	%rd242, %rd4, %rd241;
	ld.local.f32 	%f259, [%rd242];
	setp.lt.f32 	%p213, %f258, %f259;
	add.s32 	%r60, %r210, 16;
	selp.b32 	%r222, %r60, %r159, %p213;
	add.s32 	%r209, %r209, 16;
	setp.ne.s32 	%p214, %r209, 0;
	add.s32 	%r211, %r210, 17;
	mov.u32 	%r210, %r60;
	@%p214 bra 	$L__BB4_121;
	add.s32 	%r217, %r60, 1;
$L__BB4_123:
	and.b32  	%r160, %r52, 15;
	setp.eq.s32 	%p215, %r160, 0;
	@%p215 bra 	$L__BB4_133;
	not.b16 	%rs9, %rs14;
	add.s16 	%rs10, %rs9, %rs1;
	cvt.u32.u16 	%r162, %rs10;
	and.b32  	%r67, %r162, 15;
	add.s32 	%r163, %r67, -1;
	setp.lt.u32 	%p216, %r163, 7;
	@%p216 bra 	$L__BB4_126;
	mul.wide.u32 	%rd243, %r217, 4;
	add.s64 	%rd244, %rd4, %rd243;
	ld.local.f32 	%f260, [%rd244];
	mul.wide.s32 	%rd245, %r222, 4;
	add.s64 	%rd246, %rd4, %rd245;
	ld.local.f32 	%f261, [%rd246];
	setp.lt.f32 	%p217, %f260, %f261;
	selp.b32 	%r164, %r217, %r222, %p217;
	add.s32 	%r165, %r217, 1;
	ld.local.f32 	%f262, [%rd244+4];
	mul.wide.s32 	%rd247, %r164, 4;
	add.s64 	%rd248, %rd4, %rd247;
	ld.local.f32 	%f263, [%rd248];
	setp.lt.f32 	%p218, %f262, %f263;
	selp.b32 	%r166, %r165, %r164, %p218;
	add.s32 	%r167, %r217, 2;
	ld.local.f32 	%f264, [%rd244+8];
	mul.wide.s32 	%rd249, %r166, 4;
	add.s64 	%rd250, %rd4, %rd249;
	ld.local.f32 	%f265, [%rd250];
	setp.lt.f32 	%p219, %f264, %f265;
	selp.b32 	%r168, %r167, %r166, %p219;
	add.s32 	%r169, %r217, 3;
	ld.local.f32 	%f266, [%rd244+12];
	mul.wide.s32 	%rd251, %r168, 4;
	add.s64 	%rd252, %rd4, %rd251;
	ld.local.f32 	%f267, [%rd252];
	setp.lt.f32 	%p220, %f266, %f267;
	selp.b32 	%r170, %r169, %r168, %p220;
	add.s32 	%r171, %r217, 4;
	ld.local.f32 	%f268, [%rd244+16];
	mul.wide.s32 	%rd253, %r170, 4;
	add.s64 	%rd254, %rd4, %rd253;
	ld.local.f32 	%f269, [%rd254];
	setp.lt.f32 	%p221, %f268, %f269;
	selp.b32 	%r172, %r171, %r170, %p221;
	add.s32 	%r173, %r217, 5;
	ld.local.f32 	%f270, [%rd244+20];
	mul.wide.s32 	%rd255, %r172, 4;
	add.s64 	%rd256, %rd4, %rd255;
	ld.local.f32 	%f271, [%rd256];
	setp.lt.f32 	%p222, %f270, %f271;
	selp.b32 	%r174, %r173, %r172, %p222;
	add.s32 	%r175, %r217, 6;
	ld.local.f32 	%f272, [%rd244+24];
	mul.wide.s32 	%rd257, %r174, 4;
	add.s64 	%rd258, %rd4, %rd257;
	ld.local.f32 	%f273, [%rd258];
	setp.lt.f32 	%p223, %f272, %f273;
	selp.b32 	%r176, %r175, %r174, %p223;
	add.s32 	%r177, %r217, 7;
	ld.local.f32 	%f274, [%rd244+28];
	mul.wide.s32 	%rd259, %r176, 4;
	add.s64 	%rd260, %rd4, %rd259;
	ld.local.f32 	%f275, [%rd260];
	setp.lt.f32 	%p224, %f274, %f275;
	selp.b32 	%r222, %r177, %r176, %p224;
	add.s32 	%r217, %r217, 8;
$L__BB4_126:
	and.b32  	%r178, %r67, 7;
	setp.eq.s32 	%p225, %r178, 0;
	@%p225 bra 	$L__BB4_133;
	not.b16 	%rs11, %rs13;
	add.s16 	%rs12, %rs11, %rs1;
	cvt.u32.u16 	%r180, %rs12;
	and.b32  	%r181, %r180, 7;
	and.b32  	%r73, %r180, 3;
	add.s32 	%r182, %r181, -1;
	setp.lt.u32 	%p226, %r182, 3;
	@%p226 bra 	$L__BB4_129;
	mul.wide.u32 	%rd261, %r217, 4;
	add.s64 	%rd262, %rd4, %rd261;
	ld.local.f32 	%f276, [%rd262];
	mul.wide.s32 	%rd263, %r222, 4;
	add.s64 	%rd264, %rd4, %rd263;
	ld.local.f32 	%f277, [%rd264];
	setp.lt.f32 	%p227, %f276, %f277;
	selp.b32 	%r183, %r217, %r222, %p227;
	add.s32 	%r184, %r217, 1;
	ld.local.f32 	%f278, [%rd262+4];
	mul.wide.s32 	%rd265, %r183, 4;
	add.s64 	%rd266, %rd4, %rd265;
	ld.local.f32 	%f279, [%rd266];
	setp.lt.f32 	%p228, %f278, %f279;
	selp.b32 	%r185, %r184, %r183, %p228;
	add.s32 	%r186, %r217, 2;
	ld.local.f32 	%f280, [%rd262+8];
	mul.wide.s32 	%rd267, %r185, 4;
	add.s64 	%rd268, %rd4, %rd267;
	ld.local.f32 	%f281, [%rd268];
	setp.lt.f32 	%p229, %f280, %f281;
	selp.b32 	%r187, %r186, %r185, %p229;
	add.s32 	%r188, %r217, 3;
	ld.local.f32 	%f282, [%rd262+12];
	mul.wide.s32 	%rd269, %r187, 4;
	add.s64 	%rd270, %rd4, %rd269;
	ld.local.f32 	%f283, [%rd270];
	setp.lt.f32 	%p230, %f282, %f283;
	selp.b32 	%r222, %r188, %r187, %p230;
	add.s32 	%r217, %r217, 4;
$L__BB4_129:
	setp.eq.s32 	%p231, %r73, 0;
	@%p231 bra 	$L__BB4_133;
	mul.wide.u32 	%rd271, %r217, 4;
	add.s64 	%rd22, %rd4, %rd271;
	ld.local.f32 	%f284, [%rd22];
	mul.wide.s32 	%rd272, %r222, 4;
	add.s64 	%rd273, %rd4, %rd272;
	ld.local.f32 	%f285, [%rd273];
	setp.lt.f32 	%p232, %f284, %f285;
	selp.b32 	%r222, %r217, %r222, %p232;
	setp.eq.s32 	%p233, %r73, 1;
	@%p233 bra 	$L__BB4_133;
	add.s32 	%r189, %r217, 1;
	ld.local.f32 	%f286, [%rd22+4];
	mul.wide.s32 	%rd274, %r222, 4;
	add.s64 	%rd275, %rd4, %rd274;
	ld.local.f32 	%f287, [%rd275];
	setp.lt.f32 	%p234, %f286, %f287;
	selp.b32 	%r222, %r189, %r222, %p234;
	setp.eq.s32 	%p235, %r73, 2;
	@%p235 bra 	$L__BB4_133;
	add.s32 	%r190, %r217, 2;
	ld.local.f32 	%f288, [%rd22+8];
	mul.wide.s32 	%rd276, %r222, 4;
	add.s64 	%rd277, %rd4, %rd276;
	ld.local.f32 	%f289, [%rd277];
	setp.lt.f32 	%p236, %f288, %f289;
	selp.b32 	%r222, %r190, %r222, %p236;
$L__BB4_133:
	mul.wide.s32 	%rd278, %r222, 4;
	add.s64 	%rd279, %rd4, %rd278;
	ld.local.f32 	%f290, [%rd279];
	mul.wide.u32 	%rd280, %r51, 4;
	add.s64 	%rd281, %rd4, %rd280;
	ld.local.f32 	%f291, [%rd281];
	st.local.f32 	[%rd279], %f291;
	st.local.f32 	[%rd281], %f290;
	setp.ne.s32 	%p237, %r208, %r49;
	add.s16 	%rs14, %rs14, 1;
	add.s16 	%rs13, %rs13, 1;
	@%p237 bra 	$L__BB4_119;
$L__BB4_134:
	shr.u32 	%r191, %r193, 1;
	mul.wide.u32 	%rd282, %r191, 4;
	add.s64 	%rd283, %rd4, %rd282;
	ld.local.f32 	%f292, [%rd283];
	add.s64 	%rd285, %rd2, %rd27;
	st.global.f32 	[%rd285], %f292;
$L__BB4_135:
	ret;
$L__BB4_136:
	add.f32 	%f296, %f296, 0fBF000000;
	add.f32 	%f297, %f297, 0f3F800000;
	bra.uni 	$L__BB4_12;
$L__BB4_137:
	add.f32 	%f298, %f298, 0fBF800000;
	add.f32 	%f299, %f299, 0f3F800000;
	bra.uni 	$L__BB4_19;
$L__BB4_138:
	add.f32 	%f300, %f300, 0fBF800000;
	add.f32 	%f301, %f301, 0f3F000000;
	bra.uni 	$L__BB4_26;
$L__BB4_139:
	add.f32 	%f302, %f302, 0fBF800000;
	add.f32 	%f303, %f303, 0f00000000;
	bra.uni 	$L__BB4_33;
$L__BB4_140:
	add.f32 	%f304, %f304, 0fBF800000;
	add.f32 	%f305, %f305, 0fBF000000;
	bra.uni 	$L__BB4_40;
$L__BB4_141:
	add.f32 	%f306, %f306, 0fBF800000;
	add.f32 	%f307, %f307, 0fBF800000;
	bra.uni 	$L__BB4_47;
$L__BB4_142:
	add.f32 	%f308, %f308, 0fBF000000;
	add.f32 	%f309, %f309, 0fBF800000;
	bra.uni 	$L__BB4_54;
$L__BB4_143:
	add.f32 	%f310, %f310, 0f00000000;
	add.f32 	%f311, %f311, 0fBF800000;
	bra.uni 	$L__BB4_61;
$L__BB4_144:
	add.f32 	%f312, %f312, 0f3F000000;
	add.f32 	%f313, %f313, 0fBF800000;
	bra.uni 	$L__BB4_68;
$L__BB4_145:
	add.f32 	%f314, %f314, 0f3F800000;
	add.f32 	%f315, %f315, 0fBF800000;
	bra.uni 	$L__BB4_75;
$L__BB4_146:
	add.f32 	%f316, %f316, 0f3F800000;
	add.f32 	%f317, %f317, 0fBF000000;
	bra.uni 	$L__BB4_82;
$L__BB4_147:
	add.f32 	%f318, %f318, 0f3F800000;
	add.f32 	%f319, %f319, 0f00000000;
	bra.uni 	$L__BB4_89;
$L__BB4_148:
	add.f32 	%f320, %f320, 0f3F800000;
	add.f32 	%f321, %f321, 0f3F000000;
	bra.uni 	$L__BB4_96;
$L__BB4_149:
	add.f32 	%f322, %f322, 0f3F800000;
	add.f32 	%f323, %f323, 0f3F800000;
	bra.uni 	$L__BB4_103;
$L__BB4_150:
	add.f32 	%f324, %f324, 0f3F000000;
	add.f32 	%f325, %f325, 0f3F800000;
	bra.uni 	$L__BB4_109;

}
	// .globl	_Z21interpolate_occlusionPfS_S_ii
.visible .entry _Z21interpolate_occlusionPfS_S_ii(
	.param .u64 .ptr .align 1 _Z21interpolate_occlusionPfS_S_ii_param_0,
	.param .u64 .ptr .align 1 _Z21interpolate_occlusionPfS_S_ii_param_1,
	.param .u64 .ptr .align 1 _Z21interpolate_occlusionPfS_S_ii_param_2,
	.param .u32 _Z21interpolate_occlusionPfS_S_ii_param_3,
	.param .u32 _Z21interpolate_occlusionPfS_S_ii_param_4
)
{
	.reg .pred 	%p<10>;
	.reg .b32 	%r<23>;
	.reg .b32 	%f<7>;
	.reg .b64 	%rd<23>;

	ld.param.u64 	%rd5, [_Z21interpolate_occlusionPfS_S_ii_param_0];
	ld.param.u64 	%rd4, [_Z21interpolate_occlusionPfS_S_ii_param_1];
	ld.param.u64 	%rd6, [_Z21interpolate_occlusionPfS_S_ii_param_2];
	ld.param.u32 	%r10, [_Z21interpolate_occlusionPfS_S_ii_param_3];
	ld.param.u32 	%r9, [_Z21interpolate_occlusionPfS_S_ii_param_4];
	cvta.to.global.u64 	%rd1, %rd6;
	cvta.to.global.u64 	%rd2, %rd5;
	mov.u32 	%r11, %ctaid.y;
	mov.u32 	%r12, %nctaid.x;
	mov.u32 	%r13, %ctaid.x;
	mad.lo.s32 	%r1, %r11, %r12, %r13;
	setp.ge.s32 	%p1, %r1, %r10;
	@%p1 bra 	$L__BB5_14;
	cvta.to.global.u64 	%rd7, %rd4;
	mul.wide.s32 	%rd8, %r1, 4;
	add.s64 	%rd3, %rd7, %rd8;
	ld.global.f32 	%f1, [%rd3];
	setp.eq.f32 	%p2, %f1, 0f3F800000;
	@%p2 bra 	$L__BB5_3;
	add.s64 	%rd21, %rd2, %rd8;
	ld.global.f32 	%f6, [%rd21];
	add.s64 	%rd22, %rd1, %rd8;
	st.global.f32 	[%rd22], %f6;
	bra.uni 	$L__BB5_14;
$L__BB5_3:
	rem.s32 	%r2, %r1, %r9;
	setp.lt.s32 	%p3, %r2, 0;
	@%p3 bra 	$L__BB5_7;
	not.b32 	%r3, %r2;
	mov.b32 	%r22, 0;
$L__BB5_5:
	mul.wide.s32 	%rd9, %r22, 4;
	add.s64 	%rd10, %rd3, %rd9;
	ld.global.f32 	%f2, [%rd10];
	setp.eq.f32 	%p4, %f2, 0f00000000;
	@%p4 bra 	$L__BB5_11;
	add.s32 	%r22, %r22, -1;
	setp.gt.s32 	%p5, %r22, %r3;
	@%p5 bra 	$L__BB5_5;
$L__BB5_7:
	setp.lt.s32 	%p6, %r9, 0;
	mov.b32 	%r22, 0;
	@%p6 bra 	$L__BB5_11;
	mov.b32 	%r22, 0;
$L__BB5_9:
	mul.wide.u32 	%rd11, %r22, 4;
	add.s64 	%rd12, %rd3, %rd11;
	ld.global.f32 	%f3, [%rd12];
	setp.eq.f32 	%p7, %f3, 0f00000000;
	@%p7 bra 	$L__BB5_11;
	add.s32 	%r22, %r22, 1;
	add.s32 	%r17, %r22, %r2;
	setp.lt.s32 	%p8, %r17, %r9;
	@%p8 bra 	$L__BB5_9;
$L__BB5_11:
	add.s32 	%r18, %r22, %r2;
	setp.ge.s32 	%p9, %r18, %r9;
	@%p9 bra 	$L__BB5_13;
	add.s32 	%r19, %r22, %r1;
	mul.wide.s32 	%rd16, %r19, 4;
	add.s64 	%rd17, %rd2, %rd16;
	ld.global.f32 	%f5, [%rd17];
	add.s64 	%rd19, %rd1, %rd8;
	st.global.f32 	[%rd19], %f5;
	bra.uni 	$L__BB5_14;
$L__BB5_13:
	add.s64 	%rd14, %rd2, %rd8;
	ld.global.f32 	%f4, [%rd14];
	add.s64 	%rd15, %rd1, %rd8;
	st.global.f32 	[%rd15], %f4;
$L__BB5_14:
	ret;

}
	// .globl	_Z13dtransform_lrPfS_iii
.visible .entry _Z13dtransform_lrPfS_iii(
	.param .u64 .ptr .align 1 _Z13dtransform_lrPfS_iii_param_0,
	.param .u64 .ptr .align 1 _Z13dtransform_lrPfS_iii_param_1,
	.param .u32 _Z13dtransform_lrPfS_iii_param_2,
	.param .u32 _Z13dtransform_lrPfS_iii_param_3,
	.param .u32 _Z13dtransform_lrPfS_iii_param_4
)
{
	.reg .pred 	%p<18>;
	.reg .b32 	%r<155>;
	.reg .b32 	%f<129>;
	.reg .b64 	%rd<133>;
	.reg .b64 	%fd<159>;

	ld.param.u64 	%rd3, [_Z13dtransform_lrPfS_iii_param_0];
	ld.param.u64 	%rd4, [_Z13dtransform_lrPfS_iii_param_1];
	ld.param.u32 	%r151, [_Z13dtransform_lrPfS_iii_param_3];
	ld.param.u32 	%r69, [_Z13dtransform_lrPfS_iii_param_4];
	cvta.to.global.u64 	%rd1, %rd3;
	cvta.to.global.u64 	%rd2, %rd4;
	setp.lt.s32 	%p1, %r151, 2;
	@%p1 bra 	$L__BB6_25;
	mov.u32 	%r1, %ctaid.x;
	mul.lo.s32 	%r2, %r151, %r1;
	mov.u32 	%r3, %tid.x;
	add.s32 	%r4, %r151, -1;
	add.s32 	%r153, %r151, -2;
	and.b32  	%r6, %r4, 7;
	setp.lt.u32 	%p2, %r153, 7;
	mov.b32 	%r139, 1;
	@%p2 bra 	$L__BB6_5;
	and.b32  	%r72, %r4, -8;
	neg.s32 	%r137, %r72;
	mul.lo.s32 	%r73, %r1, %r69;
	mad.lo.s32 	%r134, %r73, %r151, %r3;
	shl.b32 	%r9, %r69, 3;
	mad.lo.s32 	%r74, %r69, %r2, %r69;
	add.s32 	%r133, %r3, %r74;
	mov.b32 	%r136, 4;
	mul.wide.s32 	%rd13, %r69, 4;
	mov.u32 	%r135, %r2;
$L__BB6_3:
	.pragma "nounroll";
	add.s32 	%r75, %r135, 1;
	mul.wide.u32 	%rd5, %r75, 4;
	add.s64 	%rd6, %rd2, %rd5;
	ld.global.f32 	%f1, [%rd6];
	cvt.f64.f32 	%fd1, %f1;
	mov.f64 	%fd2, 0d3FF0000000000000;
	sub.f64 	%fd3, %fd2, %fd1;
	mul.wide.s32 	%rd7, %r133, 4;
	add.s64 	%rd8, %rd1, %rd7;
	ld.global.f32 	%f2, [%rd8];
	cvt.f64.f32 	%fd4, %f2;
	mul.wide.s32 	%rd9, %r134, 4;
	add.s64 	%rd10, %rd1, %rd9;
	ld.global.f32 	%f3, [%rd10];
	mul.f32 	%f4, %f1, %f3;
	cvt.f64.f32 	%fd5, %f4;
	fma.rn.f64 	%fd6, %fd3, %fd4, %fd5;
	cvt.rn.f32.f64 	%f5, %fd6;
	st.global.f32 	[%rd8], %f5;
	add.s32 	%r76, %r135, 2;
	mul.wide.u32 	%rd11, %r76, 4;
	add.s64 	%rd12, %rd2, %rd11;
	ld.global.f32 	%f6, [%rd12];
	cvt.f64.f32 	%fd7, %f6;
	sub.f64 	%fd8, %fd2, %fd7;
	add.s64 	%rd14, %rd8, %rd13;
	ld.global.f32 	%f7, [%rd14];
	cvt.f64.f32 	%fd9, %f7;
	mul.f32 	%f8, %f6, %f5;
	cvt.f64.f32 	%fd10, %f8;
	fma.rn.f64 	%fd11, %fd8, %fd9, %fd10;
	cvt.rn.f32.f64 	%f9, %fd11;
	st.global.f32 	[%rd14], %f9;
	add.s32 	%r77, %r135, 3;
	mul.wide.u32 	%rd15, %r77, 4;
	add.s64 	%rd16, %rd2, %rd15;
	ld.global.f32 	%f10, [%rd16];
	cvt.f64.f32 	%fd12, %f10;
	sub.f64 	%fd13, %fd2, %fd12;
	add.s64 	%rd17, %rd14, %rd13;
	ld.global.f32 	%f11, [%rd17];
	cvt.f64.f32 	%fd14, %f11;
	mul.f32 	%f12, %f10, %f9;
	cvt.f64.f32 	%fd15, %f12;
	fma.rn.f64 	%fd16, %fd13, %fd14, %fd15;
	cvt.rn.f32.f64 	%f13, %fd16;
	st.global.f32 	[%rd17], %f13;
	add.s32 	%r78, %r135, 4;
	mul.wide.u32 	%rd18, %r78, 4;
	add.s64 	%rd19, %rd2, %rd18;
	ld.global.f32 	%f14, [%rd19];
	cvt.f64.f32 	%fd17, %f14;
	sub.f64 	%fd18, %fd2, %fd17;
	add.s64 	%rd20, %rd17, %rd13;
	ld.global.f32 	%f15, [%rd20];
	cvt.f64.f32 	%fd19, %f15;
	mul.f32 	%f16, %f14, %f13;
	cvt.f64.f32 	%fd20, %f16;
	fma.rn.f64 	%fd21, %fd18, %fd19, %fd20;
	cvt.rn.f32.f64 	%f17, %fd21;
	st.global.f32 	[%rd20], %f17;
	add.s32 	%r79, %r135, 5;
	mul.wide.u32 	%rd21, %r79, 4;
	add.s64 	%rd22, %rd2, %rd21;
	ld.global.f32 	%f18, [%rd22];
	cvt.f64.f32 	%fd22, %f18;
	sub.f64 	%fd23, %fd2, %fd22;
	add.s64 	%rd23, %rd20, %rd13;
	ld.global.f32 	%f19, [%rd23];
	cvt.f64.f32 	%fd24, %f19;
	mul.f32 	%f20, %f18, %f17;
	cvt.f64.f32 	%fd25, %f20;
	fma.rn.f64 	%fd26, %fd23, %fd24, %fd25;
	cvt.rn.f32.f64 	%f21, %fd26;
	st.global.f32 	[%rd23], %f21;
	add.s32 	%r80, %r135, 6;
	mul.wide.u32 	%rd24, %r80, 4;
	add.s64 	%rd25, %rd2, %rd24;
	ld.global.f32 	%f22, [%rd25];
	cvt.f64.f32 	%fd27, %f22;
	sub.f64 	%fd28, %fd2, %fd27;
	add.s64 	%rd26, %rd23, %rd13;
	ld.global.f32 	%f23, [%rd26];
	cvt.f64.f32 	%fd29, %f23;
	mul.f32 	%f24, %f22, %f21;
	cvt.f64.f32 	%fd30, %f24;
	fma.rn.f64 	%fd31, %fd28, %fd29, %fd30;
	cvt.rn.f32.f64 	%f25, %fd31;
	st.global.f32 	[%rd26], %f25;
	add.s32 	%r81, %r135, 7;
	mul.wide.u32 	%rd27, %r81, 4;
	add.s64 	%rd28, %rd2, %rd27;
	ld.global.f32 	%f26, [%rd28];
	cvt.f64.f32 	%fd32, %f26;
	sub.f64 	%fd33, %fd2, %fd32;
	add.s64 	%rd29, %rd26, %rd13;
	ld.global.f32 	%f27, [%rd29];
	cvt.f64.f32 	%fd34, %f27;
	mul.f32 	%f28, %f26, %f25;
	cvt.f64.f32 	%fd35, %f28;
	fma.rn.f64 	%fd36, %fd33, %fd34, %fd35;
	cvt.rn.f32.f64 	%f29, %fd36;
	st.global.f32 	[%rd29], %f29;
	add.s32 	%r135, %r135, 8;
	mul.wide.u32 	%rd30, %r135, 4;
	add.s64 	%rd31, %rd2, %rd30;
	ld.global.f32 	%f30, [%rd31];
	cvt.f64.f32 	%fd37, %f30;
	sub.f64 	%fd38, %fd2, %fd37;
	add.s64 	%rd32, %rd29, %rd13;
	ld.global.f32 	%f31, [%rd32];
	cvt.f64.f32 	%fd39, %f31;
	mul.f32 	%f32, %f30, %f29;
	cvt.f64.f32 	%fd40, %f32;
	fma.rn.f64 	%fd41, %fd38, %fd39, %fd40;
	cvt.rn.f32.f64 	%f33, %fd41;
	st.global.f32 	[%rd32], %f33;
	add.s32 	%r137, %r137, 8;
	add.s32 	%r136, %r136, 8;
	add.s32 	%r134, %r134, %r9;
	add.s32 	%r133, %r133, %r9;
	setp.ne.s32 	%p3, %r137, 0;
	@%p3 bra 	$L__BB6_3;
	add.s32 	%r139, %r136, -3;
$L__BB6_5:
	setp.eq.s32 	%p4, %r6, 0;
	@%p4 bra 	$L__BB6_13;
	and.b32  	%r23, %r4, 3;
	setp.lt.u32 	%p5, %r6, 4;
	@%p5 bra 	$L__BB6_8;
	add.s32 	%r82, %r139, %r2;
	mul.lo.s32 	%r83, %r82, %r69;
	add.s32 	%r84, %r83, %r3;
	sub.s32 	%r85, %r83, %r69;
	add.s32 	%r86, %r85, %r3;
	mul.wide.u32 	%rd33, %r82, 4;
	add.s64 	%rd34, %rd2, %rd33;
	ld.global.f32 	%f34, [%rd34];
	cvt.f64.f32 	%fd42, %f34;
	mov.f64 	%fd43, 0d3FF0000000000000;
	sub.f64 	%fd44, %fd43, %fd42;
	mul.wide.s32 	%rd35, %r84, 4;
	add.s64 	%rd36, %rd1, %rd35;
	ld.global.f32 	%f35, [%rd36];
	cvt.f64.f32 	%fd45, %f35;
	mul.wide.s32 	%rd37, %r86, 4;
	add.s64 	%rd38, %rd1, %rd37;
	ld.global.f32 	%f36, [%rd38];
	mul.f32 	%f37, %f34, %f36;
	cvt.f64.f32 	%fd46, %f37;
	fma.rn.f64 	%fd47, %fd44, %fd45, %fd46;
	cvt.rn.f32.f64 	%f38, %fd47;
	st.global.f32 	[%rd36], %f38;
	add.s32 	%r87, %r82, 1;
	mul.wide.u32 	%rd39, %r87, 4;
	add.s64 	%rd40, %rd2, %rd39;
	ld.global.f32 	%f39, [%rd40];
	cvt.f64.f32 	%fd48, %f39;
	sub.f64 	%fd49, %fd43, %fd48;
	mul.wide.s32 	%rd41, %r69, 4;
	add.s64 	%rd42, %rd36, %rd41;
	ld.global.f32 	%f40, [%rd42];
	cvt.f64.f32 	%fd50, %f40;
	mul.f32 	%f41, %f39, %f38;
	cvt.f64.f32 	%fd51, %f41;
	fma.rn.f64 	%fd52, %fd49, %fd50, %fd51;
	cvt.rn.f32.f64 	%f42, %fd52;
	st.global.f32 	[%rd42], %f42;
	add.s32 	%r88, %r82, 2;
	mul.wide.u32 	%rd43, %r88, 4;
	add.s64 	%rd44, %rd2, %rd43;
	ld.global.f32 	%f43, [%rd44];
	cvt.f64.f32 	%fd53, %f43;
	sub.f64 	%fd54, %fd43, %fd53;
	add.s64 	%rd45, %rd42, %rd41;
	ld.global.f32 	%f44, [%rd45];
	cvt.f64.f32 	%fd55, %f44;
	mul.f32 	%f45, %f43, %f42;
	cvt.f64.f32 	%fd56, %f45;
	fma.rn.f64 	%fd57, %fd54, %fd55, %fd56;
	cvt.rn.f32.f64 	%f46, %fd57;
	st.global.f32 	[%rd45], %f46;
	add.s32 	%r89, %r82, 3;
	mul.wide.u32 	%rd46, %r89, 4;
	add.s64 	%rd47, %rd2, %rd46;
	ld.global.f32 	%f47, [%rd47];
	cvt.f64.f32 	%fd58, %f47;
	sub.f64 	%fd59, %fd43, %fd58;
	add.s64 	%rd48, %rd45, %rd41;
	ld.global.f32 	%f48, [%rd48];
	cvt.f64.f32 	%fd60, %f48;
	mul.f32 	%f49, %f47, %f46;
	cvt.f64.f32 	%fd61, %f49;
	fma.rn.f64 	%fd62, %fd59, %fd60, %fd61;
	cvt.rn.f32.f64 	%f50, %fd62;
	st.global.f32 	[%rd48], %f50;
	add.s32 	%r139, %r139, 4;
$L__BB6_8:
	setp.eq.s32 	%p6, %r23, 0;
	@%p6 bra 	$L__BB6_13;
	setp.eq.s32 	%p7, %r23, 1;
	@%p7 bra 	$L__BB6_11;
	add.s32 	%r90, %r139, %r2;
	mul.lo.s32 	%r91, %r90, %r69;
	add.s32 	%r92, %r91, %r3;
	sub.s32 	%r93, %r91, %r69;
	add.s32 	%r94, %r93, %r3;
	mul.wide.u32 	%rd49, %r90, 4;
	add.s64 	%rd50, %rd2, %rd49;
	ld.global.f32 	%f51, [%rd50];
	cvt.f64.f32 	%fd63, %f51;
	mov.f64 	%fd64, 0d3FF0000000000000;
	sub.f64 	%fd65, %fd64, %fd63;
	mul.wide.s32 	%rd51, %r92, 4;
	add.s64 	%rd52, %rd1, %rd51;
	ld.global.f32 	%f52, [%rd52];
	cvt.f64.f32 	%fd66, %f52;
	mul.wide.s32 	%rd53, %r94, 4;
	add.s64 	%rd54, %rd1, %rd53;
	ld.global.f32 	%f53, [%rd54];
	mul.f32 	%f54, %f51, %f53;
	cvt.f64.f32 	%fd67, %f54;
	fma.rn.f64 	%fd68, %fd65, %fd66, %fd67;
	cvt.rn.f32.f64 	%f55, %fd68;
	st.global.f32 	[%rd52], %f55;
	add.s32 	%r95, %r90, 1;
	mul.wide.u32 	%rd55, %r95, 4;
	add.s64 	%rd56, %rd2, %rd55;
	ld.global.f32 	%f56, [%rd56];
	cvt.f64.f32 	%fd69, %f56;
	sub.f64 	%fd70, %fd64, %fd69;
	mul.wide.s32 	%rd57, %r69, 4;
	add.s64 	%rd58, %rd52, %rd57;
	ld.global.f32 	%f57, [%rd58];
	cvt.f64.f32 	%fd71, %f57;
	mul.f32 	%f58, %f56, %f55;
	cvt.f64.f32 	%fd72, %f58;
	fma.rn.f64 	%fd73, %fd70, %fd71, %fd72;
	cvt.rn.f32.f64 	%f59, %fd73;
	st.global.f32 	[%rd58], %f59;
	add.s32 	%r139, %r139, 2;
$L__BB6_11:
	and.b32  	%r96, %r4, 1;
	setp.eq.b32 	%p8, %r96, 1;
	not.pred 	%p9, %p8;
	@%p9 bra 	$L__BB6_13;
	add.s32 	%r97, %r139, %r2;
	mul.lo.s32 	%r98, %r97, %r69;
	add.s32 	%r99, %r98, %r3;
	sub.s32 	%r100, %r98, %r69;
	add.s32 	%r101, %r100, %r3;
	mul.wide.u32 	%rd59, %r97, 4;
	add.s64 	%rd60, %rd2, %rd59;
	ld.global.f32 	%f60, [%rd60];
	cvt.f64.f32 	%fd74, %f60;
	mov.f64 	%fd75, 0d3FF0000000000000;
	sub.f64 	%fd76, %fd75, %fd74;
	mul.wide.s32 	%rd61, %r99, 4;
	add.s64 	%rd62, %rd1, %rd61;
	ld.global.f32 	%f61, [%rd62];
	cvt.f64.f32 	%fd77, %f61;
	mul.wide.s32 	%rd63, %r101, 4;
	add.s64 	%rd64, %rd1, %rd63;
	ld.global.f32 	%f62, [%rd64];
	mul.f32 	%f63, %f60, %f62;
	cvt.f64.f32 	%fd78, %f63;
	fma.rn.f64 	%fd79, %fd76, %fd77, %fd78;
	cvt.rn.f32.f64 	%f64, %fd79;
	st.global.f32 	[%rd62], %f64;
$L__BB6_13:
	setp.lt.u32 	%p10, %r153, 7;
	@%p10 bra 	$L__BB6_17;
	mad.lo.s32 	%r102, %r151, %r1, %r151;
	add.s32 	%r150, %r102, -4;
	add.s32 	%r103, %r102, -3;
	mad.lo.s32 	%r149, %r69, %r103, %r3;
	shl.b32 	%r30, %r69, 3;
	mad.lo.s32 	%r148, %r69, %r150, %r3;
	add.s32 	%r104, %r102, -5;
	mad.lo.s32 	%r147, %r69, %r104, %r3;
	add.s32 	%r105, %r102, -6;
	mad.lo.s32 	%r146, %r69, %r105, %r3;
	add.s32 	%r106, %r102, -7;
	mad.lo.s32 	%r145, %r69, %r106, %r3;
	add.s32 	%r107, %r102, -8;
	mad.lo.s32 	%r144, %r69, %r107, %r3;
	add.s32 	%r108, %r102, -9;
	mad.lo.s32 	%r143, %r69, %r108, %r3;
	add.s32 	%r109, %r102, -2;
	mad.lo.s32 	%r142, %r69, %r109, %r3;
	and.b32  	%r110, %r4, -8;
	neg.s32 	%r141, %r110;
	mul.wide.s32 	%rd69, %r69, 4;
$L__BB6_15:
	.pragma "nounroll";
	add.s32 	%r111, %r150, 2;
	mul.wide.u32 	%rd65, %r111, 4;
	add.s64 	%rd66, %rd2, %rd65;
	ld.global.f32 	%f65, [%rd66];
	cvt.f64.f32 	%fd80, %f65;
	mov.f64 	%fd81, 0d3FF0000000000000;
	sub.f64 	%fd82, %fd81, %fd80;
	mul.wide.s32 	%rd67, %r142, 4;
	add.s64 	%rd68, %rd1, %rd67;
	ld.global.f32 	%f66, [%rd68];
	cvt.f64.f32 	%fd83, %f66;
	add.s64 	%rd70, %rd68, %rd69;
	ld.global.f32 	%f67, [%rd70];
	mul.f32 	%f68, %f65, %f67;
	cvt.f64.f32 	%fd84, %f68;
	fma.rn.f64 	%fd85, %fd82, %fd83, %fd84;
	cvt.rn.f32.f64 	%f69, %fd85;
	st.global.f32 	[%rd68], %f69;
	add.s32 	%r112, %r150, 1;
	mul.wide.u32 	%rd71, %r112, 4;
	add.s64 	%rd72, %rd2, %rd71;
	ld.global.f32 	%f70, [%rd72];
	cvt.f64.f32 	%fd86, %f70;
	sub.f64 	%fd87, %fd81, %fd86;
	mul.wide.s32 	%rd73, %r149, 4;
	add.s64 	%rd74, %rd1, %rd73;
	ld.global.f32 	%f71, [%rd74];
	cvt.f64.f32 	%fd88, %f71;
	mul.f32 	%f72, %f70, %f69;
	cvt.f64.f32 	%fd89, %f72;
	fma.rn.f64 	%fd90, %fd87, %fd88, %fd89;
	cvt.rn.f32.f64 	%f73, %fd90;
	st.global.f32 	[%rd74], %f73;
	add.s32 	%r113, %r150, -5;
	mul.wide.u32 	%rd75, %r150, 4;
	add.s64 	%rd76, %rd2, %rd75;
	ld.global.f32 	%f74, [%rd76];
	cvt.f64.f32 	%fd91, %f74;
	sub.f64 	%fd92, %fd81, %fd91;
	mul.wide.s32 	%rd77, %r148, 4;
	add.s64 	%rd78, %rd1, %rd77;
	ld.global.f32 	%f75, [%rd78];
	cvt.f64.f32 	%fd93, %f75;
	mul.f32 	%f76, %f74, %f73;
	cvt.f64.f32 	%fd94, %f76;
	fma.rn.f64 	%fd95, %fd92, %fd93, %fd94;
	cvt.rn.f32.f64 	%f77, %fd95;
	st.global.f32 	[%rd78], %f77;
	add.s32 	%r114, %r150, -1;
	mul.wide.u32 	%rd79, %r114, 4;
	add.s64 	%rd80, %rd2, %rd79;
	ld.global.f32 	%f78, [%rd80];
	cvt.f64.f32 	%fd96, %f78;
	sub.f64 	%fd97, %fd81, %fd96;
	mul.wide.s32 	%rd81, %r147, 4;
	add.s64 	%rd82, %rd1, %rd81;
	ld.global.f32 	%f79, [%rd82];
	cvt.f64.f32 	%fd98, %f79;
	mul.f32 	%f80, %f78, %f77;
	cvt.f64.f32 	%fd99, %f80;
	fma.rn.f64 	%fd100, %fd97, %fd98, %fd99;
	cvt.rn.f32.f64 	%f81, %fd100;
	st.global.f32 	[%rd82], %f81;
	add.s32 	%r115, %r150, -2;
	mul.wide.u32 	%rd83, %r115, 4;
	add.s64 	%rd84, %rd2, %rd83;
	ld.global.f32 	%f82, [%rd84];
	cvt.f64.f32 	%fd101, %f82;
	sub.f64 	%fd102, %fd81, %fd101;
	mul.wide.s32 	%rd85, %r146, 4;
	add.s64 	%rd86, %rd1, %rd85;
	ld.global.f32 	%f83, [%rd86];
	cvt.f64.f32 	%fd103, %f83;
	mul.f32 	%f84, %f82, %f81;
	cvt.f64.f32 	%fd104, %f84;
	fma.rn.f64 	%fd105, %fd102, %fd103, %fd104;
	cvt.rn.f32.f64 	%f85, %fd105;
	st.global.f32 	[%rd86], %f85;
	add.s32 	%r116, %r150, -3;
	mul.wide.u32 	%rd87, %r116, 4;
	add.s64 	%rd88, %rd2, %rd87;
	ld.global.f32 	%f86, [%rd88];
	cvt.f64.f32 	%fd106, %f86;
	sub.f64 	%fd107, %fd81, %fd106;
	mul.wide.s32 	%rd89, %r145, 4;
	add.s64 	%rd90, %rd1, %rd89;
	ld.global.f32 	%f87, [%rd90];
	cvt.f64.f32 	%fd108, %f87;
	mul.f32 	%f88, %f86, %f85;
	cvt.f64.f32 	%fd109, %f88;
	fma.rn.f64 	%fd110, %fd107, %fd108, %fd109;
	cvt.rn.f32.f64 	%f89, %fd110;
	st.global.f32 	[%rd90], %f89;
	add.s32 	%r117, %r150, -4;
	mul.wide.u32 	%rd91, %r117, 4;
	add.s64 	%rd92, %rd2, %rd91;
	ld.global.f32 	%f90, [%rd92];
	cvt.f64.f32 	%fd111, %f90;
	sub.f64 	%fd112, %fd81, %fd111;
	mul.wide.s32 	%rd93, %r144, 4;
	add.s64 	%rd94, %rd1, %rd93;
	ld.global.f32 	%f91, [%rd94];
	cvt.f64.f32 	%fd113, %f91;
	mul.f32 	%f92, %f90, %f89;
	cvt.f64.f32 	%fd114, %f92;
	fma.rn.f64 	%fd115, %fd112, %fd113, %fd114;
	cvt.rn.f32.f64 	%f93, %fd115;
	st.global.f32 	[%rd94], %f93;
	mul.wide.u32 	%rd95, %r113, 4;
	add.s64 	%rd96, %rd2, %rd95;
	ld.global.f32 	%f94, [%rd96];
	cvt.f64.f32 	%fd116, %f94;
	sub.f64 	%fd117, %fd81, %fd116;
	mul.wide.s32 	%rd97, %r143, 4;
	add.s64 	%rd98, %rd1, %rd97;
	ld.global.f32 	%f95, [%rd98];
	cvt.f64.f32 	%fd118, %f95;
	mul.f32 	%f96, %f94, %f93;
	cvt.f64.f32 	%fd119, %f96;
	fma.rn.f64 	%fd120, %fd117, %fd118, %fd119;
	cvt.rn.f32.f64 	%f97, %fd120;
	st.global.f32 	[%rd98], %f97;
	add.s32 	%r151, %r151, -8;
	add.s32 	%r150, %r150, -8;
	sub.s32 	%r149, %r149, %r30;
	sub.s32 	%r148, %r148, %r30;
	sub.s32 	%r147, %r147, %r30;
	sub.s32 	%r146, %r146, %r30;
	sub.s32 	%r145, %r145, %r30;
	sub.s32 	%r144, %r144, %r30;
	sub.s32 	%r143, %r143, %r30;
	sub.s32 	%r142, %r142, %r30;
	add.s32 	%r141, %r141, 8;
	setp.ne.s32 	%p11, %r141, 0;
	@%p11 bra 	$L__BB6_15;
	add.s32 	%r153, %r151, -2;
$L__BB6_17:
	setp.eq.s32 	%p12, %r6, 0;
	@%p12 bra 	$L__BB6_25;
	and.b32  	%r63, %r4, 3;
	setp.lt.u32 	%p13, %r6, 4;
	@%p13 bra 	$L__BB6_20;
	add.s32 	%r118, %r153, %r2;
	mad.lo.s32 	%r119, %r118, %r69, %r3;
	mul.wide.u32 	%rd99, %r118, 4;
	add.s64 	%rd100, %rd2, %rd99;
	ld.global.f32 	%f98, [%rd100];
	cvt.f64.f32 	%fd121, %f98;
	mov.f64 	%fd122, 0d3FF0000000000000;
	sub.f64 	%fd123, %fd122, %fd121;
	mul.wide.s32 	%rd101, %r119, 4;
	add.s64 	%rd102, %rd1, %rd101;
	ld.global.f32 	%f99, [%rd102];
	cvt.f64.f32 	%fd124, %f99;
	mul.wide.s32 	%rd103, %r69, 4;
	add.s64 	%rd104, %rd102, %rd103;
	ld.global.f32 	%f100, [%rd104];
	mul.f32 	%f101, %f98, %f100;
	cvt.f64.f32 	%fd125, %f101;
	fma.rn.f64 	%fd126, %fd123, %fd124, %fd125;
	cvt.rn.f32.f64 	%f102, %fd126;
	st.global.f32 	[%rd102], %f102;
	add.s32 	%r120, %r118, -1;
	mad.lo.s32 	%r121, %r120, %r69, %r3;
	mul.wide.u32 	%rd105, %r120, 4;
	add.s64 	%rd106, %rd2, %rd105;
	ld.global.f32 	%f103, [%rd106];
	cvt.f64.f32 	%fd127, %f103;
	sub.f64 	%fd128, %fd122, %fd127;
	mul.wide.s32 	%rd107, %r121, 4;
	add.s64 	%rd108, %rd1, %rd107;
	ld.global.f32 	%f104, [%rd108];
	cvt.f64.f32 	%fd129, %f104;
	mul.f32 	%f105, %f103, %f102;
	cvt.f64.f32 	%fd130, %f105;
	fma.rn.f64 	%fd131, %fd128, %fd129, %fd130;
	cvt.rn.f32.f64 	%f106, %fd131;
	st.global.f32 	[%rd108], %f106;
	add.s32 	%r122, %r118, -2;
	mad.lo.s32 	%r123, %r122, %r69, %r3;
	mul.wide.u32 	%rd109, %r122, 4;
	add.s64 	%rd110, %rd2, %rd109;
	ld.global.f32 	%f107, [%rd110];
	cvt.f64.f32 	%fd132, %f107;
	sub.f64 	%fd133, %fd122, %fd132;
	mul.wide.s32 	%rd111, %r123, 4;
	add.s64 	%rd112, %rd1, %rd111;
	ld.global.f32 	%f108, [%rd112];
	cvt.f64.f32 	%fd134, %f108;
	mul.f32 	%f109, %f107, %f106;
	cvt.f64.f32 	%fd135, %f109;
	fma.rn.f64 	%fd136, %fd133, %fd134, %fd135;
	cvt.rn.f32.f64 	%f110, %fd136;
	st.global.f32 	[%rd112], %f110;
	add.s32 	%r124, %r118, -3;
	mad.lo.s32 	%r125, %r124, %r69, %r3;
	mul.wide.u32 	%rd113, %r124, 4;
	add.s64 	%rd114, %rd2, %rd113;
	ld.global.f32 	%f111, [%rd114];
	cvt.f64.f32 	%fd137, %f111;
	sub.f64 	%fd138, %fd122, %fd137;
	mul.wide.s32 	%rd115, %r125, 4;
	add.s64 	%rd116, %rd1, %rd115;
	ld.global.f32 	%f112, [%rd116];
	cvt.f64.f32 	%fd139, %f112;
	mul.f32 	%f113, %f111, %f110;
	cvt.f64.f32 	%fd140, %f113;
	fma.rn.f64 	%fd141, %fd138, %fd139, %fd140;
	cvt.rn.f32.f64 	%f114, %fd141;
	st.global.f32 	[%rd116], %f114;
	add.s32 	%r153, %r153, -4;
$L__BB6_20:
	setp.eq.s32 	%p14, %r63, 0;
	@%p14 bra 	$L__BB6_25;
	setp.eq.s32 	%p15, %r63, 1;
	@%p15 bra 	$L__BB6_23;
	add.s32 	%r126, %r153, %r2;
	mad.lo.s32 	%r127, %r126, %r69, %r3;
	mul.wide.u32 	%rd117, %r126, 4;
	add.s64 	%rd118, %rd2, %rd117;
	ld.global.f32 	%f115, [%rd118];
	cvt.f64.f32 	%fd142, %f115;
	mov.f64 	%fd143, 0d3FF0000000000000;
	sub.f64 	%fd144, %fd143, %fd142;
	mul.wide.s32 	%rd119, %r127, 4;
	add.s64 	%rd120, %rd1, %rd119;
	ld.global.f32 	%f116, [%rd120];
	cvt.f64.f32 	%fd145, %f116;
	mul.wide.s32 	%rd121, %r69, 4;
	add.s64 	%rd122, %rd120, %rd121;
	ld.global.f32 	%f117, [%rd122];
	mul.f32 	%f118, %f115, %f117;
	cvt.f64.f32 	%fd146, %f118;
	fma.rn.f64 	%fd147, %fd144, %fd145, %fd146;
	cvt.rn.f32.f64 	%f119, %fd147;
	st.global.f32 	[%rd120], %f119;
	add.s32 	%r128, %r126, -1;
	mad.lo.s32 	%r129, %r128, %r69, %r3;
	mul.wide.u32 	%rd123, %r128, 4;
	add.s64 	%rd124, %rd2, %rd123;
	ld.global.f32 	%f120, [%rd124];
	cvt.f64.f32 	%fd148, %f120;
	sub.f64 	%fd149, %fd143, %fd148;
	mul.wide.s32 	%rd125, %r129, 4;
	add.s64 	%rd126, %rd1, %rd125;
	ld.global.f32 	%f121, [%rd126];
	cvt.f64.f32 	%fd150, %f121;
	mul.f32 	%f122, %f120, %f119;
	cvt.f64.f32 	%fd151, %f122;
	fma.rn.f64 	%fd152, %fd149, %fd150, %fd151;
	cvt.rn.f32.f64 	%f123, %fd152;
	st.global.f32 	[%rd126], %f123;
	add.s32 	%r153, %r153, -2;
$L__BB6_23:
	and.b32  	%r130, %r4, 1;
	setp.eq.b32 	%p16, %r130, 1;
	not.pred 	%p17, %p16;
	@%p17 bra 	$L__BB6_25;
	add.s32 	%r131, %r153, %r2;
	mad.lo.s32 	%r132, %r131, %r69, %r3;
	mul.wide.u32 	%rd127, %r131, 4;
	add.s64 	%rd128, %rd2, %rd127;
	ld.global.f32 	%f124, [%rd128];
	cvt.f64.f32 	%fd153, %f124;
	mov.f64 	%fd154, 0d3FF0000000000000;
	sub.f64 	%fd155, %fd154, %fd153;
	mul.wide.s32 	%rd129, %r132, 4;
	add.s64 	%rd130, %rd1, %rd129;
	ld.global.f32 	%f125, [%rd130];
	cvt.f64.f32 	%fd156, %f125;
	mul.wide.s32 	%rd131, %r69, 4;
	add.s64 	%rd132, %rd130, %rd131;
	ld.global.f32 	%f126, [%rd132];
	mul.f32 	%f127, %f124, %f126;
	cvt.f64.f32 	%fd157, %f127;
	fma.rn.f64 	%fd158, %fd155, %fd156, %fd157;
	cvt.rn.f32.f64 	%f128, %fd158;
	st.global.f32 	[%rd130], %f128;
$L__BB6_25:
	ret;

}
	// .globl	_Z13dtransform_udPfS_iii
.visible .entry _Z13dtransform_udPfS_iii(
	.param .u64 .ptr .align 1 _Z13dtransform_udPfS_iii_param_0,
	.param .u64 .ptr .align 1 _Z13dtransform_udPfS_iii_param_1,
	.param .u32 _Z13dtransform_udPfS_iii_param_2,
	.param .u32 _Z13dtransform_udPfS_iii_param_3,
	.param .u32 _Z13dtransform_udPfS_iii_param_4
)
{
	.reg .pred 	%p<14>;
	.reg .b32 	%r<161>;
	.reg .b32 	%f<63>;
	.reg .b64 	%rd<73>;
	.reg .b64 	%fd<77>;

	ld.param.u64 	%rd3, [_Z13dtransform_udPfS_iii_param_0];
	ld.param.u64 	%rd4, [_Z13dtransform_udPfS_iii_param_1];
	ld.param.u32 	%r158, [_Z13dtransform_udPfS_iii_param_2];
	ld.param.u32 	%r81, [_Z13dtransform_udPfS_iii_param_3];
	cvta.to.global.u64 	%rd1, %rd3;
	cvta.to.global.u64 	%rd2, %rd4;
	setp.lt.s32 	%p1, %r158, 2;
	@%p1 bra 	$L__BB7_19;
	mov.u32 	%r1, %ctaid.x;
	mov.u32 	%r2, %tid.x;
	add.s32 	%r3, %r158, -1;
	add.s32 	%r160, %r158, -2;
	setp.lt.u32 	%p2, %r160, 3;
	mov.b32 	%r147, 1;
	@%p2 bra 	$L__BB7_5;
	ld.param.u32 	%r127, [_Z13dtransform_udPfS_iii_param_4];
	and.b32  	%r85, %r3, -4;
	neg.s32 	%r145, %r85;
	mad.lo.s32 	%r143, %r1, %r127, %r2;
	shl.b32 	%r86, %r81, 1;
	add.s32 	%r141, %r1, %r86;
	mad.lo.s32 	%r142, %r127, %r141, %r2;
	shl.b32 	%r9, %r81, 2;
	mad.lo.s32 	%r139, %r81, 3, %r1;
	mad.lo.s32 	%r140, %r127, %r139, %r2;
	add.s32 	%r137, %r1, %r9;
	mad.lo.s32 	%r138, %r127, %r137, %r2;
	add.s32 	%r136, %r1, %r81;
	mad.lo.s32 	%r135, %r127, %r136, %r2;
	mov.b32 	%r144, 0;
$L__BB7_3:
	.pragma "nounroll";
	ld.param.u32 	%r128, [_Z13dtransform_udPfS_iii_param_4];
	mul.wide.u32 	%rd5, %r136, 4;
	add.s64 	%rd6, %rd2, %rd5;
	ld.global.f32 	%f1, [%rd6];
	cvt.f64.f32 	%fd1, %f1;
	mov.f64 	%fd2, 0d3FF0000000000000;
	sub.f64 	%fd3, %fd2, %fd1;
	mul.wide.s32 	%rd7, %r135, 4;
	add.s64 	%rd8, %rd1, %rd7;
	ld.global.f32 	%f2, [%rd8];
	cvt.f64.f32 	%fd4, %f2;
	mul.wide.s32 	%rd9, %r143, 4;
	add.s64 	%rd10, %rd1, %rd9;
	ld.global.f32 	%f3, [%rd10];
	mul.f32 	%f4, %f1, %f3;
	cvt.f64.f32 	%fd5, %f4;
	fma.rn.f64 	%fd6, %fd3, %fd4, %fd5;
	cvt.rn.f32.f64 	%f5, %fd6;
	st.global.f32 	[%rd8], %f5;
	mul.wide.u32 	%rd11, %r141, 4;
	add.s64 	%rd12, %rd2, %rd11;
	ld.global.f32 	%f6, [%rd12];
	cvt.f64.f32 	%fd7, %f6;
	sub.f64 	%fd8, %fd2, %fd7;
	mul.wide.s32 	%rd13, %r142, 4;
	add.s64 	%rd14, %rd1, %rd13;
	ld.global.f32 	%f7, [%rd14];
	cvt.f64.f32 	%fd9, %f7;
	mul.f32 	%f8, %f6, %f5;
	cvt.f64.f32 	%fd10, %f8;
	fma.rn.f64 	%fd11, %fd8, %fd9, %fd10;
	cvt.rn.f32.f64 	%f9, %fd11;
	st.global.f32 	[%rd14], %f9;
	mul.wide.u32 	%rd15, %r139, 4;
	add.s64 	%rd16, %rd2, %rd15;
	ld.global.f32 	%f10, [%rd16];
	cvt.f64.f32 	%fd12, %f10;
	sub.f64 	%fd13, %fd2, %fd12;
	mul.wide.s32 	%rd17, %r140, 4;
	add.s64 	%rd18, %rd1, %rd17;
	ld.global.f32 	%f11, [%rd18];
	cvt.f64.f32 	%fd14, %f11;
	mul.f32 	%f12, %f10, %f9;
	cvt.f64.f32 	%fd15, %f12;
	fma.rn.f64 	%fd16, %fd13, %fd14, %fd15;
	cvt.rn.f32.f64 	%f13, %fd16;
	st.global.f32 	[%rd18], %f13;
	mul.wide.u32 	%rd19, %r137, 4;
	add.s64 	%rd20, %rd2, %rd19;
	ld.global.f32 	%f14, [%rd20];
	cvt.f64.f32 	%fd17, %f14;
	sub.f64 	%fd18, %fd2, %fd17;
	mul.wide.s32 	%rd21, %r138, 4;
	add.s64 	%rd22, %rd1, %rd21;
	ld.global.f32 	%f15, [%rd22];
	cvt.f64.f32 	%fd19, %f15;
	mul.f32 	%f16, %f14, %f13;
	cvt.f64.f32 	%fd20, %f16;
	fma.rn.f64 	%fd21, %fd18, %fd19, %fd20;
	cvt.rn.f32.f64 	%f17, %fd21;
	st.global.f32 	[%rd22], %f17;
	add.s32 	%r145, %r145, 4;
	add.s32 	%r144, %r144, 4;
	mul.lo.s32 	%r87, %r128, %r81;
	shl.b32 	%r88, %r87, 2;
	add.s32 	%r143, %r143, %r88;
	add.s32 	%r142, %r142, %r88;
	add.s32 	%r141, %r141, %r9;
	add.s32 	%r140, %r140, %r88;
	add.s32 	%r139, %r139, %r9;
	add.s32 	%r138, %r138, %r88;
	add.s32 	%r137, %r137, %r9;
	add.s32 	%r136, %r136, %r9;
	add.s32 	%r135, %r135, %r88;
	setp.ne.s32 	%p3, %r145, 0;
	@%p3 bra 	$L__BB7_3;
	add.s32 	%r147, %r144, 1;
$L__BB7_5:
	and.b32  	%r40, %r3, 3;
	setp.eq.s32 	%p4, %r40, 0;
	@%p4 bra 	$L__BB7_10;
	setp.eq.s32 	%p5, %r40, 1;
	@%p5 bra 	$L__BB7_8;
	ld.param.u32 	%r129, [_Z13dtransform_udPfS_iii_param_4];
	mul.lo.s32 	%r89, %r147, %r81;
	add.s32 	%r90, %r89, %r1;
	mad.lo.s32 	%r91, %r90, %r129, %r2;
	sub.s32 	%r92, %r89, %r81;
	add.s32 	%r93, %r92, %r1;
	mad.lo.s32 	%r94, %r93, %r129, %r2;
	mul.wide.u32 	%rd23, %r90, 4;
	add.s64 	%rd24, %rd2, %rd23;
	ld.global.f32 	%f18, [%rd24];
	cvt.f64.f32 	%fd22, %f18;
	mov.f64 	%fd23, 0d3FF0000000000000;
	sub.f64 	%fd24, %fd23, %fd22;
	mul.wide.s32 	%rd25, %r91, 4;
	add.s64 	%rd26, %rd1, %rd25;
	ld.global.f32 	%f19, [%rd26];
	cvt.f64.f32 	%fd25, %f19;
	mul.wide.s32 	%rd27, %r94, 4;
	add.s64 	%rd28, %rd1, %rd27;
	ld.global.f32 	%f20, [%rd28];
	mul.f32 	%f21, %f18, %f20;
	cvt.f64.f32 	%fd26, %f21;
	fma.rn.f64 	%fd27, %fd24, %fd25, %fd26;
	cvt.rn.f32.f64 	%f22, %fd27;
	st.global.f32 	[%rd26], %f22;
	add.s32 	%r95, %r90, %r81;
	mad.lo.s32 	%r96, %r95, %r129, %r2;
	mul.wide.u32 	%rd29, %r95, 4;
	add.s64 	%rd30, %rd2, %rd29;
	ld.global.f32 	%f23, [%rd30];
	cvt.f64.f32 	%fd28, %f23;
	sub.f64 	%fd29, %fd23, %fd28;
	mul.wide.s32 	%rd31, %r96, 4;
	add.s64 	%rd32, %rd1, %rd31;
	ld.global.f32 	%f24, [%rd32];
	cvt.f64.f32 	%fd30, %f24;
	mul.f32 	%f25, %f23, %f22;
	cvt.f64.f32 	%fd31, %f25;
	fma.rn.f64 	%fd32, %fd29, %fd30, %fd31;
	cvt.rn.f32.f64 	%f26, %fd32;
	st.global.f32 	[%rd32], %f26;
	add.s32 	%r147, %r147, 2;
$L__BB7_8:
	and.b32  	%r97, %r3, 1;
	setp.eq.b32 	%p6, %r97, 1;
	not.pred 	%p7, %p6;
	@%p7 bra 	$L__BB7_10;
	ld.param.u32 	%r130, [_Z13dtransform_udPfS_iii_param_4];
	mul.lo.s32 	%r98, %r147, %r81;
	add.s32 	%r99, %r98, %r1;
	mad.lo.s32 	%r100, %r99, %r130, %r2;
	sub.s32 	%r101, %r98, %r81;
	add.s32 	%r102, %r101, %r1;
	mad.lo.s32 	%r103, %r102, %r130, %r2;
	mul.wide.u32 	%rd33, %r99, 4;
	add.s64 	%rd34, %rd2, %rd33;
	ld.global.f32 	%f27, [%rd34];
	cvt.f64.f32 	%fd33, %f27;
	mov.f64 	%fd34, 0d3FF0000000000000;
	sub.f64 	%fd35, %fd34, %fd33;
	mul.wide.s32 	%rd35, %r100, 4;
	add.s64 	%rd36, %rd1, %rd35;
	ld.global.f32 	%f28, [%rd36];
	cvt.f64.f32 	%fd36, %f28;
	mul.wide.s32 	%rd37, %r103, 4;
	add.s64 	%rd38, %rd1, %rd37;
	ld.global.f32 	%f29, [%rd38];
	mul.f32 	%f30, %f27, %f29;
	cvt.f64.f32 	%fd37, %f30;
	fma.rn.f64 	%fd38, %fd35, %fd36, %fd37;
	cvt.rn.f32.f64 	%f31, %fd38;
	st.global.f32 	[%rd36], %f31;
$L__BB7_10:
	setp.lt.u32 	%p8, %r160, 3;
	@%p8 bra 	$L__BB7_14;
	ld.param.u32 	%r131, [_Z13dtransform_udPfS_iii_param_4];
	add.s32 	%r104, %r158, -3;
	mad.lo.s32 	%r157, %r81, %r104, %r1;
	mad.lo.s32 	%r156, %r131, %r157, %r2;
	add.s32 	%r105, %r158, -4;
	mad.lo.s32 	%r155, %r81, %r105, %r1;
	mad.lo.s32 	%r154, %r131, %r155, %r2;
	add.s32 	%r106, %r158, -5;
	mad.lo.s32 	%r153, %r81, %r106, %r1;
	mad.lo.s32 	%r152, %r131, %r153, %r2;
	mad.lo.s32 	%r107, %r81, %r3, %r1;
	mad.lo.s32 	%r151, %r131, %r107, %r2;
	mad.lo.s32 	%r150, %r81, %r160, %r1;
	mad.lo.s32 	%r149, %r131, %r150, %r2;
	and.b32  	%r108, %r3, -4;
	neg.s32 	%r148, %r108;
$L__BB7_12:
	.pragma "nounroll";
	ld.param.u32 	%r132, [_Z13dtransform_udPfS_iii_param_4];
	mul.wide.u32 	%rd39, %r150, 4;
	add.s64 	%rd40, %rd2, %rd39;
	ld.global.f32 	%f32, [%rd40];
	cvt.f64.f32 	%fd39, %f32;
	mov.f64 	%fd40, 0d3FF0000000000000;
	sub.f64 	%fd41, %fd40, %fd39;
	mul.wide.s32 	%rd41, %r149, 4;
	add.s64 	%rd42, %rd1, %rd41;
	ld.global.f32 	%f33, [%rd42];
	cvt.f64.f32 	%fd42, %f33;
	mul.wide.s32 	%rd43, %r151, 4;
	add.s64 	%rd44, %rd1, %rd43;
	ld.global.f32 	%f34, [%rd44];
	mul.f32 	%f35, %f32, %f34;
	cvt.f64.f32 	%fd43, %f35;
	fma.rn.f64 	%fd44, %fd41, %fd42, %fd43;
	cvt.rn.f32.f64 	%f36, %fd44;
	st.global.f32 	[%rd42], %f36;
	mul.wide.u32 	%rd45, %r157, 4;
	add.s64 	%rd46, %rd2, %rd45;
	ld.global.f32 	%f37, [%rd46];
	cvt.f64.f32 	%fd45, %f37;
	sub.f64 	%fd46, %fd40, %fd45;
	mul.wide.s32 	%rd47, %r156, 4;
	add.s64 	%rd48, %rd1, %rd47;
	ld.global.f32 	%f38, [%rd48];
	cvt.f64.f32 	%fd47, %f38;
	mul.f32 	%f39, %f37, %f36;
	cvt.f64.f32 	%fd48, %f39;
	fma.rn.f64 	%fd49, %fd46, %fd47, %fd48;
	cvt.rn.f32.f64 	%f40, %fd49;
	st.global.f32 	[%rd48], %f40;
	mul.wide.u32 	%rd49, %r155, 4;
	add.s64 	%rd50, %rd2, %rd49;
	ld.global.f32 	%f41, [%rd50];
	cvt.f64.f32 	%fd50, %f41;
	sub.f64 	%fd51, %fd40, %fd50;
	mul.wide.s32 	%rd51, %r154, 4;
	add.s64 	%rd52, %rd1, %rd51;
	ld.global.f32 	%f42, [%rd52];
	cvt.f64.f32 	%fd52, %f42;
	mul.f32 	%f43, %f41, %f40;
	cvt.f64.f32 	%fd53, %f43;
	fma.rn.f64 	%fd54, %fd51, %fd52, %fd53;
	cvt.rn.f32.f64 	%f44, %fd54;
	st.global.f32 	[%rd52], %f44;
	mul.wide.u32 	%rd53, %r153, 4;
	add.s64 	%rd54, %rd2, %rd53;
	ld.global.f32 	%f45, [%rd54];
	cvt.f64.f32 	%fd55, %f45;
	sub.f64 	%fd56, %fd40, %fd55;
	mul.wide.s32 	%rd55, %r152, 4;
	add.s64 	%rd56, %rd1, %rd55;
	ld.global.f32 	%f46, [%rd56];
	cvt.f64.f32 	%fd57, %f46;
	mul.f32 	%f47, %f45, %f44;
	cvt.f64.f32 	%fd58, %f47;
	fma.rn.f64 	%fd59, %fd56, %fd57, %fd58;
	cvt.rn.f32.f64 	%f48, %fd59;
	st.global.f32 	[%rd56], %f48;
	add.s32 	%r158, %r158, -4;
	shl.b32 	%r109, %r81, 2;
	sub.s32 	%r157, %r157, %r109;
	mul.lo.s32 	%r110, %r132, %r81;
	shl.b32 	%r111, %r110, 2;
	sub.s32 	%r156, %r156, %r111;
	sub.s32 	%r155, %r155, %r109;
	sub.s32 	%r154, %r154, %r111;
	sub.s32 	%r153, %r153, %r109;
	sub.s32 	%r152, %r152, %r111;
	sub.s32 	%r151, %r151, %r111;
	sub.s32 	%r150, %r150, %r109;
	sub.s32 	%r149, %r149, %r111;
	add.s32 	%r148, %r148, 4;
	setp.ne.s32 	%p9, %r148, 0;
	@%p9 bra 	$L__BB7_12;
	add.s32 	%r160, %r158, -2;
$L__BB7_14:
	and.b32  	%r77, %r3, 3;
	setp.eq.s32 	%p10, %r77, 0;
	@%p10 bra 	$L__BB7_19;
	setp.eq.s32 	%p11, %r77, 1;
	@%p11 bra 	$L__BB7_17;
	ld.param.u32 	%r133, [_Z13dtransform_udPfS_iii_param_4];
	mul.lo.s32 	%r112, %r160, %r81;
	add.s32 	%r113, %r112, %r1;
	mad.lo.s32 	%r114, %r113, %r133, %r2;
	add.s32 	%r115, %r112, %r81;
	add.s32 	%r116, %r113, %r81;
	mad.lo.s32 	%r117, %r116, %r133, %r2;
	mul.wide.u32 	%rd57, %r113, 4;
	add.s64 	%rd58, %rd2, %rd57;
	ld.global.f32 	%f49, [%rd58];
	cvt.f64.f32 	%fd60, %f49;
	mov.f64 	%fd61, 0d3FF0000000000000;
	sub.f64 	%fd62, %fd61, %fd60;
	mul.wide.s32 	%rd59, %r114, 4;
	add.s64 	%rd60, %rd1, %rd59;
	ld.global.f32 	%f50, [%rd60];
	cvt.f64.f32 	%fd63, %f50;
	mul.wide.s32 	%rd61, %r117, 4;
	add.s64 	%rd62, %rd1, %rd61;
	ld.global.f32 	%f51, [%rd62];
	mul.f32 	%f52, %f49, %f51;
	cvt.f64.f32 	%fd64, %f52;
	fma.rn.f64 	%fd65, %fd62, %fd63, %fd64;
	cvt.rn.f32.f64 	%f53, %fd65;
	st.global.f32 	[%rd60], %f53;
	shl.b32 	%r118, %r81, 1;
	sub.s32 	%r119, %r115, %r118;
	add.s32 	%r120, %r119, %r1;
	mad.lo.s32 	%r121, %r120, %r133, %r2;
	mul.wide.u32 	%rd63, %r120, 4;
	add.s64 	%rd64, %rd2, %rd63;
	ld.global.f32 	%f54, [%rd64];
	cvt.f64.f32 	%fd66, %f54;
	sub.f64 	%fd67, %fd61, %fd66;
	mul.wide.s32 	%rd65, %r121, 4;
	add.s64 	%rd66, %rd1, %rd65;
	ld.global.f32 	%f55, [%rd66];
	cvt.f64.f32 	%fd68, %f55;
	mul.f32 	%f56, %f54, %f53;
	cvt.f64.f32 	%fd69, %f56;
	fma.rn.f64 	%fd70, %fd67, %fd68, %fd69;
	cvt.rn.f32.f64 	%f57, %fd70;
	st.global.f32 	[%rd66], %f57;
	add.s32 	%r160, %r160, -2;
$L__BB7_17:
	and.b32  	%r122, %r3, 1;
	setp.eq.b32 	%p12, %r122, 1;
	not.pred 	%p13, %p12;
	@%p13 bra 	$L__BB7_19;
	ld.param.u32 	%r134, [_Z13dtransform_udPfS_iii_param_4];
	mad.lo.s32 	%r123, %r160, %r81, %r1;
	mad.lo.s32 	%r124, %r123, %r134, %r2;
	add.s32 	%r125, %r123, %r81;
	mad.lo.s32 	%r126, %r125, %r134, %r2;
	mul.wide.u32 	%rd67, %r123, 4;
	add.s64 	%rd68, %rd2, %rd67;
	ld.global.f32 	%f58, [%rd68];
	cvt.f64.f32 	%fd71, %f58;
	mov.f64 	%fd72, 0d3FF0000000000000;
	sub.f64 	%fd73, %fd72, %fd71;
	mul.wide.s32 	%rd69, %r124, 4;
	add.s64 	%rd70, %rd1, %rd69;
	ld.global.f32 	%f59, [%rd70];
	cvt.f64.f32 	%fd74, %f59;
	mul.wide.s32 	%rd71, %r126, 4;
	add.s64 	%rd72, %rd1, %rd71;
	ld.global.f32 	%f60, [%rd72];
	mul.f32 	%f61, %f58, %f60;
	cvt.f64.f32 	%fd75, %f61;
	fma.rn.f64 	%fd76, %fd73, %fd74, %fd75;
	cvt.rn.f32.f64 	%f62, %fd76;
	st.global.f32 	[%rd70], %f62;
$L__BB7_19:
	ret;

}


// ===== COMPILED SASS (sm_100) =====

	.target	sm_100

	.elftype	@"ET_EXEC"


//--------------------- .note.nv.tkinfo           --------------------------
	.section	.note.nv.tkinfo,"",@"SHT_NOTE"
	.sectionflags	@"SHF_NOTE_NV_TKINFO"
	.tkinfo
        /*0018*/ 	.word	0x00000002
        /*0030*/ 	.string	""
        /*0030*/ 	.string	"ptxas"
        /*0030*/ 	.string	"Cuda compilation tools, release 13.0, V13.0.88"
        /*0030*/ 	.string	"Build cuda_13.0.r13.0/compiler.36424714_0"
        /*0030*/ 	.string	"-arch sm_100 -m 64 "



//--------------------- .note.nv.cuinfo           --------------------------
	.section	.note.nv.cuinfo,"",@"SHT_NOTE"
	.sectionflags	@"SHF_NOTE_NV_CUINFO"
        /*0018*/ 	.short	0x0002
        /*001a*/ 	.short	0x0064
        /*001c*/ 	.short	0x0082
	.zero		2


//--------------------- .nv.info                  --------------------------
	.section	.nv.info,"",@"SHT_CUDA_INFO"
	.align	4


	//----- nvinfo : EIATTR_REGCOUNT
	.align		4
        /*0000*/ 	.byte	0x04, 0x2f
        /*0002*/ 	.short	(.L_5 - .L_4)
	.align		4
.L_4:
        /*0004*/ 	.word	index@(_Z6censusPfS_S_iiiiif)
        /*0008*/ 	.word	0x00000020


	//----- nvinfo : EIATTR_FRAME_SIZE
	.align		4
.L_5:
        /*000c*/ 	.byte	0x04, 0x11
        /*000e*/ 	.short	(.L_7 - .L_6)
	.align		4
.L_6:
        /*0010*/ 	.word	index@($__internal_0_$__cuda_sm3x_div_rn_noftz_f32_slowpath)
        /*0014*/ 	.word	0x00000000


	//----- nvinfo : EIATTR_FRAME_SIZE
	.align		4
.L_7:
        /*0018*/ 	.byte	0x04, 0x11
        /*001a*/ 	.short	(.L_9 - .L_8)
	.align		4
.L_8:
        /*001c*/ 	.word	index@(_Z6censusPfS_S_iiiiif)
        /*0020*/ 	.word	0x00000000


	//----- nvinfo : EIATTR_REGCOUNT
	.align		4
.L_9:
        /*0024*/ 	.byte	0x04, 0x2f
        /*0026*/ 	.short	(.L_11 - .L_10)
	.align		4
.L_10:
        /*0028*/ 	.word	index@(_Z9sad_colorPfS_S_iiiif)
        /*002c*/ 	.word	0x0000001e


	//----- nvinfo : EIATTR_FRAME_SIZE
	.align		4
.L_11:
        /*0030*/ 	.byte	0x04, 0x11
        /*0032*/ 	.short	(.L_13 - .L_12)
	.align		4
.L_12:
        /*0034*/ 	.word	index@(_Z9sad_colorPfS_S_iiiif)
        /*0038*/ 	.word	0x00000000


	//----- nvinfo : EIATTR_REGCOUNT
	.align		4
.L_13:
        /*003c*/ 	.byte	0x04, 0x2f
        /*003e*/ 	.short	(.L_15 - .L_14)
	.align		4
.L_14:
        /*0040*/ 	.word	index@(_Z11linear_combPfS_S_iff)
        /*0044*/ 	.word	0x0000000e


	//----- nvinfo : EIATTR_FRAME_SIZE
	.align		4
.L_15:
        /*0048*/ 	.byte	0x04, 0x11
        /*004a*/ 	.short	(.L_17 - .L_16)
	.align		4
.L_16:
        /*004c*/ 	.word	index@(_Z11linear_combPfS_S_iff)
        /*0050*/ 	.word	0x00000000


	//----- nvinfo : EIATTR_REGCOUNT
	.align		4
.L_17:
        /*0054*/ 	.byte	0x04, 0x2f
        /*0056*/ 	.short	(.L_19 - .L_18)
	.align		4
.L_18:
        /*0058*/ 	.word	index@(_Z17outlier_detectionPfS_S_iii)
        /*005c*/ 	.word	0x0000000e


	//----- nvinfo : EIATTR_FRAME_SIZE
	.align		4
.L_19:
        /*0060*/ 	.byte	0x04, 0x11
        /*0062*/ 	.short	(.L_21 - .L_20)
	.align		4
.L_20:
        /*0064*/ 	.word	index@(_Z17outlier_detectionPfS_S_iii)
        /*0068*/ 	.word	0x00000000


	//----- nvinfo : EIATTR_REGCOUNT
	.align		4
.L_21:
        /*006c*/ 	.byte	0x04, 0x2f
        /*006e*/ 	.short	(.L_23 - .L_22)
	.align		4
.L_22:
        /*0070*/ 	.word	index@(_Z20interpolate_mismatchPfS_S_iii)
        /*0074*/ 	.word	0x0000001a


	//----- nvinfo : EIATTR_FRAME_SIZE
	.align		4
.L_23:
        /*0078*/ 	.byte	0x04, 0x11
        /*007a*/ 	.short	(.L_25 - .L_24)
	.align		4
.L_24:
        /*007c*/ 	.word	index@(_Z20interpolate_mismatchPfS_S_iii)
        /*0080*/ 	.word	0x00000040


	//----- nvinfo : EIATTR_REGCOUNT
	.align		4
.L_25:
        /*0084*/ 	.byte	0x04, 0x2f
        /*0086*/ 	.short	(.L_27 - .L_26)
	.align		4
.L_26:
        /*0088*/ 	.word	index@(_Z21interpolate_occlusionPfS_S_ii)
        /*008c*/ 	.word	0x0000000d


	//----- nvinfo : EIATTR_FRAME_SIZE
	.align		4
.L_27:
        /*0090*/ 	.byte	0x04, 0x11
        /*0092*/ 	.short	(.L_29 - .L_28)
	.align		4
.L_28:
        /*0094*/ 	.word	index@(_Z21interpolate_occlusionPfS_S_ii)
        /*0098*/ 	.word	0x00000000


	//----- nvinfo : EIATTR_REGCOUNT
	.align		4
.L_29:
        /*009c*/ 	.byte	0x04, 0x2f
        /*009e*/ 	.short	(.L_31 - .L_30)
	.align		4
.L_30:
        /*00a0*/ 	.word	index@(_Z13dtransform_lrPfS_iii)
        /*00a4*/ 	.word	0x00000020


	//----- nvinfo : EIATTR_FRAME_SIZE
	.align		4
.L_31:
        /*00a8*/ 	.byte	0x04, 0x11
        /*00aa*/ 	.short	(.L_33 - .L_32)
	.align		4
.L_32:
        /*00ac*/ 	.word	index@(_Z13dtransform_lrPfS_iii)
        /*00b0*/ 	.word	0x00000000


	//----- nvinfo : EIATTR_REGCOUNT
	.align		4
.L_33:
        /*00b4*/ 	.byte	0x04, 0x2f
        /*00b6*/ 	.short	(.L_35 - .L_34)
	.align		4
.L_34:
        /*00b8*/ 	.word	index@(_Z13dtransform_udPfS_iii)
        /*00bc*/ 	.word	0x00000020


	//----- nvinfo : EIATTR_FRAME_SIZE
	.align		4
.L_35:
        /*00c0*/ 	.byte	0x04, 0x11
        /*00c2*/ 	.short	(.L_37 - .L_36)
	.align		4
.L_36:
        /*00c4*/ 	.word	index@(_Z13dtransform_udPfS_iii)
        /*00c8*/ 	.word	0x00000000


	//----- nvinfo : EIATTR_MIN_STACK_SIZE
	.align		4
.L_37:
        /*00cc*/ 	.byte	0x04, 0x12
        /*00ce*/ 	.short	(.L_39 - .L_38)
	.align		4
.L_38:
        /*00d0*/ 	.word	index@(_Z13dtransform_udPfS_iii)
        /*00d4*/ 	.word	0x00000000


	//----- nvinfo : EIATTR_MIN_STACK_SIZE
	.align		4
.L_39:
        /*00d8*/ 	.byte	0x04, 0x12
        /*00da*/ 	.short	(.L_41 - .L_40)
	.align		4
.L_40:
        /*00dc*/ 	.word	index@(_Z13dtransform_lrPfS_iii)
        /*00e0*/ 	.word	0x00000000


	//----- nvinfo : EIATTR_MIN_STACK_SIZE
	.align		4
.L_41:
        /*00e4*/ 	.byte	0x04, 0x12
        /*00e6*/ 	.short	(.L_43 - .L_42)
	.align		4
.L_42:
        /*00e8*/ 	.word	index@(_Z21interpolate_occlusionPfS_S_ii)
        /*00ec*/ 	.word	0x00000000


	//----- nvinfo : EIATTR_MIN_STACK_SIZE
	.align		4
.L_43:
        /*00f0*/ 	.byte	0x04, 0x12
        /*00f2*/ 	.short	(.L_45 - .L_44)
	.align		4
.L_44:
        /*00f4*/ 	.word	index@(_Z20interpolate_mismatchPfS_S_iii)
        /*00f8*/ 	.word	0x00000040


	//----- nvinfo : EIATTR_MIN_STACK_SIZE
	.align		4
.L_45:
        /*00fc*/ 	.byte	0x04, 0x12
        /*00fe*/ 	.short	(.L_47 - .L_46)
	.align		4
.L_46:
        /*0100*/ 	.word	index@(_Z17outlier_detectionPfS_S_iii)
        /*0104*/ 	.word	0x00000000


	//----- nvinfo : EIATTR_MIN_STACK_SIZE
	.align		4
.L_47:
        /*0108*/ 	.byte	0x04, 0x12
        /*010a*/ 	.short	(.L_49 - .L_48)
	.align		4
.L_48:
        /*010c*/ 	.word	index@(_Z11linear_combPfS_S_iff)
        /*0110*/ 	.word	0x00000000


	//----- nvinfo : EIATTR_MIN_STACK_SIZE
	.align		4
.L_49:
        /*0114*/ 	.byte	0x04, 0x12
        /*0116*/ 	.short	(.L_51 - .L_50)
	.align		4
.L_50:
        /*0118*/ 	.word	index@(_Z9sad_colorPfS_S_iiiif)
        /*011c*/ 	.word	0x00000000


	//----- nvinfo : EIATTR_MIN_STACK_SIZE
	.align		4
.L_51:
        /*0120*/ 	.byte	0x04, 0x12
        /*0122*/ 	.short	(.L_53 - .L_52)
	.align		4
.L_52:
        /*0124*/ 	.word	index@(_Z6censusPfS_S_iiiiif)
        /*0128*/ 	.word	0x00000000
.L_53:


//--------------------- .nv.compat                --------------------------
	.section	.nv.compat,"",@"SHT_CUDA_COMPAT_INFO"
	.align	4
        /*0000*/ 	.byte	0x02, 0x09, 0x00, 0x00, 0x02, 0x02, 0x01, 0x00, 0x02, 0x05, 0x05, 0x00, 0x03, 0x07, 0x01, 0x01
        /*0010*/ 	.byte	0x02, 0x03, 0x00, 0x00, 0x02, 0x06, 0x01, 0x00, 0x04, 0x0b, 0x08, 0x00, 0x01, 0x00, 0x00, 0x00
        /*0020*/ 	.byte	0x00, 0x00, 0x00, 0x00


//--------------------- .nv.info._Z13dtransform_udPfS_iii --------------------------
	.section	.nv.info._Z13dtransform_udPfS_iii,"",@"SHT_CUDA_INFO"
	.sectionflags	@""
	.align	4


	//----- nvinfo : EIATTR_CUDA_API_VERSION
	.align		4
        /*0000*/ 	.byte	0x04, 0x37
        /*0002*/ 	.short	(.L_55 - .L_54)
.L_54:
        /*0004*/ 	.word	0x00000082


	//----- nvinfo : EIATTR_KPARAM_INFO
	.align		4
.L_55:
        /*0008*/ 	.byte	0x04, 0x17
        /*000a*/ 	.short	(.L_57 - .L_56)
.L_56:
        /*000c*/ 	.word	0x00000000
        /*0010*/ 	.short	0x0004
        /*0012*/ 	.short	0x0018
        /*0014*/ 	.byte	0x00, 0xf0, 0x11, 0x00


	//----- nvinfo : EIATTR_KPARAM_INFO
	.align		4
.L_57:
        /*0018*/ 	.byte	0x04, 0x17
        /*001a*/ 	.short	(.L_59 - .L_58)
.L_58:
        /*001c*/ 	.word	0x00000000
        /*0020*/ 	.short	0x0003
        /*0022*/ 	.short	0x0014
        /*0024*/ 	.byte	0x00, 0xf0, 0x11, 0x00


	//----- nvinfo : EIATTR_KPARAM_INFO
	.align		4
.L_59:
        /*0028*/ 	.byte	0x04, 0x17
        /*002a*/ 	.short	(.L_61 - .L_60)
.L_60:
        /*002c*/ 	.word	0x00000000
        /*0030*/ 	.short	0x0002
        /*0032*/ 	.short	0x0010
        /*0034*/ 	.byte	0x00, 0xf0, 0x11, 0x00


	//----- nvinfo : EIATTR_KPARAM_INFO
	.align		4
.L_61:
        /*0038*/ 	.byte	0x04, 0x17
        /*003a*/ 	.short	(.L_63 - .L_62)
.L_62:
        /*003c*/ 	.word	0x00000000
        /*0040*/ 	.short	0x0001
        /*0042*/ 	.short	0x0008
        /*0044*/ 	.byte	0x00, 0xf5, 0x21, 0x00


	//----- nvinfo : EIATTR_KPARAM_INFO
	.align		4
.L_63:
        /*0048*/ 	.byte	0x04, 0x17
        /*004a*/ 	.short	(.L_65 - .L_64)
.L_64:
        /*004c*/ 	.word	0x00000000
        /*0050*/ 	.short	0x0000
        /*0052*/ 	.short	0x0000
        /*0054*/ 	.byte	0x00, 0xf5, 0x21, 0x00


	//----- nvinfo : EIATTR_SPARSE_MMA_MASK
	.align		4
.L_65:
        /*0058*/ 	.byte	0x03, 0x50
        /*005a*/ 	.short	0x0000


	//----- nvinfo : EIATTR_MAXREG_COUNT
	.align		4
        /*005c*/ 	.byte	0x03, 0x1b
        /*005e*/ 	.short	0x00ff


	//----- nvinfo : EIATTR_MERCURY_ISA_VERSION
	.align		4
        /*0060*/ 	.byte	0x03, 0x5f
        /*0062*/ 	.short	0x0101


	//----- nvinfo : EIATTR_VRC_CTA_INIT_COUNT
	.align		4
        /*0064*/ 	.byte	0x02, 0x4a
	.zero		1
	.zero		1


	//----- nvinfo : EIATTR_EXIT_INSTR_OFFSETS
	.align		4
        /*0068*/ 	.byte	0x04, 0x1c
        /*006a*/ 	.short	(.L_67 - .L_66)


	//   ....[0]....
.L_66:
        /*006c*/ 	.word	0x00000030


	//   ....[1]....
        /*0070*/ 	.word	0x00000fb0


	//   ....[2]....
        /*0074*/ 	.word	0x00001280


	//   ....[3]....
        /*0078*/ 	.word	0x000013f0


	//----- nvinfo : EIATTR_CBANK_PARAM_SIZE
	.align		4
.L_67:
        /*007c*/ 	.byte	0x03, 0x19
        /*007e*/ 	.short	0x001c


	//----- nvinfo : EIATTR_PARAM_CBANK
	.align		4
        /*0080*/ 	.byte	0x04, 0x0a
        /*0082*/ 	.short	(.L_69 - .L_68)
	.align		4
.L_68:
        /*0084*/ 	.word	index@(.nv.constant0._Z13dtransform_udPfS_iii)
        /*0088*/ 	.short	0x0380
        /*008a*/ 	.short	0x001c


	//----- nvinfo : EIATTR_SW_WAR
	.align		4
.L_69:
        /*008c*/ 	.byte	0x04, 0x36
        /*008e*/ 	.short	(.L_71 - .L_70)
.L_70:
        /*0090*/ 	.word	0x00000008
.L_71:


//--------------------- .nv.info._Z13dtransform_lrPfS_iii --------------------------
	.section	.nv.info._Z13dtransform_lrPfS_iii,"",@"SHT_CUDA_INFO"
	.sectionflags	@""
	.align	4


	//----- nvinfo : EIATTR_CUDA_API_VERSION
	.align		4
        /*0000*/ 	.byte	0x04, 0x37
        /*0002*/ 	.short	(.L_73 - .L_72)
.L_72:
        /*0004*/ 	.word	0x00000082


	//----- nvinfo : EIATTR_KPARAM_INFO
	.align		4
.L_73:
        /*0008*/ 	.byte	0x04, 0x17
        /*000a*/ 	.short	(.L_75 - .L_74)
.L_74:
        /*000c*/ 	.word	0x00000000
        /*0010*/ 	.short	0x0004
        /*0012*/ 	.short	0x0018
        /*0014*/ 	.byte	0x00, 0xf0, 0x11, 0x00


	//----- nvinfo : EIATTR_KPARAM_INFO
	.align		4
.L_75:
        /*0018*/ 	.byte	0x04, 0x17
        /*001a*/ 	.short	(.L_77 - .L_76)
.L_76:
        /*001c*/ 	.word	0x00000000
        /*0020*/ 	.short	0x0003
        /*0022*/ 	.short	0x0014
        /*0024*/ 	.byte	0x00, 0xf0, 0x11, 0x00


	//----- nvinfo : EIATTR_KPARAM_INFO
	.align		4
.L_77:
        /*0028*/ 	.byte	0x04, 0x17
        /*002a*/ 	.short	(.L_79 - .L_78)
.L_78:
        /*002c*/ 	.word	0x00000000
        /*0030*/ 	.short	0x0002
        /*0032*/ 	.short	0x0010
        /*0034*/ 	.byte	0x00, 0xf0, 0x11, 0x00


	//----- nvinfo : EIATTR_KPARAM_INFO
	.align		4
.L_79:
        /*0038*/ 	.byte	0x04, 0x17
        /*003a*/ 	.short	(.L_81 - .L_80)
.L_80:
        /*003c*/ 	.word	0x00000000
        /*0040*/ 	.short	0x0001
        /*0042*/ 	.short	0x0008
        /*0044*/ 	.byte	0x00, 0xf5, 0x21, 0x00


	//----- nvinfo : EIATTR_KPARAM_INFO
	.align		4
.L_81:
        /*0048*/ 	.byte	0x04, 0x17
        /*004a*/ 	.short	(.L_83 - .L_82)
.L_82:
        /*004c*/ 	.word	0x00000000
        /*0050*/ 	.short	0x0000
        /*0052*/ 	.short	0x0000
        /*0054*/ 	.byte	0x00, 0xf5, 0x21, 0x00


	//----- nvinfo : EIATTR_SPARSE_MMA_MASK
	.align		4
.L_83:
        /*0058*/ 	.byte	0x03, 0x50
        /*005a*/ 	.short	0x0000


	//----- nvinfo : EIATTR_MAXREG_COUNT
	.align		4
        /*005c*/ 	.byte	0x03, 0x1b
        /*005e*/ 	.short	0x00ff


	//----- nvinfo : EIATTR_MERCURY_ISA_VERSION
	.align		4
        /*0060*/ 	.byte	0x03, 0x5f
        /*0062*/ 	.short	0x0101


	//----- nvinfo : EIATTR_VRC_CTA_INIT_COUNT
	.align		4
        /*0064*/ 	.byte	0x02, 0x4a
	.zero		1
	.zero		1


	//----- nvinfo : EIATTR_EXIT_INSTR_OFFSETS
	.align		4
        /*0068*/ 	.byte	0x04, 0x1c
        /*006a*/ 	.short	(.L_85 - .L_84)


	//   ....[0]....
.L_84:
        /*006c*/ 	.word	0x00000030


	//   ....[1]....
        /*0070*/ 	.word	0x000019d0


	//   ....[2]....
        /*0074*/ 	.word	0x00001e00


	//   ....[3]....
        /*0078*/ 	.word	0x00002070


	//   ....[4]....
        /*007c*/ 	.word	0x000021b0


	//----- nvinfo : EIATTR_CBANK_PARAM_SIZE
	.align		4
.L_85:
        /*0080*/ 	.byte	0x03, 0x19
        /*0082*/ 	.short	0x001c


	//----- nvinfo : EIATTR_PARAM_CBANK
	.align		4
        /*0084*/ 	.byte	0x04, 0x0a
        /*0086*/ 	.short	(.L_87 - .L_86)
	.align		4
.L_86:
        /*0088*/ 	.word	index@(.nv.constant0._Z13dtransform_lrPfS_iii)
        /*008c*/ 	.short	0x0380
        /*008e*/ 	.short	0x001c


	//----- nvinfo : EIATTR_SW_WAR
	.align		4
.L_87:
        /*0090*/ 	.byte	0x04, 0x36
        /*0092*/ 	.short	(.L_89 - .L_88)
.L_88:
        /*0094*/ 	.word	0x00000008
.L_89:


//--------------------- .nv.info._Z21interpolate_occlusionPfS_S_ii --------------------------
	.section	.nv.info._Z21interpolate_occlusionPfS_S_ii,"",@"SHT_CUDA_INFO"
	.sectionflags	@""
	.align	4


	//----- nvinfo : EIATTR_CUDA_API_VERSION
	.align		4
        /*0000*/ 	.byte	0x04, 0x37
        /*0002*/ 	.short	(.L_91 - .L_90)
.L_90:
        /*0004*/ 	.word	0x00000082


	//----- nvinfo : EIATTR_KPARAM_INFO
	.align		4
.L_91:
        /*0008*/ 	.byte	0x04, 0x17
        /*000a*/ 	.short	(.L_93 - .L_92)
.L_92:
        /*000c*/ 	.word	0x00000000
        /*0010*/ 	.short	0x0004
        /*0012*/ 	.short	0x001c
        /*0014*/ 	.byte	0x00, 0xf0, 0x11, 0x00


	//----- nvinfo : EIATTR_KPARAM_INFO
	.align		4
.L_93:
        /*0018*/ 	.byte	0x04, 0x17
        /*001a*/ 	.short	(.L_95 - .L_94)
.L_94:
        /*001c*/ 	.word	0x00000000
        /*0020*/ 	.short	0x0003
        /*0022*/ 	.short	0x0018
        /*0024*/ 	.byte	0x00, 0xf0, 0x11, 0x00


	//----- nvinfo : EIATTR_KPARAM_INFO
	.align		4
.L_95:
        /*0028*/ 	.byte	0x04, 0x17
        /*002a*/ 	.short	(.L_97 - .L_96)
.L_96:
        /*002c*/ 	.word	0x00000000
        /*0030*/ 	.short	0x0002
        /*0032*/ 	.short	0x0010
        /*0034*/ 	.byte	0x00, 0xf5, 0x21, 0x00


	//----- nvinfo : EIATTR_KPARAM_INFO
	.align		4
.L_97:
        /*0038*/ 	.byte	0x04, 0x17
        /*003a*/ 	.short	(.L_99 - .L_98)
.L_98:
        /*003c*/ 	.word	0x00000000
        /*0040*/ 	.short	0x0001
        /*0042*/ 	.short	0x0008
        /*0044*/ 	.byte	0x00, 0xf5, 0x21, 0x00


	//----- nvinfo : EIATTR_KPARAM_INFO
	.align		4
.L_99:
        /*0048*/ 	.byte	0x04, 0x17
        /*004a*/ 	.short	(.L_101 - .L_100)
.L_100:
        /*004c*/ 	.word	0x00000000
        /*0050*/ 	.short	0x0000
        /*0052*/ 	.short	0x0000
        /*0054*/ 	.byte	0x00, 0xf5, 0x21, 0x00


	//----- nvinfo : EIATTR_SPARSE_MMA_MASK
	.align		4
.L_101:
        /*0058*/ 	.byte	0x03, 0x50
        /*005a*/ 	.short	0x0000


	//----- nvinfo : EIATTR_MAXREG_COUNT
	.align		4
        /*005c*/ 	.byte	0x03, 0x1b
        /*005e*/ 	.short	0x00ff


	//----- nvinfo : EIATTR_MERCURY_ISA_VERSION
	.align		4
        /*0060*/ 	.byte	0x03, 0x5f
        /*0062*/ 	.short	0x0101


	//----- nvinfo : EIATTR_VRC_CTA_INIT_COUNT
	.align		4
        /*0064*/ 	.byte	0x02, 0x4a
	.zero		1
	.zero		1


	//----- nvinfo : EIATTR_EXIT_INSTR_OFFSETS
	.align		4
        /*0068*/ 	.byte	0x04, 0x1c
        /*006a*/ 	.short	(.L_103 - .L_102)


	//   ....[0]....
.L_102:
        /*006c*/ 	.word	0x00000070


	//   ....[1]....
        /*0070*/ 	.word	0x00000140


	//   ....[2]....
        /*0074*/ 	.word	0x00000510


	//   ....[3]....
        /*0078*/ 	.word	0x00000580


	//----- nvinfo : EIATTR_CBANK_PARAM_SIZE
	.align		4
.L_103:
        /*007c*/ 	.byte	0x03, 0x19
        /*007e*/ 	.short	0x0020


	//----- nvinfo : EIATTR_PARAM_CBANK
	.align		4
        /*0080*/ 	.byte	0x04, 0x0a
        /*0082*/ 	.short	(.L_105 - .L_104)
	.align		4
.L_104:
        /*0084*/ 	.word	index@(.nv.constant0._Z21interpolate_occlusionPfS_S_ii)
        /*0088*/ 	.short	0x0380
        /*008a*/ 	.short	0x0020


	//----- nvinfo : EIATTR_SW_WAR
	.align		4
.L_105:
        /*008c*/ 	.byte	0x04, 0x36
        /*008e*/ 	.short	(.L_107 - .L_106)
.L_106:
        /*0090*/ 	.word	0x00000008
.L_107:


//--------------------- .nv.info._Z20interpolate_mismatchPfS_S_iii --------------------------
	.section	.nv.info._Z20interpolate_mismatchPfS_S_iii,"",@"SHT_CUDA_INFO"
	.sectionflags	@""
	.align	4


	//----- nvinfo : EIATTR_CUDA_API_VERSION
	.align		4
        /*0000*/ 	.byte	0x04, 0x37
        /*0002*/ 	.short	(.L_109 - .L_108)
.L_108:
        /*0004*/ 	.word	0x00000082


	//----- nvinfo : EIATTR_KPARAM_INFO
	.align		4
.L_109:
        /*0008*/ 	.byte	0x04, 0x17
        /*000a*/ 	.short	(.L_111 - .L_110)
.L_110:
        /*000c*/ 	.word	0x00000000
        /*0010*/ 	.short	0x0005
        /*0012*/ 	.short	0x0020
        /*0014*/ 	.byte	0x00, 0xf0, 0x11, 0x00


	//----- nvinfo : EIATTR_KPARAM_INFO
	.align		4
.L_111:
        /*0018*/ 	.byte	0x04, 0x17
        /*001a*/ 	.short	(.L_113 - .L_112)
.L_112:
        /*001c*/ 	.word	0x00000000
        /*0020*/ 	.short	0x0004
        /*0022*/ 	.short	0x001c
        /*0024*/ 	.byte	0x00, 0xf0, 0x11, 0x00


	//----- nvinfo : EIATTR_KPARAM_INFO
	.align		4
.L_113:
        /*0028*/ 	.byte	0x04, 0x17
        /*002a*/ 	.short	(.L_115 - .L_114)
.L_114:
        /*002c*/ 	.word	0x00000000
        /*0030*/ 	.short	0x0003
        /*0032*/ 	.short	0x0018
        /*0034*/ 	.byte	0x00, 0xf0, 0x11, 0x00


	//----- nvinfo : EIATTR_KPARAM_INFO
	.align		4
.L_115:
        /*0038*/ 	.byte	0x04, 0x17
        /*003a*/ 	.short	(.L_117 - .L_116)
.L_116:
        /*003c*/ 	.word	0x00000000
        /*0040*/ 	.short	0x0002
        /*0042*/ 	.short	0x0010
        /*0044*/ 	.byte	0x00, 0xf5, 0x21, 0x00


	//----- nvinfo : EIATTR_KPARAM_INFO
	.align		4
.L_117:
        /*0048*/ 	.byte	0x04, 0x17
        /*004a*/ 	.short	(.L_119 - .L_118)
.L_118:
        /*004c*/ 	.word	0x00000000
        /*0050*/ 	.short	0x0001
        /*0052*/ 	.short	0x0008
        /*0054*/ 	.byte	0x00, 0xf5, 0x21, 0x00


	//----- nvinfo : EIATTR_KPARAM_INFO
	.align		4
.L_119:
        /*0058*/ 	.byte	0x04, 0x17
        /*005a*/ 	.short	(.L_121 - .L_120)
.L_120:
        /*005c*/ 	.word	0x00000000
        /*0060*/ 	.short	0x0000
        /*0062*/ 	.short	0x0000
        /*0064*/ 	.byte	0x00, 0xf5, 0x21, 0x00


	//----- nvinfo : EIATTR_SPARSE_MMA_MASK
	.align		4
.L_121:
        /*0068*/ 	.byte	0x03, 0x50
        /*006a*/ 	.short	0x0000


	//----- nvinfo : EIATTR_MAXREG_COUNT
	.align		4
        /*006c*/ 	.byte	0x03, 0x1b
        /*006e*/ 	.short	0x00ff


	//----- nvinfo : EIATTR_EXTERNS
	.align		4
        /*0070*/ 	.byte	0x04, 0x0f
        /*0072*/ 	.short	(.L_123 - .L_122)


	//   ....[0]....
	.align		4
.L_122:
        /*0074*/ 	.word	index@(__assertfail)


	//----- nvinfo : EIATTR_MERCURY_ISA_VERSION
	.align		4
.L_123:
        /*0078*/ 	.byte	0x03, 0x5f
        /*007a*/ 	.short	0x0101


	//----- nvinfo : EIATTR_VRC_CTA_INIT_COUNT
	.align		4
        /*007c*/ 	.byte	0x02, 0x4a
	.zero		1
	.zero		1


	//----- nvinfo : EIATTR_SYSCALL_OFFSETS
	.align		4
        /*0080*/ 	.byte	0x04, 0x46
        /*0082*/ 	.short	(.L_125 - .L_124)


	//   ....[0]....
.L_124:
        /*0084*/ 	.word	0x00000830


	//   ....[1]....
        /*0088*/ 	.word	0x00000d50


	//   ....[2]....
        /*008c*/ 	.word	0x000012a0


	//   ....[3]....
        /*0090*/ 	.word	0x00001820


	//   ....[4]....
        /*0094*/ 	.word	0x00001da0


	//   ....[5]....
        /*0098*/ 	.word	0x00002320


	//   ....[6]....
        /*009c*/ 	.word	0x000028a0


	//   ....[7]....
        /*00a0*/ 	.word	0x00002e20


	//   ....[8]....
        /*00a4*/ 	.word	0x000033a0


	//   ....[9]....
        /*00a8*/ 	.word	0x00003920


	//   ....[10]....
        /*00ac*/ 	.word	0x00003ea0


	//   ....[11]....
        /*00b0*/ 	.word	0x00004420


	//   ....[12]....
        /*00b4*/ 	.word	0x000049a0


	//   ....[13]....
        /*00b8*/ 	.word	0x00004f20


	//   ....[14]....
        /*00bc*/ 	.word	0x000054a0


	//   ....[15]....
        /*00c0*/ 	.word	0x00005a00


	//   ....[16]....
        /*00c4*/ 	.word	0x00005bc0


	//----- nvinfo : EIATTR_EXIT_INSTR_OFFSETS
	.align		4
.L_125:
        /*00c8*/ 	.byte	0x04, 0x1c
        /*00ca*/ 	.short	(.L_127 - .L_126)


	//   ....[0]....
.L_126:
        /*00cc*/ 	.word	0x00000080


	//   ....[1]....
        /*00d0*/ 	.word	0x00000150


	//   ....[2]....
        /*00d4*/ 	.word	0x00006ae0


	//----- nvinfo : EIATTR_CRS_STACK_SIZE
	.align		4
.L_127:
        /*00d8*/ 	.byte	0x04, 0x1e
        /*00da*/ 	.short	(.L_129 - .L_128)
.L_128:
        /*00dc*/ 	.word	0x00000000


	//----- nvinfo : EIATTR_CBANK_PARAM_SIZE
	.align		4
.L_129:
        /*00e0*/ 	.byte	0x03, 0x19
        /*00e2*/ 	.short	0x0024


	//----- nvinfo : EIATTR_PARAM_CBANK
	.align		4
        /*00e4*/ 	.byte	0x04, 0x0a
        /*00e6*/ 	.short	(.L_131 - .L_130)
	.align		4
.L_130:
        /*00e8*/ 	.word	index@(.nv.constant0._Z20interpolate_mismatchPfS_S_iii)
        /*00ec*/ 	.short	0x0380
        /*00ee*/ 	.short	0x0024


	//----- nvinfo : EIATTR_SW_WAR
	.align		4
.L_131:
        /*00f0*/ 	.byte	0x04, 0x36
        /*00f2*/ 	.short	(.L_133 - .L_132)
.L_132:
        /*00f4*/ 	.word	0x00000008
.L_133:


//--------------------- .nv.info._Z17outlier_detectionPfS_S_iii --------------------------
	.section	.nv.info._Z17outlier_detectionPfS_S_iii,"",@"SHT_CUDA_INFO"
	.sectionflags	@""
	.align	4


	//----- nvinfo : EIATTR_CUDA_API_VERSION
	.align		4
        /*0000*/ 	.byte	0x04, 0x37
        /*0002*/ 	.short	(.L_135 - .L_134)
.L_134:
        /*0004*/ 	.word	0x00000082


	//----- nvinfo : EIATTR_KPARAM_INFO
	.align		4
.L_135:
        /*0008*/ 	.byte	0x04, 0x17
        /*000a*/ 	.short	(.L_137 - .L_136)
.L_136:
        /*000c*/ 	.word	0x00000000
        /*0010*/ 	.short	0x0005
        /*0012*/ 	.short	0x0020
        /*0014*/ 	.byte	0x00, 0xf0, 0x11, 0x00


	//----- nvinfo : EIATTR_KPARAM_INFO
	.align		4
.L_137:
        /*0018*/ 	.byte	0x04, 0x17
        /*001a*/ 	.short	(.L_139 - .L_138)
.L_138:
        /*001c*/ 	.word	0x00000000
        /*0020*/ 	.short	0x0004
        /*0022*/ 	.short	0x001c
        /*0024*/ 	.byte	0x00, 0xf0, 0x11, 0x00


	//----- nvinfo : EIATTR_KPARAM_INFO
	.align		4
.L_139:
        /*0028*/ 	.byte	0x04, 0x17
        /*002a*/ 	.short	(.L_141 - .L_140)
.L_140:
        /*002c*/ 	.word	0x00000000
        /*0030*/ 	.short	0x0003
        /*0032*/ 	.short	0x0018
        /*0034*/ 	.byte	0x00, 0xf0, 0x11, 0x00


	//----- nvinfo : EIATTR_KPARAM_INFO
	.align		4
.L_141:
        /*0038*/ 	.byte	0x04, 0x17
        /*003a*/ 	.short	(.L_143 - .L_142)
.L_142:
        /*003c*/ 	.word	0x00000000
        /*0040*/ 	.short	0x0002
        /*0042*/ 	.short	0x0010
        /*0044*/ 	.byte	0x00, 0xf5, 0x21, 0x00


	//----- nvinfo : EIATTR_KPARAM_INFO
	.align		4
.L_143:
        /*0048*/ 	.byte	0x04, 0x17
        /*004a*/ 	.short	(.L_145 - .L_144)
.L_144:
        /*004c*/ 	.word	0x00000000
        /*0050*/ 	.short	0x0001
        /*0052*/ 	.short	0x0008
        /*0054*/ 	.byte	0x00, 0xf5, 0x21, 0x00


	//----- nvinfo : EIATTR_KPARAM_INFO
	.align		4
.L_145:
        /*0058*/ 	.byte	0x04, 0x17
        /*005a*/ 	.short	(.L_147 - .L_146)
.L_146:
        /*005c*/ 	.word	0x00000000
        /*0060*/ 	.short	0x0000
        /*0062*/ 	.short	0x0000
        /*0064*/ 	.byte	0x00, 0xf5, 0x21, 0x00


	//----- nvinfo : EIATTR_SPARSE_MMA_MASK
	.align		4
.L_147:
        /*0068*/ 	.byte	0x03, 0x50
        /*006a*/ 	.short	0x0000


	//----- nvinfo : EIATTR_MAXREG_COUNT
	.align		4
        /*006c*/ 	.byte	0x03, 0x1b
        /*006e*/ 	.short	0x00ff


	//----- nvinfo : EIATTR_MERCURY_ISA_VERSION
	.align		4
        /*0070*/ 	.byte	0x03, 0x5f
        /*0072*/ 	.short	0x0101


	//----- nvinfo : EIATTR_VRC_CTA_INIT_COUNT
	.align		4
        /*0074*/ 	.byte	0x02, 0x4a
	.zero		1
	.zero		1


	//----- nvinfo : EIATTR_EXIT_INSTR_OFFSETS
	.align		4
        /*0078*/ 	.byte	0x04, 0x1c
        /*007a*/ 	.short	(.L_149 - .L_148)


	//   ....[0]....
.L_148:
        /*007c*/ 	.word	0x00000070


	//   ....[1]....
        /*0080*/ 	.word	0x00000280


	//   ....[2]....
        /*0084*/ 	.word	0x00000350


	//   ....[3]....
        /*0088*/ 	.word	0x000003c0


	//   ....[4]....
        /*008c*/ 	.word	0x000004f0


	//   ....[5]....
        /*0090*/ 	.word	0x00000520


	//----- nvinfo : EIATTR_CBANK_PARAM_SIZE
	.align		4
.L_149:
        /*0094*/ 	.byte	0x03, 0x19
        /*0096*/ 	.short	0x0024


	//----- nvinfo : EIATTR_PARAM_CBANK
	.align		4
        /*0098*/ 	.byte	0x04, 0x0a
        /*009a*/ 	.short	(.L_151 - .L_150)
	.align		4
.L_150:
        /*009c*/ 	.word	index@(.nv.constant0._Z17outlier_detectionPfS_S_iii)
        /*00a0*/ 	.short	0x0380
        /*00a2*/ 	.short	0x0024


	//----- nvinfo : EIATTR_SW_WAR
	.align		4
.L_151:
        /*00a4*/ 	.byte	0x04, 0x36
        /*00a6*/ 	.short	(.L_153 - .L_152)
.L_152:
        /*00a8*/ 	.word	0x00000008
.L_153:


//--------------------- .nv.info._Z11linear_combPfS_S_iff --------------------------
	.section	.nv.info._Z11linear_combPfS_S_iff,"",@"SHT_CUDA_INFO"
	.sectionflags	@""
	.align	4


	//----- nvinfo : EIATTR_CUDA_API_VERSION
	.align		4
        /*0000*/ 	.byte	0x04, 0x37
        /*0002*/ 	.short	(.L_155 - .L_154)
.L_154:
        /*0004*/ 	.word	0x00000082


	//----- nvinfo : EIATTR_KPARAM_INFO
	.align		4
.L_155:
        /*0008*/ 	.byte	0x04, 0x17
        /*000a*/ 	.short	(.L_157 - .L_156)
.L_156:
        /*000c*/ 	.word	0x00000000
        /*0010*/ 	.short	0x0005
        /*0012*/ 	.short	0x0020
        /*0014*/ 	.byte	0x00, 0xf0, 0x11, 0x00


	//----- nvinfo : EIATTR_KPARAM_INFO
	.align		4
.L_157:
        /*0018*/ 	.byte	0x04, 0x17
        /*001a*/ 	.short	(.L_159 - .L_158)
.L_158:
        /*001c*/ 	.word	0x00000000
        /*0020*/ 	.short	0x0004
        /*0022*/ 	.short	0x001c
        /*0024*/ 	.byte	0x00, 0xf0, 0x11, 0x00


	//----- nvinfo : EIATTR_KPARAM_INFO
	.align		4
.L_159:
        /*0028*/ 	.byte	0x04, 0x17
        /*002a*/ 	.short	(.L_161 - .L_160)
.L_160:
        /*002c*/ 	.word	0x00000000
        /*0030*/ 	.short	0x0003
        /*0032*/ 	.short	0x0018
        /*0034*/ 	.byte	0x00, 0xf0, 0x11, 0x00


	//----- nvinfo : EIATTR_KPARAM_INFO
	.align		4
.L_161:
        /*0038*/ 	.byte	0x04, 0x17
        /*003a*/ 	.short	(.L_163 - .L_162)
.L_162:
        /*003c*/ 	.word	0x00000000
        /*0040*/ 	.short	0x0002
        /*0042*/ 	.short	0x0010
        /*0044*/ 	.byte	0x00, 0xf5, 0x21, 0x00


	//----- nvinfo : EIATTR_KPARAM_INFO
	.align		4
.L_163:
        /*0048*/ 	.byte	0x04, 0x17
        /*004a*/ 	.short	(.L_165 - .L_164)
.L_164:
        /*004c*/ 	.word	0x00000000
        /*0050*/ 	.short	0x0001
        /*0052*/ 	.short	0x0008
        /*0054*/ 	.byte	0x00, 0xf5, 0x21, 0x00


	//----- nvinfo : EIATTR_KPARAM_INFO
	.align		4
.L_165:
        /*0058*/ 	.byte	0x04, 0x17
        /*005a*/ 	.short	(.L_167 - .L_166)
.L_166:
        /*005c*/ 	.word	0x00000000
        /*0060*/ 	.short	0x0000
        /*0062*/ 	.short	0x0000
        /*0064*/ 	.byte	0x00, 0xf5, 0x21, 0x00


	//----- nvinfo : EIATTR_SPARSE_MMA_MASK
	.align		4
.L_167:
        /*0068*/ 	.byte	0x03, 0x50
        /*006a*/ 	.short	0x0000


	//----- nvinfo : EIATTR_MAXREG_COUNT
	.align		4
        /*006c*/ 	.byte	0x03, 0x1b
        /*006e*/ 	.short	0x00ff


	//----- nvinfo : EIATTR_NUM_BARRIERS
	.align		4
        /*0070*/ 	.byte	0x02, 0x4c
        /*0072*/ 	.byte	0x01
	.zero		1


	//----- nvinfo : EIATTR_MERCURY_ISA_VERSION
	.align		4
        /*0074*/ 	.byte	0x03, 0x5f
        /*0076*/ 	.short	0x0101


	//----- nvinfo : EIATTR_VRC_CTA_INIT_COUNT
	.align		4
        /*0078*/ 	.byte	0x02, 0x4a
	.zero		1
	.zero		1


	//----- nvinfo : EIATTR_EXIT_INSTR_OFFSETS
	.align		4
        /*007c*/ 	.byte	0x04, 0x1c
        /*007e*/ 	.short	(.L_169 - .L_168)


	//   ....[0]....
.L_168:
        /*0080*/ 	.word	0x000001c0


	//----- nvinfo : EIATTR_CRS_STACK_SIZE
	.align		4
.L_169:
        /*0084*/ 	.byte	0x04, 0x1e
        /*0086*/ 	.short	(.L_171 - .L_170)
.L_170:
        /*0088*/ 	.word	0x00000000


	//----- nvinfo : EIATTR_CBANK_PARAM_SIZE
	.align		4
.L_171:
        /*008c*/ 	.byte	0x03, 0x19
        /*008e*/ 	.short	0x0024


	//----- nvinfo : EIATTR_PARAM_CBANK
	.align		4
        /*0090*/ 	.byte	0x04, 0x0a
        /*0092*/ 	.short	(.L_173 - .L_172)
	.align		4
.L_172:
        /*0094*/ 	.word	index@(.nv.constant0._Z11linear_combPfS_S_iff)
        /*0098*/ 	.short	0x0380
        /*009a*/ 	.short	0x0024


	//----- nvinfo : EIATTR_SW_WAR
	.align		4
.L_173:
        /*009c*/ 	.byte	0x04, 0x36
        /*009e*/ 	.short	(.L_175 - .L_174)
.L_174:
        /*00a0*/ 	.word	0x00000008
.L_175:


//--------------------- .nv.info._Z9sad_colorPfS_S_iiiif --------------------------
	.section	.nv.info._Z9sad_colorPfS_S_iiiif,"",@"SHT_CUDA_INFO"
	.sectionflags	@""
	.align	4


	//----- nvinfo : EIATTR_CUDA_API_VERSION
	.align		4
        /*0000*/ 	.byte	0x04, 0x37
        /*0002*/ 	.short	(.L_177 - .L_176)
.L_176:
        /*0004*/ 	.word	0x00000082


	//----- nvinfo : EIATTR_KPARAM_INFO
	.align		4
.L_177:
        /*0008*/ 	.byte	0x04, 0x17
        /*000a*/ 	.short	(.L_179 - .L_178)
.L_178:
        /*000c*/ 	.word	0x00000000
        /*0010*/ 	.short	0x0007
        /*0012*/ 	.short	0x0028
        /*0014*/ 	.byte	0x00, 0xf0, 0x11, 0x00


	//----- nvinfo : EIATTR_KPARAM_INFO
	.align		4
.L_179:
        /*0018*/ 	.byte	0x04, 0x17
        /*001a*/ 	.short	(.L_181 - .L_180)
.L_180:
        /*001c*/ 	.word	0x00000000
        /*0020*/ 	.short	0x0006
        /*0022*/ 	.short	0x0024
        /*0024*/ 	.byte	0x00, 0xf0, 0x11, 0x00


	//----- nvinfo : EIATTR_KPARAM_INFO
	.align		4
.L_181:
        /*0028*/ 	.byte	0x04, 0x17
        /*002a*/ 	.short	(.L_183 - .L_182)
.L_182:
        /*002c*/ 	.word	0x00000000
        /*0030*/ 	.short	0x0005
        /*0032*/ 	.short	0x0020
        /*0034*/ 	.byte	0x00, 0xf0, 0x11, 0x00


	//----- nvinfo : EIATTR_KPARAM_INFO
	.align		4
.L_183:
        /*0038*/ 	.byte	0x04, 0x17
        /*003a*/ 	.short	(.L_185 - .L_184)
.L_184:
        /*003c*/ 	.word	0x00000000
        /*0040*/ 	.short	0x0004
        /*0042*/ 	.short	0x001c
        /*0044*/ 	.byte	0x00, 0xf0, 0x11, 0x00


	//----- nvinfo : EIATTR_KPARAM_INFO
	.align		4
.L_185:
        /*0048*/ 	.byte	0x04, 0x17
        /*004a*/ 	.short	(.L_187 - .L_186)
.L_186:
        /*004c*/ 	.word	0x00000000
        /*0050*/ 	.short	0x0003
        /*0052*/ 	.short	0x0018
        /*0054*/ 	.byte	0x00, 0xf0, 0x11, 0x00


	//----- nvinfo : EIATTR_KPARAM_INFO
	.align		4
.L_187:
        /*0058*/ 	.byte	0x04, 0x17
        /*005a*/ 	.short	(.L_189 - .L_188)
.L_188:
        /*005c*/ 	.word	0x00000000
        /*0060*/ 	.short	0x0002
        /*0062*/ 	.short	0x0010
        /*0064*/ 	.byte	0x00, 0xf5, 0x21, 0x00


	//----- nvinfo : EIATTR_KPARAM_INFO
	.align		4
.L_189:
        /*0068*/ 	.byte	0x04, 0x17
        /*006a*/ 	.short	(.L_191 - .L_190)
.L_190:
        /*006c*/ 	.word	0x00000000
        /*0070*/ 	.short	0x0001
        /*0072*/ 	.short	0x0008
        /*0074*/ 	.byte	0x00, 0xf5, 0x21, 0x00


	//----- nvinfo : EIATTR_KPARAM_INFO
	.align		4
.L_191:
        /*0078*/ 	.byte	0x04, 0x17
        /*007a*/ 	.short	(.L_193 - .L_192)
.L_192:
        /*007c*/ 	.word	0x00000000
        /*0080*/ 	.short	0x0000
        /*0082*/ 	.short	0x0000
        /*0084*/ 	.byte	0x00, 0xf5, 0x21, 0x00


	//----- nvinfo : EIATTR_SPARSE_MMA_MASK
	.align		4
.L_193:
        /*0088*/ 	.byte	0x03, 0x50
        /*008a*/ 	.short	0x0000


	//----- nvinfo : EIATTR_MAXREG_COUNT
	.align		4
        /*008c*/ 	.byte	0x03, 0x1b
        /*008e*/ 	.short	0x00ff


	//----- nvinfo : EIATTR_MERCURY_ISA_VERSION
	.align		4
        /*0090*/ 	.byte	0x03, 0x5f
        /*0092*/ 	.short	0x0101


	//----- nvinfo : EIATTR_VRC_CTA_INIT_COUNT
	.align		4
        /*0094*/ 	.byte	0x02, 0x4a
	.zero		1
	.zero		1


	//----- nvinfo : EIATTR_EXIT_INSTR_OFFSETS
	.align		4
        /*0098*/ 	.byte	0x04, 0x1c
        /*009a*/ 	.short	(.L_195 - .L_194)


	//   ....[0]....
.L_194:
        /*009c*/ 	.word	0x000000a0


	//   ....[1]....
        /*00a0*/ 	.word	0x00000f30


	//----- nvinfo : EIATTR_CRS_STACK_SIZE
	.align		4
.L_195:
        /*00a4*/ 	.byte	0x04, 0x1e
        /*00a6*/ 	.short	(.L_197 - .L_196)
.L_196:
        /*00a8*/ 	.word	0x00000000


	//----- nvinfo : EIATTR_CBANK_PARAM_SIZE
	.align		4
.L_197:
        /*00ac*/ 	.byte	0x03, 0x19
        /*00ae*/ 	.short	0x002c


	//----- nvinfo : EIATTR_PARAM_CBANK
	.align		4
        /*00b0*/ 	.byte	0x04, 0x0a
        /*00b2*/ 	.short	(.L_199 - .L_198)
	.align		4
.L_198:
        /*00b4*/ 	.word	index@(.nv.constant0._Z9sad_colorPfS_S_iiiif)
        /*00b8*/ 	.short	0x0380
        /*00ba*/ 	.short	0x002c


	//----- nvinfo : EIATTR_SW_WAR
	.align		4
.L_199:
        /*00bc*/ 	.byte	0x04, 0x36
        /*00be*/ 	.short	(.L_201 - .L_200)
.L_200:
        /*00c0*/ 	.word	0x00000008
.L_201:


//--------------------- .nv.info._Z6censusPfS_S_iiiiif --------------------------
	.section	.nv.info._Z6censusPfS_S_iiiiif,"",@"SHT_CUDA_INFO"
	.sectionflags	@""
	.align	4


	//----- nvinfo : EIATTR_CUDA_API_VERSION
	.align		4
        /*0000*/ 	.byte	0x04, 0x37
        /*0002*/ 	.short	(.L_203 - .L_202)
.L_202:
        /*0004*/ 	.word	0x00000082


	//----- nvinfo : EIATTR_KPARAM_INFO
	.align		4
.L_203:
        /*0008*/ 	.byte	0x04, 0x17
        /*000a*/ 	.short	(.L_205 - .L_204)
.L_204:
        /*000c*/ 	.word	0x00000000
        /*0010*/ 	.short	0x0008
        /*0012*/ 	.short	0x002c
        /*0014*/ 	.byte	0x00, 0xf0, 0x11, 0x00


	//----- nvinfo : EIATTR_KPARAM_INFO
	.align		4
.L_205:
        /*0018*/ 	.byte	0x04, 0x17
        /*001a*/ 	.short	(.L_207 - .L_206)
.L_206:
        /*001c*/ 	.word	0x00000000
        /*0020*/ 	.short	0x0007
        /*0022*/ 	.short	0x0028
        /*0024*/ 	.byte	0x00, 0xf0, 0x11, 0x00


	//----- nvinfo : EIATTR_KPARAM_INFO
	.align		4
.L_207:
        /*0028*/ 	.byte	0x04, 0x17
        /*002a*/ 	.short	(.L_209 - .L_208)
.L_208:
        /*002c*/ 	.word	0x00000000
        /*0030*/ 	.short	0x0006
        /*0032*/ 	.short	0x0024
        /*0034*/ 	.byte	0x00, 0xf0, 0x11, 0x00


	//----- nvinfo : EIATTR_KPARAM_INFO
	.align		4
.L_209:
        /*0038*/ 	.byte	0x04, 0x17
        /*003a*/ 	.short	(.L_211 - .L_210)
.L_210:
        /*003c*/ 	.word	0x00000000
        /*0040*/ 	.short	0x0005
        /*0042*/ 	.short	0x0020
        /*0044*/ 	.byte	0x00, 0xf0, 0x11, 0x00


	//----- nvinfo : EIATTR_KPARAM_INFO
	.align		4
.L_211:
        /*0048*/ 	.byte	0x04, 0x17
        /*004a*/ 	.short	(.L_213 - .L_212)
.L_212:
        /*004c*/ 	.word	0x00000000
        /*0050*/ 	.short	0x0004
        /*0052*/ 	.short	0x001c
        /*0054*/ 	.byte	0x00, 0xf0, 0x11, 0x00


	//----- nvinfo : EIATTR_KPARAM_INFO
	.align		4
.L_213:
        /*0058*/ 	.byte	0x04, 0x17
        /*005a*/ 	.short	(.L_215 - .L_214)
.L_214:
        /*005c*/ 	.word	0x00000000
        /*0060*/ 	.short	0x0003
        /*0062*/ 	.short	0x0018
        /*0064*/ 	.byte	0x00, 0xf0, 0x11, 0x00


	//----- nvinfo : EIATTR_KPARAM_INFO
	.align		4
.L_215:
        /*0068*/ 	.byte	0x04, 0x17
        /*006a*/ 	.short	(.L_217 - .L_216)
.L_216:
        /*006c*/ 	.word	0x00000000
        /*0070*/ 	.short	0x0002
        /*0072*/ 	.short	0x0010
        /*0074*/ 	.byte	0x00, 0xf5, 0x21, 0x00


	//----- nvinfo : EIATTR_KPARAM_INFO
	.align		4
.L_217:
        /*0078*/ 	.byte	0x04, 0x17
        /*007a*/ 	.short	(.L_219 - .L_218)
.L_218:
        /*007c*/ 	.word	0x00000000
        /*0080*/ 	.short	0x0001
        /*0082*/ 	.short	0x0008
        /*0084*/ 	.byte	0x00, 0xf5, 0x21, 0x00


	//----- nvinfo : EIATTR_KPARAM_INFO
	.align		4
.L_219:
        /*0088*/ 	.byte	0x04, 0x17
        /*008a*/ 	.short	(.L_221 - .L_220)
.L_220:
        /*008c*/ 	.word	0x00000000
        /*0090*/ 	.short	0x0000
        /*0092*/ 	.short	0x0000
        /*0094*/ 	.byte	0x00, 0xf5, 0x21, 0x00


	//----- nvinfo : EIATTR_SPARSE_MMA_MASK
	.align		4
.L_221:
        /*0098*/ 	.byte	0x03, 0x50
        /*009a*/ 	.short	0x0000


	//----- nvinfo : EIATTR_MAXREG_COUNT
	.align		4
        /*009c*/ 	.byte	0x03, 0x1b
        /*009e*/ 	.short	0x00ff


	//----- nvinfo : EIATTR_MERCURY_ISA_VERSION
	.align		4
        /*00a0*/ 	.byte	0x03, 0x5f
        /*00a2*/ 	.short	0x0101


	//----- nvinfo : EIATTR_VRC_CTA_INIT_COUNT
	.align		4
        /*00a4*/ 	.byte	0x02, 0x4a
	.zero		1
	.zero		1


	//----- nvinfo : EIATTR_EXIT_INSTR_OFFSETS
	.align		4
        /*00a8*/ 	.byte	0x04, 0x1c
        /*00aa*/ 	.short	(.L_223 - .L_222)


	//   ....[0]....
.L_222:
        /*00ac*/ 	.word	0x000000a0


	//   ....[1]....
        /*00b0*/ 	.word	0x00001000


	//----- nvinfo : EIATTR_CRS_STACK_SIZE
	.align		4
.L_223:
        /*00b4*/ 	.byte	0x04, 0x1e
        /*00b6*/ 	.short	(.L_225 - .L_224)
.L_224:
        /*00b8*/ 	.word	0x00000000


	//----- nvinfo : EIATTR_CBANK_PARAM_SIZE
	.align		4
.L_225:
        /*00bc*/ 	.byte	0x03, 0x19
        /*00be*/ 	.short	0x0030


	//----- nvinfo : EIATTR_PARAM_CBANK
	.align		4
        /*00c0*/ 	.byte	0x04, 0x0a
        /*00c2*/ 	.short	(.L_227 - .L_226)
	.align		4
.L_226:
        /*00c4*/ 	.word	index@(.nv.constant0._Z6censusPfS_S_iiiiif)
        /*00c8*/ 	.short	0x0380
        /*00ca*/ 	.short	0x0030


	//----- nvinfo : EIATTR_SW_WAR
	.align		4
.L_227:
        /*00cc*/ 	.byte	0x04, 0x36
        /*00ce*/ 	.short	(.L_229 - .L_228)
.L_228:
        /*00d0*/ 	.word	0x00000008
.L_229:


//--------------------- .nv.callgraph             --------------------------
	.section	.nv.callgraph,"",@"SHT_CUDA_CALLGRAPH"
	.align	4
	.sectionentsize	8
	.align		4
        /*0000*/ 	.word	0x00000000
	.align		4
        /*0004*/ 	.word	0xffffffff
	.align		4
        /*0008*/ 	.word	index@(_Z20interpolate_mismatchPfS_S_iii)
	.align		4
        /*000c*/ 	.word	index@(__assertfail)
	.align		4
        /*0010*/ 	.word	0x00000000
	.align		4
        /*0014*/ 	.word	0xfffffffe
	.align		4
        /*0018*/ 	.word	0x00000000
	.align		4
        /*001c*/ 	.word	0xfffffffd
	.align		4
        /*0020*/ 	.word	0x00000000
	.align		4
        /*0024*/ 	.word	0xfffffffc


//--------------------- .nv.constant4             --------------------------
	.section	.nv.constant4,"a",@progbits
	.align	8
	.align		8
.nv.constant4:
        /*0000*/ 	.dword	__unnamed_1
	.align		8
        /*0008*/ 	.dword	$str
	.align		8
        /*0010*/ 	.dword	$str$1
	.align		8
        /*0018*/ 	.dword	$str$2
	.align		8
        /*0020*/ 	.dword	__assertfail


//--------------------- .text._Z13dtransform_udPfS_iii --------------------------
	.section	.text._Z13dtransform_udPfS_iii,"ax",@progbits
	.align	128
        .global         _Z13dtransform_udPfS_iii
        .type           _Z13dtransform_udPfS_iii,@function
        .size           _Z13dtransform_udPfS_iii,(.L_x_193 - _Z13dtransform_udPfS_iii)
        .other          _Z13dtransform_udPfS_iii,@"STO_CUDA_ENTRY STV_DEFAULT"
_Z13dtransform_udPfS_iii:
.text._Z13dtransform_udPfS_iii:
[----:B------:R-:W-:Y:S08]  /*0000*/  LDC R1, c[0x0][0x37c] ;  /* 0x0000df00ff017b82 */ /* 0x000ff00000000800 */
[----:B------:R-:W0:Y:S02]  /*0010*/  LDC R6, c[0x0][0x390] ;  /* 0x0000e400ff067b82 */ /* 0x000e240000000800 */
[----:B0-----:R-:W-:-:S13]  /*0020*/  ISETP.GE.AND P0, PT, R6, 0x2, PT ;  /* 0x000000020600780c */ /* 0x001fda0003f06270 */
[----:B------:R-:W-:Y:S05]  /*0030*/  @!P0 EXIT ;  /* 0x000000000000894d */ /* 0x000fea0003800000 */
[----:B------:R-:W0:Y:S01]  /*0040*/  S2R R0, SR_CTAID.X ;  /* 0x0000000000007919 */ /* 0x000e220000002500 */
[C---:B------:R-:W-:Y:S01]  /*0050*/  IADD3 R9, PT, PT, R6.reuse, -0x2, RZ ;  /* 0xfffffffe06097810 */ /* 0x040fe20007ffe0ff */
[----:B------:R-:W1:Y:S01]  /*0060*/  LDCU UR5, c[0x0][0x390] ;  /* 0x00007200ff0577ac */ /* 0x000e620008000800 */
[----:B------:R-:W-:Y:S01]  /*0070*/  IADD3 R3, PT, PT, R6, -0x1, RZ ;  /* 0xffffffff06037810 */ /* 0x000fe20007ffe0ff */
[----:B------:R-:W2:Y:S01]  /*0080*/  S2R R29, SR_TID.X ;  /* 0x00000000001d7919 */ /* 0x000ea20000002100 */
[----:B------:R-:W-:Y:S01]  /*0090*/  ISETP.GE.U32.AND P0, PT, R9, 0x3, PT ;  /* 0x000000030900780c */ /* 0x000fe20003f06070 */
[----:B------:R-:W3:Y:S01]  /*00a0*/  LDCU.64 UR6, c[0x0][0x358] ;  /* 0x00006b00ff0677ac */ /* 0x000ee20008000a00 */
[----:B------:R-:W-:-:S11]  /*00b0*/  UMOV UR4, 0x1 ;  /* 0x0000000100047882 */ /* 0x000fd60000000000 */
[----:B------:R-:W-:Y:S05]  /*00c0*/  @!P0 BRA `(.L_x_0) ;  /* 0x0000000400448947 */ /* 0x000fea0003800000 */
[----:B------:R-:W4:Y:S01]  /*00d0*/  LDC R5, c[0x0][0x394] ;  /* 0x0000e500ff057b82 */ /* 0x000f220000000800 */
[----:B------:R-:W0:Y:S01]  /*00e0*/  LDCU UR8, c[0x0][0x398] ;  /* 0x00007300ff0877ac */ /* 0x000e220008000800 */
[----:B------:R-:W-:Y:S01]  /*00f0*/  LOP3.LUT R24, R3, 0xfffffffc, RZ, 0xc0, !PT ;  /* 0xfffffffc03187812 */ /* 0x000fe200078ec0ff */
[----:B------:R-:W-:-:S03]  /*0100*/  UMOV UR4, URZ ;  /* 0x000000ff00047c82 */ /* 0x000fc60008000000 */
[----:B------:R-:W-:Y:S01]  /*0110*/  IADD3 R24, PT, PT, -R24, RZ, RZ ;  /* 0x000000ff18187210 */ /* 0x000fe20007ffe1ff */
[C-C-:B0-2---:R-:W-:Y:S01]  /*0120*/  IMAD R2, R0.reuse, UR8, R29.reuse ;  /* 0x0000000800027c24 */ /* 0x145fe2000f8e021d */
[CC--:B----4-:R-:W-:Y:S01]  /*0130*/  LEA R22, R5.reuse, R0.reuse, 0x1 ;  /* 0x0000000005167211 */ /* 0x0d0fe200078e08ff */
[C---:B------:R-:W-:Y:S01]  /*0140*/  IMAD R4, R5.reuse, 0x3, R0 ;  /* 0x0000000305047824 */ /* 0x040fe200078e0200 */
[----:B------:R-:W-:Y:S02]  /*0150*/  LEA R8, R5, R0, 0x2 ;  /* 0x0000000005087211 */ /* 0x000fe400078e10ff */
[----:B------:R-:W-:Y:S01]  /*0160*/  IADD3 R7, PT, PT, R0, R5, RZ ;  /* 0x0000000500077210 */ /* 0x000fe20007ffe0ff */
[--C-:B------:R-:W-:Y:S02]  /*0170*/  IMAD R23, R22, UR8, R29.reuse ;  /* 0x0000000816177c24 */ /* 0x100fe4000f8e021d */
[--C-:B------:R-:W-:Y:S02]  /*0180*/  IMAD R25, R4, UR8, R29.reuse ;  /* 0x0000000804197c24 */ /* 0x100fe4000f8e021d */
[----:B------:R-:W-:-:S02]  /*0190*/  IMAD R27, R8, UR8, R29 ;  /* 0x00000008081b7c24 */ /* 0x000fc4000f8e021d */
[----:B------:R-:W-:-:S07]  /*01a0*/  IMAD R29, R7, UR8, R29 ;  /* 0x00000008071d7c24 */ /* 0x000fce000f8e021d */
.L_x_1:
[----:B0-----:R-:W0:Y:S08]  /*01b0*/  LDC.64 R12, c[0x0][0x388] ;  /* 0x0000e200ff0c7b82 */ /* 0x001e300000000a00 */
[----:B------:R-:W2:Y:S01]  /*01c0*/  LDC.64 R14, c[0x0][0x380] ;  /* 0x0000e000ff0e7b82 */ /* 0x000ea20000000a00 */
[----:B0-----:R-:W-:-:S05]  /*01d0*/  IMAD.WIDE.U32 R18, R7, 0x4, R12 ;  /* 0x0000000407127825 */ /* 0x001fca00078e000c */
[----:B---3--:R0:W3:Y:S01]  /*01e0*/  LDG.E R28, desc[UR6][R18.64] ;  /* 0x00000006121c7981 */ /* 0x0080e2000c1e1900 */
[----:B--2---:R-:W-:-:S06]  /*01f0*/  IMAD.WIDE R10, R2, 0x4, R14 ;  /* 0x00000004020a7825 */ /* 0x004fcc00078e020e */
[----:B------:R-:W2:Y:S01]  /*0200*/  LDG.E R11, desc[UR6][R10.64] ;  /* 0x000000060a0b7981 */ /* 0x000ea2000c1e1900 */
[----:B0-----:R-:W-:-:S05]  /*0210*/  IMAD.WIDE R18, R29, 0x4, R14 ;  /* 0x000000041d127825 */ /* 0x001fca00078e020e */
[----:B------:R-:W4:Y:S01]  /*0220*/  LDG.E R16, desc[UR6][R18.64] ;  /* 0x0000000612107981 */ /* 0x000f22000c1e1900 */
[----:B---3--:R2:W0:Y:S02]  /*0230*/  F2F.F64.F32 R20, R28 ;  /* 0x0000001c00147310 */ /* 0x0084240000201800 */
[----:B--2---:R-:W-:-:S06]  /*0240*/  FMUL R28, R28, R11 ;  /* 0x0000000b1c1c7220 */ /* 0x004fcc0000400000 */
[----:B------:R-:W-:Y:S08]  /*0250*/  F2F.F64.F32 R10, R28 ;  /* 0x0000001c000a7310 */ /* 0x000ff00000201800 */
[----:B----4-:R-:W2:Y:S01]  /*0260*/  F2F.F64.F32 R16, R16 ;  /* 0x0000001000107310 */ /* 0x010ea20000201800 */
[----:B0-----:R-:W-:-:S08]  /*0270*/  DADD R20, -R20, 1 ;  /* 0x3ff0000014147429 */ /* 0x001fd00000000100 */
[----:B--2---:R-:W-:-:S06]  /*0280*/  DFMA R16, R20, R16, R10 ;  /* 0x000000101410722b */ /* 0x004fcc000000000a */
[----:B------:R-:W0:Y:S01]  /*0290*/  F2F.F32.F64 R26, R16 ;  /* 0x00000010001a7310 */ /* 0x000e220000301000 */
[----:B------:R-:W-:Y:S01]  /*02a0*/  IMAD.WIDE.U32 R10, R22, 0x4, R12 ;  /* 0x00000004160a7825 */ /* 0x000fe200078e000c */
[----:B0-----:R0:W-:Y:S05]  /*02b0*/  STG.E desc[UR6][R18.64], R26 ;  /* 0x0000001a12007986 */ /* 0x0011ea000c101906 */
[----:B------:R-:W2:Y:S01]  /*02c0*/  LDG.E R11, desc[UR6][R10.64] ;  /* 0x000000060a0b7981 */ /* 0x000ea2000c1e1900 */
[----:B0-----:R-:W-:-:S05]  /*02d0*/  IMAD.WIDE R18, R23, 0x4, R14 ;  /* 0x0000000417127825 */ /* 0x001fca00078e020e */
[----:B------:R-:W3:Y:S01]  /*02e0*/  LDG.E R17, desc[UR6][R18.64] ;  /* 0x0000000612117981 */ /* 0x000ee2000c1e1900 */
[----:B--2---:R-:W0:Y:S01]  /*02f0*/  F2F.F64.F32 R20, R11 ;  /* 0x0000000b00147310 */ /* 0x004e220000201800 */
[----:B------:R-:W-:-:S07]  /*0300*/  FMUL R26, R26, R11 ;  /* 0x0000000b1a1a7220 */ /* 0x000fce0000400000 */
[----:B------:R-:W-:Y:S08]  /*0310*/  F2F.F64.F32 R10, R26 ;  /* 0x0000001a000a7310 */ /* 0x000ff00000201800 */
[----:B---3--:R-:W2:Y:S01]  /*0320*/  F2F.F64.F32 R16, R17 ;  /* 0x0000001100107310 */ /* 0x008ea20000201800 */
[----:B0-----:R-:W-:-:S08]  /*0330*/  DADD R20, -R20, 1 ;  /* 0x3ff0000014147429 */ /* 0x001fd00000000100 */
[----:B--2---:R-:W-:-:S06]  /*0340*/  DFMA R16, R20, R16, R10 ;  /* 0x000000101410722b */ /* 0x004fcc000000000a */
[----:B------:R-:W0:Y:S01]  /*0350*/  F2F.F32.F64 R28, R16 ;  /* 0x00000010001c7310 */ /* 0x000e220000301000 */
[----:B------:R-:W-:Y:S01]  /*0360*/  IMAD.WIDE.U32 R10, R4, 0x4, R12 ;  /* 0x00000004040a7825 */ /* 0x000fe200078e000c */
[----:B0-----:R0:W-:Y:S04]  /*0370*/  STG.E desc[UR6][R18.64], R28 ;  /* 0x0000001c12007986 */ /* 0x0011e8000c101906 */
[----:B------:R2:W3:Y:S02]  /*0380*/  LDG.E R26, desc[UR6][R10.64] ;  /* 0x000000060a1a7981 */ /* 0x0004e4000c1e1900 */
[----:B--2---:R-:W-:-:S05]  /*0390*/  IMAD.WIDE R10, R25, 0x4, R14 ;  /* 0x00000004190a7825 */ /* 0x004fca00078e020e */
[----:B------:R-:W2:Y:S01]  /*03a0*/  LDG.E R16, desc[UR6][R10.64] ;  /* 0x000000060a107981 */ /* 0x000ea2000c1e1900 */
[----:B------:R-:W-:-:S04]  /*03b0*/  IMAD.WIDE.U32 R12, R8, 0x4, R12 ;  /* 0x00000004080c7825 */ /* 0x000fc800078e000c */
[----:B------:R-:W-:Y:S01]  /*03c0*/  IMAD.WIDE R14, R27, 0x4, R14 ;  /* 0x000000041b0e7825 */ /* 0x000fe200078e020e */
[----:B---3--:R-:W3:Y:S03]  /*03d0*/  F2F.F64.F32 R20, R26 ;  /* 0x0000001a00147310 */ /* 0x008ee60000201800 */
[----:B0-----:R-:W-:-:S05]  /*03e0*/  FMUL R28, R28, R26 ;  /* 0x0000001a1c1c7220 */ /* 0x001fca0000400000 */
[----:B------:R-:W-:Y:S08]  /*03f0*/  F2F.F64.F32 R18, R28 ;  /* 0x0000001c00127310 */ /* 0x000ff00000201800 */
[----:B--2---:R-:W0:Y:S01]  /*0400*/  F2F.F64.F32 R16, R16 ;  /* 0x0000001000107310 */ /* 0x004e220000201800 */
[----:B---3--:R-:W-:-:S08]  /*0410*/  DADD R20, -R20, 1 ;  /* 0x3ff0000014147429 */ /* 0x008fd00000000100 */
[----:B0-----:R-:W-:-:S10]  /*0420*/  DFMA R20, R20, R16, R18 ;  /* 0x000000101414722b */ /* 0x001fd40000000012 */
[----:B------:R-:W0:Y:S02]  /*0430*/  F2F.F32.F64 R21, R20 ;  /* 0x0000001400157310 */ /* 0x000e240000301000 */
[----:B0-----:R0:W-:Y:S04]  /*0440*/  STG.E desc[UR6][R10.64], R21 ;  /* 0x000000150a007986 */ /* 0x0011e8000c101906 */
[----:B------:R-:W2:Y:S04]  /*0450*/  LDG.E R12, desc[UR6][R12.64] ;  /* 0x000000060c0c7981 */ /* 0x000ea8000c1e1900 */
[----:B------:R-:W3:Y:S01]  /*0460*/  LDG.E R26, desc[UR6][R14.64] ;  /* 0x000000060e1a7981 */ /* 0x000ee2000c1e1900 */
[----:B------:R-:W-:-:S04]  /*0470*/  IADD3 R24, PT, PT, R24, 0x4, RZ ;  /* 0x0000000418187810 */ /* 0x000fc80007ffe0ff */
[----:B------:R-:W-:Y:S01]  /*0480*/  ISETP.NE.AND P0, PT, R24, RZ, PT ;  /* 0x000000ff1800720c */ /* 0x000fe20003f05270 */
[C---:B0-----:R-:W-:Y:S01]  /*0490*/  IMAD R10, R5.reuse, UR8, RZ ;  /* 0x00000008050a7c24 */ /* 0x041fe2000f8e02ff */
[----:B------:R-:W-:Y:S01]  /*04a0*/  UIADD3 UR4, UPT, UPT, UR4, 0x4, URZ ;  /* 0x0000000404047890 */ /* 0x000fe2000fffe0ff */
[C---:B------:R-:W-:Y:S02]  /*04b0*/  LEA R22, R5.reuse, R22, 0x2 ;  /* 0x0000001605167211 */ /* 0x040fe400078e10ff */
[----:B------:R-:W-:Y:S02]  /*04c0*/  LEA R4, R5, R4, 0x2 ;  /* 0x0000000405047211 */ /* 0x000fe400078e10ff */
[C---:B------:R-:W-:Y:S02]  /*04d0*/  LEA R2, R10.reuse, R2, 0x2 ;  /* 0x000000020a027211 */ /* 0x040fe400078e10ff */
[C---:B------:R-:W-:Y:S02]  /*04e0*/  LEA R23, R10.reuse, R23, 0x2 ;  /* 0x000000170a177211 */ /* 0x040fe400078e10ff */
[----:B------:R-:W-:-:S02]  /*04f0*/  LEA R25, R10, R25, 0x2 ;  /* 0x000000190a197211 */ /* 0x000fc400078e10ff */
[C---:B------:R-:W-:Y:S02]  /*0500*/  LEA R27, R10.reuse, R27, 0x2 ;  /* 0x0000001b0a1b7211 */ /* 0x040fe400078e10ff */
[----:B------:R-:W-:Y:S02]  /*0510*/  LEA R29, R10, R29, 0x2 ;  /* 0x0000001d0a1d7211 */ /* 0x000fe400078e10ff */
[C---:B------:R-:W-:Y:S02]  /*0520*/  LEA R8, R5.reuse, R8, 0x2 ;  /* 0x0000000805087211 */ /* 0x040fe400078e10ff */
[----:B------:R-:W-:Y:S01]  /*0530*/  LEA R7, R5, R7, 0x2 ;  /* 0x0000000705077211 */ /* 0x000fe200078e10ff */
[----:B--2---:R-:W0:Y:S01]  /*0540*/  F2F.F64.F32 R18, R12 ;  /* 0x0000000c00127310 */ /* 0x004e220000201800 */
[----:B------:R-:W-:-:S07]  /*0550*/  FMUL R28, R21, R12 ;  /* 0x0000000c151c7220 */ /* 0x000fce0000400000 */
[----:B---3--:R-:W-:Y:S08]  /*0560*/  F2F.F64.F32 R16, R26 ;  /* 0x0000001a00107310 */ /* 0x008ff00000201800 */
[----:B------:R-:W2:Y:S01]  /*0570*/  F2F.F64.F32 R12, R28 ;  /* 0x0000001c000c7310 */ /* 0x000ea20000201800 */
[----:B0-----:R-:W-:-:S08]  /*0580*/  DADD R18, -R18, 1 ;  /* 0x3ff0000012127429 */ /* 0x001fd00000000100 */
[----:B--2---:R-:W-:-:S10]  /*0590*/  DFMA R16, R18, R16, R12 ;  /* 0x000000101210722b */ /* 0x004fd4000000000c */
[----:B------:R-:W0:Y:S02]  /*05a0*/  F2F.F32.F64 R17, R16 ;  /* 0x0000001000117310 */ /* 0x000e240000301000 */
[----:B0-----:R0:W-:Y:S01]  /*05b0*/  STG.E desc[UR6][R14.64], R17 ;  /* 0x000000110e007986 */ /* 0x0011e2000c101906 */
[----:B------:R-:W-:Y:S05]  /*05c0*/  @P0 BRA `(.L_x_1) ;  /* 0xfffffff800f80947 */ /* 0x000fea000383ffff */
[----:B------:R-:W-:-:S12]  /*05d0*/  UIADD3 UR4, UPT, UPT, UR4, 0x1, URZ ;  /* 0x0000000104047890 */ /* 0x000fd8000fffe0ff */
.L_x_0:
[----:B------:R-:W4:Y:S01]  /*05e0*/  S2R R2, SR_TID.X ;  /* 0x0000000000027919 */ /* 0x000f220000002100 */
[----:B------:R-:W-:-:S13]  /*05f0*/  LOP3.LUT P0, R4, R3, 0x3, RZ, 0xc0, !PT ;  /* 0x0000000303047812 */ /* 0x000fda000780c0ff */
[----:B------:R-:W-:Y:S05]  /*0600*/  @!P0 BRA `(.L_x_2) ;  /* 0x0000000400088947 */ /* 0x000fea0003800000 */
[----:B------:R-:W-:Y:S02]  /*0610*/  ISETP.NE.AND P1, PT, R4, 0x1, PT ;  /* 0x000000010400780c */ /* 0x000fe40003f25270 */
[----:B------:R-:W-:-:S04]  /*0620*/  LOP3.LUT R5, R3, 0x1, RZ, 0xc0, !PT ;  /* 0x0000000103057812 */ /* 0x000fc800078ec0ff */
[----:B------:R-:W-:-:S07]  /*0630*/  ISETP.NE.U32.AND P2, PT, R5, 0x1, PT ;  /* 0x000000010500780c */ /* 0x000fce0003f45070 */
[----:B------:R-:W-:Y:S06]  /*0640*/  @!P1 BRA `(.L_x_3) ;  /* 0x0000000000989947 */ /* 0x000fec0003800000 */
[----:B------:R-:W5:Y:S01]  /*0650*/  LDC R5, c[0x0][0x394] ;  /* 0x0000e500ff057b82 */ /* 0x000f620000000800 */
[----:B------:R-:W4:Y:S07]  /*0660*/  LDCU UR8, c[0x0][0x398] ;  /* 0x00007300ff0877ac */ /* 0x000f2e0008000800 */
[----:B0-----:R-:W0:Y:S08]  /*0670*/  LDC.64 R14, c[0x0][0x388] ;  /* 0x0000e200ff0e7b82 */ /* 0x001e300000000a00 */
[----:B------:R-:W1:Y:S01]  /*0680*/  LDC.64 R12, c[0x0][0x380] ;  /* 0x0000e000ff0c7b82 */ /* 0x000e620000000a00 */
[----:B-----5:R-:W-:-:S02]  /*0690*/  IMAD R11, R5, UR4, -R5 ;  /* 0x00000004050b7c24 */ /* 0x020fc4000f8e0a05 */
[----:B------:R-:W-:-:S03]  /*06a0*/  IMAD R7, R5, UR4, R0 ;  /* 0x0000000405077c24 */ /* 0x000fc6000f8e0200 */
[----:B------:R-:W-:Y:S01]  /*06b0*/  IADD3 R17, PT, PT, R11, R0, RZ ;  /* 0x000000000b117210 */ /* 0x000fe20007ffe0ff */
[C---:B----4-:R-:W-:Y:S02]  /*06c0*/  IMAD R11, R7.reuse, UR8, R2 ;  /* 0x00000008070b7c24 */ /* 0x050fe4000f8e0202 */
[----:B0-----:R-:W-:-:S04]  /*06d0*/  IMAD.WIDE.U32 R20, R7, 0x4, R14 ;  /* 0x0000000407147825 */ /* 0x001fc800078e000e */
[----:B------:R-:W-:Y:S02]  /*06e0*/  IMAD R17, R17, UR8, R2 ;  /* 0x0000000811117c24 */ /* 0x000fe4000f8e0202 */
[----:B---3--:R-:W3:Y:S02]  /*06f0*/  LDG.E R20, desc[UR6][R20.64] ;  /* 0x0000000614147981 */ /* 0x008ee4000c1e1900 */
[----:B-1----:R-:W-:-:S04]  /*0700*/  IMAD.WIDE R24, R17, 0x4, R12 ;  /* 0x0000000411187825 */ /* 0x002fc800078e020c */
[----:B------:R-:W-:Y:S02]  /*0710*/  IMAD.WIDE R10, R11, 0x4, R12 ;  /* 0x000000040b0a7825 */ /* 0x000fe400078e020c */
[----:B------:R-:W4:Y:S04]  /*0720*/  LDG.E R25, desc[UR6][R24.64] ;  /* 0x0000000618197981 */ /* 0x000f28000c1e1900 */
[----:B------:R-:W5:Y:S01]  /*0730*/  LDG.E R8, desc[UR6][R10.64] ;  /* 0x000000060a087981 */ /* 0x000f62000c1e1900 */
[----:B------:R-:W-:-:S05]  /*0740*/  IADD3 R5, PT, PT, R7, R5, RZ ;  /* 0x0000000507057210 */ /* 0x000fca0007ffe0ff */
[----:B------:R-:W-:-:S04]  /*0750*/  IMAD.WIDE.U32 R14, R5, 0x4, R14 ;  /* 0x00000004050e7825 */ /* 0x000fc800078e000e */
[----:B------:R-:W-:-:S04]  /*0760*/  IMAD R7, R5, UR8, R2 ;  /* 0x0000000805077c24 */ /* 0x000fc8000f8e0202 */
[----:B------:R-:W-:Y:S01]  /*0770*/  IMAD.WIDE R12, R7, 0x4, R12 ;  /* 0x00000004070c7825 */ /* 0x000fe200078e020c */
[----:B---3--:R-:W0:Y:S03]  /*0780*/  F2F.F64.F32 R22, R20 ;  /* 0x0000001400167310 */ /* 0x008e260000201800 */
[----:B----4-:R-:W-:-:S05]  /*0790*/  FMUL R18, R20, R25 ;  /* 0x0000001914127220 */ /* 0x010fca0000400000 */
[----:B-----5:R-:W-:Y:S08]  /*07a0*/  F2F.F64.F32 R16, R8 ;  /* 0x0000000800107310 */ /* 0x020ff00000201800 */
[----:B------:R-:W1:Y:S01]  /*07b0*/  F2F.F64.F32 R18, R18 ;  /* 0x0000001200127310 */ /* 0x000e620000201800 */
[----:B0-----:R-:W-:-:S08]  /*07c0*/  DADD R22, -R22, 1 ;  /* 0x3ff0000016167429 */ /* 0x001fd00000000100 */
[----:B-1----:R-:W-:-:S06]  /*07d0*/  DFMA R16, R22, R16, R18 ;  /* 0x000000101610722b */ /* 0x002fcc0000000012 */
[----:B------:R-:W0:Y:S02]  /*07e0*/  F2F.F32.F64 R23, R16 ;  /* 0x0000001000177310 */ /* 0x000e240000301000 */
[----:B0-----:R0:W-:Y:S04]  /*07f0*/  STG.E desc[UR6][R10.64], R23 ;  /* 0x000000170a007986 */ /* 0x0011e8000c101906 */
[----:B------:R-:W3:Y:S04]  /*0800*/  LDG.E R14, desc[UR6][R14.64] ;  /* 0x000000060e0e7981 */ /* 0x000ee8000c1e1900 */
[----:B------:R-:W4:Y:S01]  /*0810*/  LDG.E R20, desc[UR6][R12.64] ;  /* 0x000000060c147981 */ /* 0x000f22000c1e1900 */
[----:B------:R-:W-:Y:S01]  /*0820*/  UIADD3 UR4, UPT, UPT, UR4, 0x2, URZ ;  /* 0x0000000204047890 */ /* 0x000fe2000fffe0ff */
[----:B---3--:R-:W1:Y:S01]  /*0830*/  F2F.F64.F32 R18, R14 ;  /* 0x0000000e00127310 */ /* 0x008e620000201800 */
[----:B------:R-:W-:-:S07]  /*0840*/  FMUL R5, R23, R14 ;  /* 0x0000000e17057220 */ /* 0x000fce0000400000 */
[----:B----4-:R-:W-:Y:S08]  /*0850*/  F2F.F64.F32 R20, R20 ;  /* 0x0000001400147310 */ /* 0x010ff00000201800 */
[----:B------:R-:W3:Y:S01]  /*0860*/  F2F.F64.F32 R16, R5 ;  /* 0x0000000500107310 */ /* 0x000ee20000201800 */
[----:B-1----:R-:W-:-:S08]  /*0870*/  DADD R18, -R18, 1 ;  /* 0x3ff0000012127429 */ /* 0x002fd00000000100 */
[----:B---3--:R-:W-:-:S10]  /*0880*/  DFMA R16, R18, R20, R16 ;  /* 0x000000141210722b */ /* 0x008fd40000000010 */
[----:B------:R-:W1:Y:S02]  /*0890*/  F2F.F32.F64 R17, R16 ;  /* 0x0000001000117310 */ /* 0x000e640000301000 */
[----:B-1----:R0:W-:Y:S02]  /*08a0*/  STG.E desc[UR6][R12.64], R17 ;  /* 0x000000110c007986 */ /* 0x0021e4000c101906 */
.L_x_3:
[----:B------:R-:W-:Y:S05]  /*08b0*/  @P2 BRA `(.L_x_2) ;  /* 0x00000000005c2947 */ /* 0x000fea0003800000 */
        /* <DEDUP_REMOVED lines=15> */
[----:B---3--:R-:W0:Y:S01]  /*09b0*/  F2F.F64.F32 R12, R14 ;  /* 0x0000000e000c7310 */ /* 0x008e220000201800 */
[----:B----4-:R-:W-:-:S07]  /*09c0*/  FMUL R20, R14, R19 ;  /* 0x000000130e147220 */ /* 0x010fce0000400000 */
[----:B-----5:R-:W-:Y:S08]  /*09d0*/  F2F.F64.F32 R16, R16 ;  /* 0x0000001000107310 */ /* 0x020ff00000201800 */
[----:B------:R-:W1:Y:S01]  /*09e0*/  F2F.F64.F32 R20, R20 ;  /* 0x0000001400147310 */ /* 0x000e620000201800 */
[----:B0-----:R-:W-:-:S08]  /*09f0*/  DADD R12, -R12, 1 ;  /* 0x3ff000000c0c7429 */ /* 0x001fd00000000100 */
[----:B-1----:R-:W-:-:S10]  /*0a00*/  DFMA R12, R12, R16, R20 ;  /* 0x000000100c0c722b */ /* 0x002fd40000000014 */
[----:B------:R-:W0:Y:S02]  /*0a10*/  F2F.F32.F64 R13, R12 ;  /* 0x0000000c000d7310 */ /* 0x000e240000301000 */
[----:B0-----:R0:W-:Y:S02]  /*0a20*/  STG.E desc[UR6][R10.64], R13 ;  /* 0x0000000d0a007986 */ /* 0x0011e4000c101906 */
.L_x_2:
[----:B------:R-:W-:-:S13]  /*0a30*/  ISETP.GE.U32.AND P1, PT, R9, 0x3, PT ;  /* 0x000000030900780c */ /* 0x000fda0003f26070 */
[----:B------:R-:W-:Y:S05]  /*0a40*/  @!P1 BRA `(.L_x_4) ;  /* 0x0000000400589947 */ /* 0x000fea0003800000 */
[----:B------:R-:W4:Y:S01]  /*0a50*/  LDC R5, c[0x0][0x398] ;  /* 0x0000e600ff057b82 */ /* 0x000f220000000800 */
[----:B------:R-:W5:Y:S01]  /*0a60*/  LDCU UR4, c[0x0][0x394] ;  /* 0x00007280ff0477ac */ /* 0x000f620008000800 */
[C---:B------:R-:W-:Y:S02]  /*0a70*/  IADD3 R7, PT, PT, R6.reuse, -0x3, RZ ;  /* 0xfffffffd06077810 */ /* 0x040fe40007ffe0ff */
[C---:B0-----:R-:W-:Y:S02]  /*0a80*/  IADD3 R11, PT, PT, R6.reuse, -0x4, RZ ;  /* 0xfffffffc060b7810 */ /* 0x041fe40007ffe0ff */
[----:B------:R-:W-:Y:S02]  /*0a90*/  IADD3 R13, PT, PT, R6, -0x5, RZ ;  /* 0xfffffffb060d7810 */ /* 0x000fe40007ffe0ff */
[----:B------:R-:W-:-:S04]  /*0aa0*/  LOP3.LUT R22, R3, 0xfffffffc, RZ, 0xc0, !PT ;  /* 0xfffffffc03167812 */ /* 0x000fc800078ec0ff */
[----:B------:R-:W-:Y:S01]  /*0ab0*/  IADD3 R22, PT, PT, -R22, RZ, RZ ;  /* 0x000000ff16167210 */ /* 0x000fe20007ffe1ff */
[--C-:B-----5:R-:W-:Y:S02]  /*0ac0*/  IMAD R24, R7, UR4, R0.reuse ;  /* 0x0000000407187c24 */ /* 0x120fe4000f8e0200 */
[--C-:B------:R-:W-:Y:S02]  /*0ad0*/  IMAD R9, R9, UR4, R0.reuse ;  /* 0x0000000409097c24 */ /* 0x100fe4000f8e0200 */
[--C-:B--2---:R-:W-:Y:S02]  /*0ae0*/  IMAD R29, R3, UR4, R0.reuse ;  /* 0x00000004031d7c24 */ /* 0x104fe4000f8e0200 */
[--C-:B------:R-:W-:Y:S02]  /*0af0*/  IMAD R7, R11, UR4, R0.reuse ;  /* 0x000000040b077c24 */ /* 0x100fe4000f8e0200 */
[----:B------:R-:W-:Y:S02]  /*0b00*/  IMAD R8, R13, UR4, R0 ;  /* 0x000000040d087c24 */ /* 0x000fe4000f8e0200 */
[----:B----4-:R-:W-:-:S02]  /*0b10*/  IMAD R29, R29, R5, R2 ;  /* 0x000000051d1d7224 */ /* 0x010fc400078e0202 */
[-CC-:B------:R-:W-:Y:S02]  /*0b20*/  IMAD R6, R24, R5.reuse, R2.reuse ;  /* 0x0000000518067224 */ /* 0x180fe400078e0202 */
[-CC-:B------:R-:W-:Y:S02]  /*0b30*/  IMAD R25, R7, R5.reuse, R2.reuse ;  /* 0x0000000507197224 */ /* 0x180fe400078e0202 */
[-CC-:B------:R-:W-:Y:S02]  /*0b40*/  IMAD R27, R8, R5.reuse, R2.reuse ;  /* 0x00000005081b7224 */ /* 0x180fe400078e0202 */
[----:B------:R-:W-:-:S07]  /*0b50*/  IMAD R23, R9, R5, R2 ;  /* 0x0000000509177224 */ /* 0x000fce00078e0202 */
.L_x_5:
        /* <DEDUP_REMOVED lines=46> */
[----:B-1----:R-:W-:Y:S01]  /*0e40*/  UIADD3 UR5, UPT, UPT, UR5, -0x4, URZ ;  /* 0xfffffffc05057890 */ /* 0x002fe2000fffe0ff */
[----:B0-----:R-:W-:-:S04]  /*0e50*/  IADD3 R10, PT, PT, RZ, -UR4, RZ ;  /* 0x80000004ff0a7c10 */ /* 0x001fc8000fffe0ff */
[C---:B------:R-:W-:Y:S02]  /*0e60*/  LEA R24, R10.reuse, R24, 0x2 ;  /* 0x000000180a187211 */ /* 0x040fe400078e10ff */
[C---:B------:R-:W-:Y:S02]  /*0e70*/  LEA R7, R10.reuse, R7, 0x2 ;  /* 0x000000070a077211 */ /* 0x040fe400078e10ff */
[C---:B------:R-:W-:Y:S02]  /*0e80*/  LEA R8, R10.reuse, R8, 0x2 ;  /* 0x000000080a087211 */ /* 0x040fe400078e10ff */
[----:B------:R-:W-:Y:S01]  /*0e90*/  LEA R9, R10, R9, 0x2 ;  /* 0x000000090a097211 */ /* 0x000fe200078e10ff */
[----:B--2---:R-:W0:Y:S01]  /*0ea0*/  F2F.F64.F32 R18, R12 ;  /* 0x0000000c00127310 */ /* 0x004e220000201800 */
[----:B------:R-:W-:-:S07]  /*0eb0*/  FMUL R28, R21, R12 ;  /* 0x0000000c151c7220 */ /* 0x000fce0000400000 */
[----:B---3--:R-:W-:Y:S08]  /*0ec0*/  F2F.F64.F32 R16, R26 ;  /* 0x0000001a00107310 */ /* 0x008ff00000201800 */
[----:B------:R-:W1:Y:S01]  /*0ed0*/  F2F.F64.F32 R12, R28 ;  /* 0x0000001c000c7310 */ /* 0x000e620000201800 */
[----:B0-----:R-:W-:-:S08]  /*0ee0*/  DADD R18, -R18, 1 ;  /* 0x3ff0000012127429 */ /* 0x001fd00000000100 */
[----:B-1----:R-:W-:-:S10]  /*0ef0*/  DFMA R16, R18, R16, R12 ;  /* 0x000000101210722b */ /* 0x002fd4000000000c */
[----:B------:R-:W0:Y:S01]  /*0f00*/  F2F.F32.F64 R17, R16 ;  /* 0x0000001000117310 */ /* 0x000e220000301000 */
[----:B------:R-:W-:-:S04]  /*0f10*/  IMAD R18, R5, UR4, RZ ;  /* 0x0000000405127c24 */ /* 0x000fc8000f8e02ff */
[C---:B------:R-:W-:Y:S02]  /*0f20*/  IMAD R6, R18.reuse, -0x4, R6 ;  /* 0xfffffffc12067824 */ /* 0x040fe400078e0206 */
[C---:B------:R-:W-:Y:S02]  /*0f30*/  IMAD R25, R18.reuse, -0x4, R25 ;  /* 0xfffffffc12197824 */ /* 0x040fe400078e0219 */
[C---:B------:R-:W-:Y:S02]  /*0f40*/  IMAD R27, R18.reuse, -0x4, R27 ;  /* 0xfffffffc121b7824 */ /* 0x040fe400078e021b */
[C---:B------:R-:W-:Y:S01]  /*0f50*/  IMAD R29, R18.reuse, -0x4, R29 ;  /* 0xfffffffc121d7824 */ /* 0x040fe200078e021d */
[----:B0-----:R0:W-:Y:S01]  /*0f60*/  STG.E desc[UR6][R14.64], R17 ;  /* 0x000000110e007986 */ /* 0x0011e2000c101906 */
[----:B------:R-:W-:Y:S01]  /*0f70*/  IMAD R23, R18, -0x4, R23 ;  /* 0xfffffffc12177824 */ /* 0x000fe200078e0217 */
[----:B------:R-:W-:Y:S06]  /*0f80*/  @P1 BRA `(.L_x_5) ;  /* 0xfffffff800f41947 */ /* 0x000fec000383ffff */
[----:B------:R-:W-:-:S06]  /*0f90*/  UIADD3 UR5, UPT, UPT, UR5, -0x2, URZ ;  /* 0xfffffffe05057890 */ /* 0x000fcc000fffe0ff */
[----:B------:R-:W-:-:S07]  /*0fa0*/  MOV R9, UR5 ;  /* 0x0000000500097c02 */ /* 0x000fce0008000f00 */
.L_x_4:
[----:B-1-3--:R-:W-:Y:S05]  /*0fb0*/  @!P0 EXIT ;  /* 0x000000000000894d */ /* 0x00afea0003800000 */
[----:B------:R-:W-:Y:S02]  /*0fc0*/  ISETP.NE.AND P0, PT, R4, 0x1, PT ;  /* 0x000000010400780c */ /* 0x000fe40003f05270 */
[----:B------:R-:W-:-:S04]  /*0fd0*/  LOP3.LUT R3, R3, 0x1, RZ, 0xc0, !PT ;  /* 0x0000000103037812 */ /* 0x000fc800078ec0ff */
[----:B------:R-:W-:-:S07]  /*0fe0*/  ISETP.NE.U32.AND P1, PT, R3, 0x1, PT ;  /* 0x000000010300780c */ /* 0x000fce0003f25070 */
[----:B------:R-:W-:Y:S06]  /*0ff0*/  @!P0 BRA `(.L_x_6) ;  /* 0x0000000000a08947 */ /* 0x000fec0003800000 */
[----:B------:R-:W1:Y:S01]  /*1000*/  LDC R8, c[0x0][0x394] ;  /* 0x0000e500ff087b82 */ /* 0x000e620000000800 */
[----:B------:R-:W4:Y:S07]  /*1010*/  LDCU UR4, c[0x0][0x398] ;  /* 0x00007300ff0477ac */ /* 0x000f2e0008000800 */
[----:B0-----:R-:W0:Y:S08]  /*1020*/  LDC.64 R10, c[0x0][0x388] ;  /* 0x0000e200ff0a7b82 */ /* 0x001e300000000a00 */
[----:B------:R-:W3:Y:S01]  /*1030*/  LDC.64 R6, c[0x0][0x380] ;  /* 0x0000e000ff067b82 */ /* 0x000ee20000000a00 */
[----:B-1----:R-:W-:-:S04]  /*1040*/  IMAD R13, R9, R8, R0 ;  /* 0x00000008090d7224 */ /* 0x002fc800078e0200 */
[C---:B----4-:R-:W-:Y:S01]  /*1050*/  IMAD R5, R13.reuse, UR4, R2 ;  /* 0x000000040d057c24 */ /* 0x050fe2000f8e0202 */
[C---:B------:R-:W-:Y:S01]  /*1060*/  IADD3 R3, PT, PT, R13.reuse, R8, RZ ;  /* 0x000000080d037210 */ /* 0x040fe20007ffe0ff */
[----:B0-----:R-:W-:-:S04]  /*1070*/  IMAD.WIDE.U32 R12, R13, 0x4, R10 ;  /* 0x000000040d0c7825 */ /* 0x001fc800078e000a */
[----:B------:R-:W-:Y:S02]  /*1080*/  IMAD R3, R3, UR4, R2 ;  /* 0x0000000403037c24 */ /* 0x000fe4000f8e0202 */
[----:B------:R0:W4:Y:S02]  /*1090*/  LDG.E R12, desc[UR6][R12.64] ;  /* 0x000000060c0c7981 */ /* 0x000124000c1e1900 */
[----:B---3--:R-:W-:-:S04]  /*10a0*/  IMAD.WIDE R18, R3, 0x4, R6 ;  /* 0x0000000403127825 */ /* 0x008fc800078e0206 */
[----:B------:R-:W-:Y:S02]  /*10b0*/  IMAD.WIDE R4, R5, 0x4, R6 ;  /* 0x0000000405047825 */ /* 0x000fe400078e0206 */
[----:B------:R-:W3:Y:S04]  /*10c0*/  LDG.E R19, desc[UR6][R18.64] ;  /* 0x0000000612137981 */ /* 0x000ee8000c1e1900 */
[----:B------:R-:W5:Y:S01]  /*10d0*/  LDG.E R16, desc[UR6][R4.64] ;  /* 0x0000000604107981 */ /* 0x000f62000c1e1900 */
[----:B------:R-:W-:Y:S01]  /*10e0*/  IMAD R3, R9, R8, R8 ;  /* 0x0000000809037224 */ /* 0x000fe200078e0208 */
[----:B------:R-:W-:-:S04]  /*10f0*/  IADD3 R8, PT, PT, -R8, RZ, RZ ;  /* 0x000000ff08087210 */ /* 0x000fc80007ffe1ff */
[----:B------:R-:W-:-:S04]  /*1100*/  LEA R3, R8, R3, 0x1 ;  /* 0x0000000308037211 */ /* 0x000fc800078e08ff */
[----:B------:R-:W-:-:S05]  /*1110*/  IADD3 R3, PT, PT, R3, R0, RZ ;  /* 0x0000000003037210 */ /* 0x000fca0007ffe0ff */
[----:B------:R-:W-:-:S04]  /*1120*/  IMAD.WIDE.U32 R10, R3, 0x4, R10 ;  /* 0x00000004030a7825 */ /* 0x000fc800078e000a */
[----:B0-----:R-:W-:-:S04]  /*1130*/  IMAD R13, R3, UR4, R2 ;  /* 0x00000004030d7c24 */ /* 0x001fc8000f8e0202 */
[----:B------:R-:W-:Y:S01]  /*1140*/  IMAD.WIDE R6, R13, 0x4, R6 ;  /* 0x000000040d067825 */ /* 0x000fe200078e0206 */
[----:B----4-:R-:W0:Y:S03]  /*1150*/  F2F.F64.F32 R14, R12 ;  /* 0x0000000c000e7310 */ /* 0x010e260000201800 */
[----:B---3--:R-:W-:-:S05]  /*1160*/  FMUL R20, R12, R19 ;  /* 0x000000130c147220 */ /* 0x008fca0000400000 */
        /* <DEDUP_REMOVED lines=8> */
[----:B------:R-:W-:Y:S01]  /*11f0*/  IADD3 R9, PT, PT, R9, -0x2, RZ ;  /* 0xfffffffe09097810 */ /* 0x000fe20007ffe0ff */
[----:B---3--:R-:W0:Y:S01]  /*1200*/  F2F.F64.F32 R12, R10 ;  /* 0x0000000a000c7310 */ /* 0x008e220000201800 */
[----:B------:R-:W-:-:S07]  /*1210*/  FMUL R14, R21, R10 ;  /* 0x0000000a150e7220 */ /* 0x000fce0000400000 */
[----:B----4-:R-:W-:Y:S08]  /*1220*/  F2F.F64.F32 R16, R16 ;  /* 0x0000001000107310 */ /* 0x010ff00000201800 */
[----:B------:R-:W3:Y:S01]  /*1230*/  F2F.F64.F32 R14, R14 ;  /* 0x0000000e000e7310 */ /* 0x000ee20000201800 */
[----:B0-----:R-:W-:-:S08]  /*1240*/  DADD R12, -R12, 1 ;  /* 0x3ff000000c0c7429 */ /* 0x001fd00000000100 */
[----:B---3--:R-:W-:-:S10]  /*1250*/  DFMA R12, R12, R16, R14 ;  /* 0x000000100c0c722b */ /* 0x008fd4000000000e */
[----:B------:R-:W0:Y:S02]  /*1260*/  F2F.F32.F64 R13, R12 ;  /* 0x0000000c000d7310 */ /* 0x000e240000301000 */
[----:B0-----:R1:W-:Y:S02]  /*1270*/  STG.E desc[UR6][R6.64], R13 ;  /* 0x0000000d06007986 */ /* 0x0013e4000c101906 */
.L_x_6:
[----:B------:R-:W-:Y:S05]  /*1280*/  @P1 EXIT ;  /* 0x000000000000194d */ /* 0x000fea0003800000 */
[----:B------:R-:W3:Y:S01]  /*1290*/  LDCU UR4, c[0x0][0x394] ;  /* 0x00007280ff0477ac */ /* 0x000ee20008000800 */
[----:B-1----:R-:W1:Y:S01]  /*12a0*/  LDC.64 R4, c[0x0][0x388] ;  /* 0x0000e200ff047b82 */ /* 0x002e620000000a00 */
[----:B------:R-:W4:Y:S07]  /*12b0*/  LDCU UR5, c[0x0][0x398] ;  /* 0x00007300ff0577ac */ /* 0x000f2e0008000800 */
[----:B0-----:R-:W0:Y:S01]  /*12c0*/  LDC.64 R10, c[0x0][0x380] ;  /* 0x0000e000ff0a7b82 */ /* 0x001e220000000a00 */
[----:B---3--:R-:W-:-:S05]  /*12d0*/  IMAD R9, R9, UR4, R0 ;  /* 0x0000000409097c24 */ /* 0x008fca000f8e0200 */
[C---:B------:R-:W-:Y:S01]  /*12e0*/  IADD3 R3, PT, PT, R9.reuse, UR4, RZ ;  /* 0x0000000409037c10 */ /* 0x040fe2000fffe0ff */
[----:B-1----:R-:W-:-:S04]  /*12f0*/  IMAD.WIDE.U32 R4, R9, 0x4, R4 ;  /* 0x0000000409047825 */ /* 0x002fc800078e0004 */
[--C-:B----4-:R-:W-:Y:S02]  /*1300*/  IMAD R7, R3, UR5, R2.reuse ;  /* 0x0000000503077c24 */ /* 0x110fe4000f8e0202 */
[----:B------:R-:W-:Y:S01]  /*1310*/  IMAD R3, R9, UR5, R2 ;  /* 0x0000000509037c24 */ /* 0x000fe2000f8e0202 */
[----:B------:R-:W3:Y:S03]  /*1320*/  LDG.E R4, desc[UR6][R4.64] ;  /* 0x0000000604047981 */ /* 0x000ee6000c1e1900 */
[----:B0-----:R-:W-:-:S04]  /*1330*/  IMAD.WIDE R2, R3, 0x4, R10 ;  /* 0x0000000403027825 */ /* 0x001fc800078e020a */
[----:B------:R-:W-:Y:S01]  /*1340*/  IMAD.WIDE R10, R7, 0x4, R10 ;  /* 0x00000004070a7825 */ /* 0x000fe200078e020a */
[----:B------:R-:W4:Y:S05]  /*1350*/  LDG.E R8, desc[UR6][R2.64] ;  /* 0x0000000602087981 */ /* 0x000f2a000c1e1900 */
[----:B------:R-:W5:Y:S01]  /*1360*/  LDG.E R11, desc[UR6][R10.64] ;  /* 0x000000060a0b7981 */ /* 0x000f62000c1e1900 */
[----:B---3--:R-:W0:Y:S01]  /*1370*/  F2F.F64.F32 R6, R4 ;  /* 0x0000000400067310 */ /* 0x008e220000201800 */
[----:B-----5:R-:W-:-:S07]  /*1380*/  FMUL R12, R4, R11 ;  /* 0x0000000b040c7220 */ /* 0x020fce0000400000 */
[----:B----4-:R-:W-:Y:S01]  /*1390*/  F2F.F64.F32 R8, R8 ;  /* 0x0000000800087310 */ /* 0x010fe20000201800 */
[----:B0-----:R-:W-:-:S07]  /*13a0*/  DADD R6, -R6, 1 ;  /* 0x3ff0000006067429 */ /* 0x001fce0000000100 */
[----:B------:R-:W0:Y:S02]  /*13b0*/  F2F.F64.F32 R12, R12 ;  /* 0x0000000c000c7310 */ /* 0x000e240000201800 */
[----:B0-----:R-:W-:-:S10]  /*13c0*/  DFMA R6, R6, R8, R12 ;  /* 0x000000080606722b */ /* 0x001fd4000000000c */
[----:B------:R-:W0:Y:S02]  /*13d0*/  F2F.F32.F64 R7, R6 ;  /* 0x0000000600077310 */ /* 0x000e240000301000 */
[----:B0-----:R-:W-:Y:S01]  /*13e0*/  STG.E desc[UR6][R2.64], R7 ;  /* 0x0000000702007986 */ /* 0x001fe2000c101906 */
[----:B------:R-:W-:Y:S05]  /*13f0*/  EXIT ;  /* 0x000000000000794d */ /* 0x000fea0003800000 */
.L_x_7:
[----:B------:R-:W-:-:S00]  /*1400*/  BRA `(.L_x_7) ;  /* 0xfffffffc00fc7947 */ /* 0x000fc0000383ffff */
[----:B------:R-:W-:-:S00]  /*1410*/  NOP ;  /* 0x0000000000007918 */ /* 0x000fc00000000000 */
        /* <DEDUP_REMOVED lines=14> */
.L_x_193:


//--------------------- .text._Z13dtransform_lrPfS_iii --------------------------
	.section	.text._Z13dtransform_lrPfS_iii,"ax",@progbits
	.align	128
        .global         _Z13dtransform_lrPfS_iii
        .type           _Z13dtransform_lrPfS_iii,@function
        .size           _Z13dtransform_lrPfS_iii,(.L_x_194 - _Z13dtransform_lrPfS_iii)
        .other          _Z13dtransform_lrPfS_iii,@"STO_CUDA_ENTRY STV_DEFAULT"
_Z13dtransform_lrPfS_iii:
.text._Z13dtransform_lrPfS_iii:
        /* <DEDUP_REMOVED lines=11> */
[----:B------:R-:W-:Y:S01]  /*00b0*/  LOP3.LUT R4, R2, 0x7, RZ, 0xc0, !PT ;  /* 0x0000000702047812 */ /* 0x000fe200078ec0ff */
[----:B------:R-:W-:Y:S01]  /*00c0*/  UMOV UR5, 0x1 ;  /* 0x0000000100057882 */ /* 0x000fe20000000000 */
[----:B0-----:R-:W-:-:S09]  /*00d0*/  IMAD R3, R6, R7, RZ ;  /* 0x0000000706037224 */ /* 0x001fd200078e02ff */
[----:B-1-3--:R-:W-:Y:S05]  /*00e0*/  @!P0 BRA `(.L_x_8) ;  /* 0x0000000400f08947 */ /* 0x00afea0003800000 */
[----:B------:R-:W0:Y:S01]  /*00f0*/  LDC R5, c[0x0][0x398] ;  /* 0x0000e600ff057b82 */ /* 0x000e220000000800 */
[----:B------:R-:W-:Y:S01]  /*0100*/  LOP3.LUT R9, R2, 0xfffffff8, RZ, 0xc0, !PT ;  /* 0xfffffff802097812 */ /* 0x000fe200078ec0ff */
[----:B------:R-:W-:Y:S01]  /*0110*/  UMOV UR5, 0x4 ;  /* 0x0000000400057882 */ /* 0x000fe20000000000 */
[----:B------:R-:W-:Y:S02]  /*0120*/  MOV R11, R3 ;  /* 0x00000003000b7202 */ /* 0x000fe40000000f00 */
[----:B------:R-:W-:Y:S01]  /*0130*/  IADD3 R9, PT, PT, -R9, RZ, RZ ;  /* 0x000000ff09097210 */ /* 0x000fe20007ffe1ff */
[-C--:B0-----:R-:W-:Y:S02]  /*0140*/  IMAD R13, R3, R5.reuse, R5 ;  /* 0x00000005030d7224 */ /* 0x081fe400078e0205 */
[----:B------:R-:W-:-:S03]  /*0150*/  IMAD R10, R6, R5, RZ ;  /* 0x00000005060a7224 */ /* 0x000fc600078e02ff */
[----:B--2---:R-:W-:Y:S01]  /*0160*/  IADD3 R22, PT, PT, R13, R0, RZ ;  /* 0x000000000d167210 */ /* 0x004fe20007ffe0ff */
[----:B------:R-:W-:-:S07]  /*0170*/  IMAD R10, R10, R7, R0 ;  /* 0x000000070a0a7224 */ /* 0x000fce00078e0200 */
.L_x_9:
[----:B0-----:R-:W0:Y:S01]  /*0180*/  LDC.64 R12, c[0x0][0x388] ;  /* 0x0000e200ff0c7b82 */ /* 0x001e220000000a00 */
[----:B------:R-:W-:-:S07]  /*0190*/  IADD3 R25, PT, PT, R11, 0x1, RZ ;  /* 0x000000010b197810 */ /* 0x000fce0007ffe0ff */
[----:B------:R-:W1:Y:S01]  /*01a0*/  LDC.64 R14, c[0x0][0x380] ;  /* 0x0000e000ff0e7b82 */ /* 0x000e620000000a00 */
[----:B0-----:R-:W-:-:S05]  /*01b0*/  IMAD.WIDE.U32 R24, R25, 0x4, R12 ;  /* 0x0000000419187825 */ /* 0x001fca00078e000c */
[----:B------:R0:W2:Y:S01]  /*01c0*/  LDG.E R23, desc[UR6][R24.64] ;  /* 0x0000000618177981 */ /* 0x0000a2000c1e1900 */
[----:B-1----:R-:W-:-:S04]  /*01d0*/  IMAD.WIDE R26, R10, 0x4, R14 ;  /* 0x000000040a1a7825 */ /* 0x002fc800078e020e */
[----:B------:R-:W-:Y:S02]  /*01e0*/  IMAD.WIDE R20, R22, 0x4, R14 ;  /* 0x0000000416147825 */ /* 0x000fe400078e020e */
[----:B------:R-:W3:Y:S04]  /*01f0*/  LDG.E R26, desc[UR6][R26.64] ;  /* 0x000000061a1a7981 */ /* 0x000ee8000c1e1900 */
[----:B------:R-:W4:Y:S01]  /*0200*/  LDG.E R16, desc[UR6][R20.64] ;  /* 0x0000000614107981 */ /* 0x000f22000c1e1900 */
[----:B------:R-:W-:-:S05]  /*0210*/  IADD3 R29, PT, PT, R11, 0x2, RZ ;  /* 0x000000020b1d7810 */ /* 0x000fca0007ffe0ff */
[----:B------:R-:W-:-:S04]  /*0220*/  IMAD.WIDE.U32 R28, R29, 0x4, R12 ;  /* 0x000000041d1c7825 */ /* 0x000fc800078e000c */
[----:B0-----:R-:W-:Y:S01]  /*0230*/  IMAD.WIDE R24, R5, 0x4, R20 ;  /* 0x0000000405187825 */ /* 0x001fe200078e0214 */
[----:B--2---:R-:W0:Y:S03]  /*0240*/  F2F.F64.F32 R18, R23 ;  /* 0x0000001700127310 */ /* 0x004e260000201800 */
[----:B---3--:R-:W-:-:S05]  /*0250*/  FMUL R14, R23, R26 ;  /* 0x0000001a170e7220 */ /* 0x008fca0000400000 */
[----:B----4-:R-:W-:Y:S08]  /*0260*/  F2F.F64.F32 R16, R16 ;  /* 0x0000001000107310 */ /* 0x010ff00000201800 */
[----:B------:R-:W1:Y:S01]  /*0270*/  F2F.F64.F32 R14, R14 ;  /* 0x0000000e000e7310 */ /* 0x000e620000201800 */
[----:B0-----:R-:W-:-:S08]  /*0280*/  DADD R18, -R18, 1 ;  /* 0x3ff0000012127429 */ /* 0x001fd00000000100 */
[----:B-1----:R-:W-:-:S06]  /*0290*/  DFMA R14, R18, R16, R14 ;  /* 0x00000010120e722b */ /* 0x002fcc000000000e */
[----:B------:R-:W0:Y:S02]  /*02a0*/  F2F.F32.F64 R23, R14 ;  /* 0x0000000e00177310 */ /* 0x000e240000301000 */
[----:B0-----:R0:W-:Y:S04]  /*02b0*/  STG.E desc[UR6][R20.64], R23 ;  /* 0x0000001714007986 */ /* 0x0011e8000c101906 */
[----:B------:R-:W2:Y:S04]  /*02c0*/  LDG.E R28, desc[UR6][R28.64] ;  /* 0x000000061c1c7981 */ /* 0x000ea8000c1e1900 */
[----:B------:R-:W3:Y:S01]  /*02d0*/  LDG.E R16, desc[UR6][R24.64] ;  /* 0x0000000618107981 */ /* 0x000ee2000c1e1900 */
[----:B------:R-:W-:Y:S01]  /*02e0*/  IADD3 R27, PT, PT, R11, 0x3, RZ ;  /* 0x000000030b1b7810 */ /* 0x000fe20007ffe0ff */
[----:B0-----:R-:W-:Y:S01]  /*02f0*/  IMAD.WIDE R20, R5, 0x4, R24 ;  /* 0x0000000405147825 */ /* 0x001fe200078e0218 */
[----:B--2---:R-:W0:Y:S03]  /*0300*/  F2F.F64.F32 R18, R28 ;  /* 0x0000001c00127310 */ /* 0x004e260000201800 */
[----:B------:R-:W-:-:S05]  /*0310*/  FMUL R26, R23, R28 ;  /* 0x0000001c171a7220 */ /* 0x000fca0000400000 */
[----:B---3--:R-:W-:Y:S08]  /*0320*/  F2F.F64.F32 R16, R16 ;  /* 0x0000001000107310 */ /* 0x008ff00000201800 */
[----:B------:R-:W1:Y:S01]  /*0330*/  F2F.F64.F32 R14, R26 ;  /* 0x0000001a000e7310 */ /* 0x000e620000201800 */
[----:B0-----:R-:W-:-:S08]  /*0340*/  DADD R18, -R18, 1 ;  /* 0x3ff0000012127429 */ /* 0x001fd00000000100 */
[----:B-1----:R-:W-:-:S06]  /*0350*/  DFMA R14, R18, R16, R14 ;  /* 0x00000010120e722b */ /* 0x002fcc000000000e */
[----:B------:R-:W0:Y:S01]  /*0360*/  F2F.F32.F64 R29, R14 ;  /* 0x0000000e001d7310 */ /* 0x000e220000301000 */
[----:B------:R-:W-:Y:S01]  /*0370*/  IMAD.WIDE.U32 R26, R27, 0x4, R12 ;  /* 0x000000041b1a7825 */ /* 0x000fe200078e000c */
[----:B0-----:R0:W-:Y:S05]  /*0380*/  STG.E desc[UR6][R24.64], R29 ;  /* 0x0000001d18007986 */ /* 0x0011ea000c101906 */
[----:B------:R-:W2:Y:S04]  /*0390*/  LDG.E R27, desc[UR6][R26.64] ;  /* 0x000000061a1b7981 */ /* 0x000ea8000c1e1900 */
[----:B------:R-:W3:Y:S01]  /*03a0*/  LDG.E R16, desc[UR6][R20.64] ;  /* 0x0000000614107981 */ /* 0x000ee2000c1e1900 */
        /* <DEDUP_REMOVED lines=8> */
[----:B------:R-:W-:-:S05]  /*0430*/  IADD3 R17, PT, PT, R11, 0x4, RZ ;  /* 0x000000040b117810 */ /* 0x000fca0007ffe0ff */
[----:B------:R-:W-:Y:S01]  /*0440*/  IMAD.WIDE.U32 R28, R17, 0x4, R12 ;  /* 0x00000004111c7825 */ /* 0x000fe200078e000c */
[----:B0-----:R0:W-:Y:S05]  /*0450*/  STG.E desc[UR6][R20.64], R23 ;  /* 0x0000001714007986 */ /* 0x0011ea000c101906 */
        /* <DEDUP_REMOVED lines=25> */
[----:B0-----:R-:W-:Y:S05]  /*05f0*/  STG.E desc[UR6][R20.64], R23 ;  /* 0x0000001714007986 */ /* 0x001fea000c101906 */
[----:B------:R-:W2:Y:S04]  /*0600*/  LDG.E R28, desc[UR6][R28.64] ;  /* 0x000000061c1c7981 */ /* 0x000ea8000c1e1900 */
[----:B------:R-:W3:Y:S01]  /*0610*/  LDG.E R16, desc[UR6][R24.64] ;  /* 0x0000000618107981 */ /* 0x000ee2000c1e1900 */
[----:B------:R-:W-:Y:S01]  /*0620*/  IADD3 R27, PT, PT, R11, 0x7, RZ ;  /* 0x000000070b1b7810 */ /* 0x000fe20007ffe0ff */
[----:B--2---:R-:W0:Y:S01]  /*0630*/  F2F.F64.F32 R18, R28 ;  /* 0x0000001c00127310 */ /* 0x004e220000201800 */
[----:B------:R-:W-:-:S07]  /*0640*/  FMUL R26, R23, R28 ;  /* 0x0000001c171a7220 */ /* 0x000fce0000400000 */
[----:B---3--:R-:W-:Y:S08]  /*0650*/  F2F.F64.F32 R16, R16 ;  /* 0x0000001000107310 */ /* 0x008ff00000201800 */
[----:B------:R-:W1:Y:S01]  /*0660*/  F2F.F64.F32 R14, R26 ;  /* 0x0000001a000e7310 */ /* 0x000e620000201800 */
[----:B0-----:R-:W-:-:S08]  /*0670*/  DADD R18, -R18, 1 ;  /* 0x3ff0000012127429 */ /* 0x001fd00000000100 */
[----:B-1----:R-:W-:-:S06]  /*0680*/  DFMA R14, R18, R16, R14 ;  /* 0x00000010120e722b */ /* 0x002fcc000000000e */
[----:B------:R0:W1:Y:S01]  /*0690*/  F2F.F32.F64 R19, R14 ;  /* 0x0000000e00137310 */ /* 0x0000620000301000 */
[----:B------:R-:W-:-:S04]  /*06a0*/  IMAD.WIDE.U32 R26, R27, 0x4, R12 ;  /* 0x000000041b1a7825 */ /* 0x000fc800078e000c */
[----:B0-----:R-:W-:Y:S01]  /*06b0*/  IMAD.WIDE R14, R5, 0x4, R24 ;  /* 0x00000004050e7825 */ /* 0x001fe200078e0218 */
[----:B-1----:R0:W-:Y:S04]  /*06c0*/  STG.E desc[UR6][R24.64], R19 ;  /* 0x0000001318007986 */ /* 0x0021e8000c101906 */
[----:B------:R-:W2:Y:S04]  /*06d0*/  LDG.E R27, desc[UR6][R26.64] ;  /* 0x000000061a1b7981 */ /* 0x000ea8000c1e1900 */
[----:B------:R-:W3:Y:S01]  /*06e0*/  LDG.E R16, desc[UR6][R14.64] ;  /* 0x000000060e107981 */ /* 0x000ee2000c1e1900 */
[----:B------:R-:W-:-:S05]  /*06f0*/  IADD3 R11, PT, PT, R11, 0x8, RZ ;  /* 0x000000080b0b7810 */ /* 0x000fca0007ffe0ff */
[----:B0-----:R-:W-:-:S04]  /*0700*/  IMAD.WIDE.U32 R24, R11, 0x4, R12 ;  /* 0x000000040b187825 */ /* 0x001fc800078e000c */
[----:B------:R-:W-:Y:S01]  /*0710*/  IMAD.WIDE R12, R5, 0x4, R14 ;  /* 0x00000004050c7825 */ /* 0x000fe200078e020e */
[----:B--2---:R-:W0:Y:S03]  /*0720*/  F2F.F64.F32 R20, R27 ;  /* 0x0000001b00147310 */ /* 0x004e260000201800 */
[----:B------:R-:W-:-:S05]  /*0730*/  FMUL R18, R19, R27 ;  /* 0x0000001b13127220 */ /* 0x000fca0000400000 */
[----:B---3--:R-:W-:Y:S08]  /*0740*/  F2F.F64.F32 R16, R16 ;  /* 0x0000001000107310 */ /* 0x008ff00000201800 */
[----:B------:R-:W1:Y:S01]  /*0750*/  F2F.F64.F32 R18, R18 ;  /* 0x0000001200127310 */ /* 0x000e620000201800 */
[----:B0-----:R-:W-:-:S08]  /*0760*/  DADD R20, -R20, 1 ;  /* 0x3ff0000014147429 */ /* 0x001fd00000000100 */
[----:B-1----:R-:W-:-:S10]  /*0770*/  DFMA R28, R20, R16, R18 ;  /* 0x00000010141c722b */ /* 0x002fd40000000012 */
[----:B------:R-:W0:Y:S02]  /*0780*/  F2F.F32.F64 R29, R28 ;  /* 0x0000001c001d7310 */ /* 0x000e240000301000 */
[----:B0-----:R0:W-:Y:S04]  /*0790*/  STG.E desc[UR6][R14.64], R29 ;  /* 0x0000001d0e007986 */ /* 0x0011e8000c101906 */
[----:B------:R-:W2:Y:S04]  /*07a0*/  LDG.E R24, desc[UR6][R24.64] ;  /* 0x0000000618187981 */ /* 0x000ea8000c1e1900 */
[----:B------:R-:W3:Y:S01]  /*07b0*/  LDG.E R19, desc[UR6][R12.64] ;  /* 0x000000060c137981 */ /* 0x000ee2000c1e1900 */
[----:B------:R-:W-:-:S04]  /*07c0*/  IADD3 R9, PT, PT, R9, 0x8, RZ ;  /* 0x0000000809097810 */ /* 0x000fc80007ffe0ff */
[----:B------:R-:W-:Y:S01]  /*07d0*/  ISETP.NE.AND P0, PT, R9, RZ, PT ;  /* 0x000000ff0900720c */ /* 0x000fe20003f05270 */
[----:B------:R-:W-:Y:S01]  /*07e0*/  UIADD3 UR5, UPT, UPT, UR5, 0x8, URZ ;  /* 0x0000000805057890 */ /* 0x000fe2000fffe0ff */
[C---:B------:R-:W-:Y:S02]  /*07f0*/  LEA R10, R5.reuse, R10, 0x3 ;  /* 0x0000000a050a7211 */ /* 0x040fe400078e18ff */
[----:B------:R-:W-:Y:S01]  /*0800*/  LEA R22, R5, R22, 0x3 ;  /* 0x0000001605167211 */ /* 0x000fe200078e18ff */
[----:B--2---:R-:W1:Y:S01]  /*0810*/  F2F.F64.F32 R20, R24 ;  /* 0x0000001800147310 */ /* 0x004e620000201800 */
[----:B------:R-:W-:-:S07]  /*0820*/  FMUL R23, R29, R24 ;  /* 0x000000181d177220 */ /* 0x000fce0000400000 */
[----:B---3--:R-:W-:Y:S08]  /*0830*/  F2F.F64.F32 R18, R19 ;  /* 0x0000001300127310 */ /* 0x008ff00000201800 */
[----:B------:R-:W2:Y:S01]  /*0840*/  F2F.F64.F32 R16, R23 ;  /* 0x0000001700107310 */ /* 0x000ea20000201800 */
[----:B-1----:R-:W-:-:S08]  /*0850*/  DADD R20, -R20, 1 ;  /* 0x3ff0000014147429 */ /* 0x002fd00000000100 */
[----:B--2---:R-:W-:-:S10]  /*0860*/  DFMA R16, R20, R18, R16 ;  /* 0x000000121410722b */ /* 0x004fd40000000010 */
[----:B------:R-:W1:Y:S02]  /*0870*/  F2F.F32.F64 R17, R16 ;  /* 0x0000001000117310 */ /* 0x000e640000301000 */
[----:B-1----:R0:W-:Y:S01]  /*0880*/  STG.E desc[UR6][R12.64], R17 ;  /* 0x000000110c007986 */ /* 0x0021e2000c101906 */
[----:B------:R-:W-:Y:S05]  /*0890*/  @P0 BRA `(.L_x_9) ;  /* 0xfffffff800380947 */ /* 0x000fea000383ffff */
[----:B------:R-:W-:-:S12]  /*08a0*/  UIADD3 UR5, UPT, UPT, UR5, -0x3, URZ ;  /* 0xfffffffd05057890 */ /* 0x000fd8000fffe0ff */
.L_x_8:
[----:B------:R-:W-:-:S13]  /*08b0*/  ISETP.NE.AND P0, PT, R4, RZ, PT ;  /* 0x000000ff0400720c */ /* 0x000fda0003f05270 */
[----:B------:R-:W-:Y:S05]  /*08c0*/  @!P0 BRA `(.L_x_10) ;  /* 0x0000000400fc8947 */ /* 0x000fea0003800000 */
[----:B------:R-:W-:Y:S02]  /*08d0*/  ISETP.GE.U32.AND P1, PT, R4, 0x4, PT ;  /* 0x000000040400780c */ /* 0x000fe40003f26070 */
[----:B------:R-:W-:-:S04]  /*08e0*/  LOP3.LUT R5, R2, 0x3, RZ, 0xc0, !PT ;  /* 0x0000000302057812 */ /* 0x000fc800078ec0ff */
[----:B------:R-:W-:-:S07]  /*08f0*/  ISETP.NE.AND P2, PT, R5, RZ, PT ;  /* 0x000000ff0500720c */ /* 0x000fce0003f45270 */
[----:B------:R-:W-:Y:S06]  /*0900*/  @!P1 BRA `(.L_x_11) ;  /* 0x0000000000f49947 */ /* 0x000fec0003800000 */
[----:B------:R-:W1:Y:S01]  /*0910*/  LDC R20, c[0x0][0x398] ;  /* 0x0000e600ff147b82 */ /* 0x000e620000000800 */
[----:B------:R-:W-:-:S07]  /*0920*/  IADD3 R9, PT, PT, R3, UR5, RZ ;  /* 0x0000000503097c10 */ /* 0x000fce000fffe0ff */
[----:B0-----:R-:W0:Y:S08]  /*0930*/  LDC.64 R12, c[0x0][0x388] ;  /* 0x0000e200ff0c7b82 */ /* 0x001e300000000a00 */
[----:B------:R-:W3:Y:S01]  /*0940*/  LDC.64 R10, c[0x0][0x380] ;  /* 0x0000e000ff0a7b82 */ /* 0x000ee20000000a00 */
[CC--:B-1----:R-:W-:Y:S02]  /*0950*/  IMAD R15, R9.reuse, R20.reuse, -R20 ;  /* 0x00000014090f7224 */ /* 0x0c2fe400078e0a14 */
[----:B--2---:R-:W-:-:S03]  /*0960*/  IMAD R19, R9, R20, R0 ;  /* 0x0000001409137224 */ /* 0x004fc600078e0200 */
[----:B------:R-:W-:Y:S01]  /*0970*/  IADD3 R15, PT, PT, R15, R0, RZ ;  /* 0x000000000f0f7210 */ /* 0x000fe20007ffe0ff */
[----:B0-----:R-:W-:-:S05]  /*0980*/  IMAD.WIDE.U32 R22, R9, 0x4, R12 ;  /* 0x0000000409167825 */ /* 0x001fca00078e000c */
[----:B------:R0:W2:Y:S01]  /*0990*/  LDG.E R21, desc[UR6][R22.64] ;  /* 0x0000000616157981 */ /* 0x0000a2000c1e1900 */
[----:B---3--:R-:W-:-:S04]  /*09a0*/  IMAD.WIDE R24, R15, 0x4, R10 ;  /* 0x000000040f187825 */ /* 0x008fc800078e020a */
        /* <DEDUP_REMOVED lines=16> */
[----:B------:R-:W-:-:S05]  /*0ab0*/  IADD3 R25, PT, PT, R9, 0x2, RZ ;  /* 0x0000000209197810 */ /* 0x000fca0007ffe0ff */
[----:B------:R-:W-:Y:S01]  /*0ac0*/  IMAD.WIDE.U32 R24, R25, 0x4, R12 ;  /* 0x0000000419187825 */ /* 0x000fe200078e000c */
[----:B--2---:R-:W1:Y:S03]  /*0ad0*/  F2F.F64.F32 R16, R26 ;  /* 0x0000001a00107310 */ /* 0x004e660000201800 */
[----:B------:R-:W-:-:S05]  /*0ae0*/  FMUL R14, R21, R26 ;  /* 0x0000001a150e7220 */ /* 0x000fca0000400000 */
[----:B---3--:R-:W-:Y:S08]  /*0af0*/  F2F.F64.F32 R10, R10 ;  /* 0x0000000a000a7310 */ /* 0x008ff00000201800 */
[----:B------:R-:W2:Y:S01]  /*0b00*/  F2F.F64.F32 R14, R14 ;  /* 0x0000000e000e7310 */ /* 0x000ea20000201800 */
[----:B-1----:R-:W-:-:S08]  /*0b10*/  DADD R16, -R16, 1 ;  /* 0x3ff0000010107429 */ /* 0x002fd00000000100 */
[----:B--2---:R-:W-:-:S10]  /*0b20*/  DFMA R28, R16, R10, R14 ;  /* 0x0000000a101c722b */ /* 0x004fd4000000000e */
[----:B------:R-:W1:Y:S01]  /*0b30*/  F2F.F32.F64 R29, R28 ;  /* 0x0000001c001d7310 */ /* 0x000e620000301000 */
[C---:B------:R-:W-:Y:S01]  /*0b40*/  IMAD.WIDE R10, R20.reuse, 0x4, R22 ;  /* 0x00000004140a7825 */ /* 0x040fe200078e0216 */
[----:B-1----:R1:W-:Y:S04]  /*0b50*/  STG.E desc[UR6][R22.64], R29 ;  /* 0x0000001d16007986 */ /* 0x0023e8000c101906 */
[----:B------:R-:W2:Y:S04]  /*0b60*/  LDG.E R24, desc[UR6][R24.64] ;  /* 0x0000000618187981 */ /* 0x000ea8000c1e1900 */
[----:B------:R-:W3:Y:S01]  /*0b70*/  LDG.E R15, desc[UR6][R10.64] ;  /* 0x000000060a0f7981 */ /* 0x000ee2000c1e1900 */
[----:B0-----:R-:W-:Y:S01]  /*0b80*/  IMAD.WIDE R20, R20, 0x4, R10 ;  /* 0x0000000414147825 */ /* 0x001fe200078e020a */
[----:B--2---:R-:W0:Y:S03]  /*0b90*/  F2F.F64.F32 R18, R24 ;  /* 0x0000001800127310 */ /* 0x004e260000201800 */
[----:B------:R-:W-:-:S05]  /*0ba0*/  FMUL R26, R29, R24 ;  /* 0x000000181d1a7220 */ /* 0x000fca0000400000 */
[----:B---3--:R-:W-:Y:S08]  /*0bb0*/  F2F.F64.F32 R14, R15 ;  /* 0x0000000f000e7310 */ /* 0x008ff00000201800 */
[----:B------:R-:W2:Y:S01]  /*0bc0*/  F2F.F64.F32 R16, R26 ;  /* 0x0000001a00107310 */ /* 0x000ea20000201800 */
[----:B0-----:R-:W-:-:S08]  /*0bd0*/  DADD R18, -R18, 1 ;  /* 0x3ff0000012127429 */ /* 0x001fd00000000100 */
[----:B--2---:R-:W-:Y:S01]  /*0be0*/  DFMA R16, R18, R14, R16 ;  /* 0x0000000e1210722b */ /* 0x004fe20000000010 */
[----:B------:R-:W-:-:S09]  /*0bf0*/  IADD3 R19, PT, PT, R9, 0x3, RZ ;  /* 0x0000000309137810 */ /* 0x000fd20007ffe0ff */
[----:B------:R-:W0:Y:S01]  /*0c00*/  F2F.F32.F64 R17, R16 ;  /* 0x0000001000117310 */ /* 0x000e220000301000 */
[----:B------:R-:W-:Y:S01]  /*0c10*/  IMAD.WIDE.U32 R18, R19, 0x4, R12 ;  /* 0x0000000413127825 */ /* 0x000fe200078e000c */
[----:B0-----:R3:W-:Y:S05]  /*0c20*/  STG.E desc[UR6][R10.64], R17 ;  /* 0x000000110a007986 */ /* 0x0017ea000c101906 */
[----:B------:R-:W2:Y:S04]  /*0c30*/  LDG.E R18, desc[UR6][R18.64] ;  /* 0x0000000612127981 */ /* 0x000ea8000c1e1900 */
[----:B------:R-:W4:Y:S01]  /*0c40*/  LDG.E R9, desc[UR6][R20.64] ;  /* 0x0000000614097981 */ /* 0x000f22000c1e1900 */
[----:B------:R-:W-:Y:S01]  /*0c50*/  UIADD3 UR5, UPT, UPT, UR5, 0x4, URZ ;  /* 0x0000000405057890 */ /* 0x000fe2000fffe0ff */
[----:B--2---:R-:W0:Y:S01]  /*0c60*/  F2F.F64.F32 R14, R18 ;  /* 0x00000012000e7310 */ /* 0x004e220000201800 */
[----:B-1----:R-:W-:-:S07]  /*0c70*/  FMUL R22, R17, R18 ;  /* 0x0000001211167220 */ /* 0x002fce0000400000 */
[----:B----4-:R-:W-:Y:S08]  /*0c80*/  F2F.F64.F32 R12, R9 ;  /* 0x00000009000c7310 */ /* 0x010ff00000201800 */
[----:B------:R-:W1:Y:S01]  /*0c90*/  F2F.F64.F32 R22, R22 ;  /* 0x0000001600167310 */ /* 0x000e620000201800 */
[----:B0-----:R-:W-:-:S08]  /*0ca0*/  DADD R14, -R14, 1 ;  /* 0x3ff000000e0e7429 */ /* 0x001fd00000000100 */
[----:B-1----:R-:W-:-:S10]  /*0cb0*/  DFMA R12, R14, R12, R22 ;  /* 0x0000000c0e0c722b */ /* 0x002fd40000000016 */
[----:B------:R-:W0:Y:S02]  /*0cc0*/  F2F.F32.F64 R13, R12 ;  /* 0x0000000c000d7310 */ /* 0x000e240000301000 */
[----:B0-----:R3:W-:Y:S02]  /*0cd0*/  STG.E desc[UR6][R20.64], R13 ;  /* 0x0000000d14007986 */ /* 0x0017e4000c101906 */
.L_x_11:
[----:B------:R-:W-:Y:S05]  /*0ce0*/  @!P2 BRA `(.L_x_10) ;  /* 0x0000000000f4a947 */ /* 0x000fea0003800000 */
[----:B------:R-:W-:Y:S02]  /*0cf0*/  ISETP.NE.AND P1, PT, R5, 0x1, PT ;  /* 0x000000010500780c */ /* 0x000fe40003f25270 */
[----:B------:R-:W-:-:S04]  /*0d00*/  LOP3.LUT R9, R2, 0x1, RZ, 0xc0, !PT ;  /* 0x0000000102097812 */ /* 0x000fc800078ec0ff */
[----:B------:R-:W-:-:S07]  /*0d10*/  ISETP.NE.U32.AND P2, PT, R9, 0x1, PT ;  /* 0x000000010900780c */ /* 0x000fce0003f45070 */
[----:B------:R-:W-:Y:S06]  /*0d20*/  @!P1 BRA `(.L_x_12) ;  /* 0x00000000008c9947 */ /* 0x000fec0003800000 */
[----:B------:R-:W1:Y:S01]  /*0d30*/  LDC R5, c[0x0][0x398] ;  /* 0x0000e600ff057b82 */ /* 0x000e620000000800 */
[----:B------:R-:W-:-:S07]  /*0d40*/  IADD3 R9, PT, PT, R3, UR5, RZ ;  /* 0x0000000503097c10 */ /* 0x000fce000fffe0ff */
[----:B0--3--:R-:W0:Y:S08]  /*0d50*/  LDC.64 R12, c[0x0][0x388] ;  /* 0x0000e200ff0c7b82 */ /* 0x009e300000000a00 */
[----:B------:R-:W3:Y:S01]  /*0d60*/  LDC.64 R20, c[0x0][0x380] ;  /* 0x0000e000ff147b82 */ /* 0x000ee20000000a00 */
[CC--:B-1----:R-:W-:Y:S02]  /*0d70*/  IMAD R15, R9.reuse, R5.reuse, -R5 ;  /* 0x00000005090f7224 */ /* 0x0c2fe400078e0a05 */
[----:B--2---:R-:W-:-:S03]  /*0d80*/  IMAD R11, R9, R5, R0 ;  /* 0x00000005090b7224 */ /* 0x004fc600078e0200 */
[----:B------:R-:W-:Y:S01]  /*0d90*/  IADD3 R15, PT, PT, R15, R0, RZ ;  /* 0x000000000f0f7210 */ /* 0x000fe20007ffe0ff */
[----:B0-----:R-:W-:-:S05]  /*0da0*/  IMAD.WIDE.U32 R22, R9, 0x4, R12 ;  /* 0x0000000409167825 */ /* 0x001fca00078e000c */
[----:B------:R0:W2:Y:S01]  /*0db0*/  LDG.E R24, desc[UR6][R22.64] ;  /* 0x0000000616187981 */ /* 0x0000a2000c1e1900 */
[----:B---3--:R-:W-:-:S04]  /*0dc0*/  IMAD.WIDE R10, R11, 0x4, R20 ;  /* 0x000000040b0a7825 */ /* 0x008fc800078e0214 */
[----:B------:R-:W-:Y:S01]  /*0dd0*/  IMAD.WIDE R20, R15, 0x4, R20 ;  /* 0x000000040f147825 */ /* 0x000fe200078e0214 */
[----:B------:R-:W3:Y:S05]  /*0de0*/  LDG.E R14, desc[UR6][R10.64] ;  /* 0x000000060a0e7981 */ /* 0x000eea000c1e1900 */
[----:B------:R-:W4:Y:S01]  /*0df0*/  LDG.E R21, desc[UR6][R20.64] ;  /* 0x0000000614157981 */ /* 0x000f22000c1e1900 */
[----:B------:R-:W-:-:S05]  /*0e00*/  IADD3 R9, PT, PT, R9, 0x1, RZ ;  /* 0x0000000109097810 */ /* 0x000fca0007ffe0ff */
[----:B0-----:R-:W-:-:S04]  /*0e10*/  IMAD.WIDE.U32 R22, R9, 0x4, R12 ;  /* 0x0000000409167825 */ /* 0x001fc800078e000c */
[----:B------:R-:W-:Y:S01]  /*0e20*/  IMAD.WIDE R12, R5, 0x4, R10 ;  /* 0x00000004050c7825 */ /* 0x000fe200078e020a */
[----:B--2---:R-:W0:Y:S03]  /*0e30*/  F2F.F64.F32 R18, R24 ;  /* 0x0000001800127310 */ /* 0x004e260000201800 */
[----:B----4-:R-:W-:-:S05]  /*0e40*/  FMUL R16, R24, R21 ;  /* 0x0000001518107220 */ /* 0x010fca0000400000 */
[----:B---3--:R-:W-:Y:S01]  /*0e50*/  F2F.F64.F32 R14, R14 ;  /* 0x0000000e000e7310 */ /* 0x008fe20000201800 */
[----:B0-----:R-:W-:-:S07]  /*0e60*/  DADD R18, -R18, 1 ;  /* 0x3ff0000012127429 */ /* 0x001fce0000000100 */
[----:B------:R-:W0:Y:S02]  /*0e70*/  F2F.F64.F32 R16, R16 ;  /* 0x0000001000107310 */ /* 0x000e240000201800 */
[----:B0-----:R-:W-:-:S10]  /*0e80*/  DFMA R18, R18, R14, R16 ;  /* 0x0000000e1212722b */ /* 0x001fd40000000010 */
[----:B------:R-:W0:Y:S02]  /*0e90*/  F2F.F32.F64 R19, R18 ;  /* 0x0000001200137310 */ /* 0x000e240000301000 */
[----:B0-----:R1:W-:Y:S04]  /*0ea0*/  STG.E desc[UR6][R10.64], R19 ;  /* 0x000000130a007986 */ /* 0x0013e8000c101906 */
[----:B------:R-:W2:Y:S04]  /*0eb0*/  LDG.E R22, desc[UR6][R22.64] ;  /* 0x0000000616167981 */ /* 0x000ea8000c1e1900 */
[----:B------:R-:W3:Y:S01]  /*0ec0*/  LDG.E R17, desc[UR6][R12.64] ;  /* 0x000000060c117981 */ /* 0x000ee2000c1e1900 */
[----:B------:R-:W-:Y:S01]  /*0ed0*/  UIADD3 UR5, UPT, UPT, UR5, 0x2, URZ ;  /* 0x0000000205057890 */ /* 0x000fe2000fffe0ff */
[----:B--2---:R-:W0:Y:S01]  /*0ee0*/  F2F.F64.F32 R14, R22 ;  /* 0x00000016000e7310 */ /* 0x004e220000201800 */
[----:B------:R-:W-:-:S07]  /*0ef0*/  FMUL R20, R19, R22 ;  /* 0x0000001613147220 */ /* 0x000fce0000400000 */
[----:B---3--:R-:W-:Y:S08]  /*0f00*/  F2F.F64.F32 R16, R17 ;  /* 0x0000001100107310 */ /* 0x008ff00000201800 */
[----:B------:R-:W2:Y:S01]  /*0f10*/  F2F.F64.F32 R20, R20 ;  /* 0x0000001400147310 */ /* 0x000ea20000201800 */
[----:B0-----:R-:W-:-:S08]  /*0f20*/  DADD R14, -R14, 1 ;  /* 0x3ff000000e0e7429 */ /* 0x001fd00000000100 */
[----:B--2---:R-:W-:-:S10]  /*0f30*/  DFMA R14, R14, R16, R20 ;  /* 0x000000100e0e722b */ /* 0x004fd40000000014 */
[----:B------:R-:W0:Y:S02]  /*0f40*/  F2F.F32.F64 R15, R14 ;  /* 0x0000000e000f7310 */ /* 0x000e240000301000 */
[----:B0-----:R1:W-:Y:S02]  /*0f50*/  STG.E desc[UR6][R12.64], R15 ;  /* 0x0000000f0c007986 */ /* 0x0013e4000c101906 */
.L_x_12:
[----:B------:R-:W-:Y:S05]  /*0f60*/  @P2 BRA `(.L_x_10) ;  /* 0x0000000000542947 */ /* 0x000fea0003800000 */
[----:B-1-3--:R-:W1:Y:S01]  /*0f70*/  LDC R10, c[0x0][0x398] ;  /* 0x0000e600ff0a7b82 */ /* 0x00ae620000000800 */
[----:B------:R-:W-:-:S07]  /*0f80*/  IADD3 R5, PT, PT, R3, UR5, RZ ;  /* 0x0000000503057c10 */ /* 0x000fce000fffe0ff */
[----:B0-----:R-:W0:Y:S08]  /*0f90*/  LDC.64 R16, c[0x0][0x388] ;  /* 0x0000e200ff107b82 */ /* 0x001e300000000a00 */
[----:B------:R-:W3:Y:S01]  /*0fa0*/  LDC.64 R12, c[0x0][0x380] ;  /* 0x0000e000ff0c7b82 */ /* 0x000ee20000000a00 */
[CC--:B-1----:R-:W-:Y:S02]  /*0fb0*/  IMAD R9, R5.reuse, R10.reuse, -R10 ;  /* 0x0000000a05097224 */ /* 0x0c2fe400078e0a0a */
[----:B--2---:R-:W-:-:S03]  /*0fc0*/  IMAD R11, R5, R10, R0 ;  /* 0x0000000a050b7224 */ /* 0x004fc600078e0200 */
[----:B------:R-:W-:Y:S01]  /*0fd0*/  IADD3 R9, PT, PT, R9, R0, RZ ;  /* 0x0000000009097210 */ /* 0x000fe20007ffe0ff */
[----:B0-----:R-:W-:-:S06]  /*0fe0*/  IMAD.WIDE.U32 R16, R5, 0x4, R16 ;  /* 0x0000000405107825 */ /* 0x001fcc00078e0010 */
[----:B------:R-:W2:Y:S01]  /*0ff0*/  LDG.E R16, desc[UR6][R16.64] ;  /* 0x0000000610107981 */ /* 0x000ea2000c1e1900 */
[----:B---3--:R-:W-:-:S04]  /*1000*/  IMAD.WIDE R18, R9, 0x4, R12 ;  /* 0x0000000409127825 */ /* 0x008fc800078e020c */
[----:B------:R-:W-:Y:S02]  /*1010*/  IMAD.WIDE R10, R11, 0x4, R12 ;  /* 0x000000040b0a7825 */ /* 0x000fe400078e020c */
[----:B------:R-:W3:Y:S04]  /*1020*/  LDG.E R19, desc[UR6][R18.64] ;  /* 0x0000000612137981 */ /* 0x000ee8000c1e1900 */
[----:B------:R-:W4:Y:S01]  /*1030*/  LDG.E R14, desc[UR6][R10.64] ;  /* 0x000000060a0e7981 */ /* 0x000f22000c1e1900 */
[----:B--2---:R-:W0:Y:S01]  /*1040*/  F2F.F64.F32 R12, R16 ;  /* 0x00000010000c7310 */ /* 0x004e220000201800 */
[----:B---3--:R-:W-:-:S07]  /*1050*/  FMUL R20, R16, R19 ;  /* 0x0000001310147220 */ /* 0x008fce0000400000 */
[----:B----4-:R-:W-:Y:S08]  /*1060*/  F2F.F64.F32 R14, R14 ;  /* 0x0000000e000e7310 */ /* 0x010ff00000201800 */
[----:B------:R-:W1:Y:S01]  /*1070*/  F2F.F64.F32 R20, R20 ;  /* 0x0000001400147310 */ /* 0x000e620000201800 */
[----:B0-----:R-:W-:-:S08]  /*1080*/  DADD R12, -R12, 1 ;  /* 0x3ff000000c0c7429 */ /* 0x001fd00000000100 */
[----:B-1----:R-:W-:-:S10]  /*1090*/  DFMA R12, R12, R14, R20 ;  /* 0x0000000e0c0c722b */ /* 0x002fd40000000014 */
[----:B------:R-:W0:Y:S02]  /*10a0*/  F2F.F32.F64 R13, R12 ;  /* 0x0000000c000d7310 */ /* 0x000e240000301000 */
[----:B0-----:R4:W-:Y:S02]  /*10b0*/  STG.E desc[UR6][R10.64], R13 ;  /* 0x0000000d0a007986 */ /* 0x0019e4000c101906 */
.L_x_10:
[----:B------:R-:W-:-:S13]  /*10c0*/  ISETP.GE.U32.AND P1, PT, R8, 0x7, PT ;  /* 0x000000070800780c */ /* 0x000fda0003f26070 */
[----:B------:R-:W-:Y:S05]  /*10d0*/  @!P1 BRA `(.L_x_13) ;  /* 0x00000008003c9947 */ /* 0x000fea0003800000 */
[----:B------:R-:W2:Y:S01]  /*10e0*/  LDC R5, c[0x0][0x398] ;  /* 0x0000e600ff057b82 */ /* 0x000ea20000000800 */
[----:B------:R-:W-:Y:S01]  /*10f0*/  IMAD R6, R6, R7, R7 ;  /* 0x0000000706067224 */ /* 0x000fe200078e0207 */
[----:B------:R-:W-:-:S04]  /*1100*/  LOP3.LUT R24, R2, 0xfffffff8, RZ, 0xc0, !PT ;  /* 0xfffffff802187812 */ /* 0x000fc800078ec0ff */
[C---:B------:R-:W-:Y:S02]  /*1110*/  IADD3 R8, PT, PT, R6.reuse, -0x5, RZ ;  /* 0xfffffffb06087810 */ /* 0x040fe40007ffe0ff */
[C---:B------:R-:W-:Y:S02]  /*1120*/  IADD3 R7, PT, PT, R6.reuse, -0x3, RZ ;  /* 0xfffffffd06077810 */ /* 0x040fe40007ffe0ff */
[C---:B------:R-:W-:Y:S02]  /*1130*/  IADD3 R9, PT, PT, R6.reuse, -0x6, RZ ;  /* 0xfffffffa06097810 */ /* 0x040fe40007ffe0ff */
[C---:B------:R-:W-:Y:S02]  /*1140*/  IADD3 R23, PT, PT, R6.reuse, -0x7, RZ ;  /* 0xfffffff906177810 */ /* 0x040fe40007ffe0ff */
[C---:B------:R-:W-:Y:S02]  /*1150*/  IADD3 R25, PT, PT, R6.reuse, -0x8, RZ ;  /* 0xfffffff806197810 */ /* 0x040fe40007ffe0ff */
[----:B------:R-:W-:-:S02]  /*1160*/  IADD3 R27, PT, PT, R6, -0x9, RZ ;  /* 0xfffffff7061b7810 */ /* 0x000fc40007ffe0ff */
[C---:B------:R-:W-:Y:S02]  /*1170*/  IADD3 R22, PT, PT, R6.reuse, -0x4, RZ ;  /* 0xfffffffc06167810 */ /* 0x040fe40007ffe0ff */
[----:B0-----:R-:W-:Y:S02]  /*1180*/  IADD3 R29, PT, PT, R6, -0x2, RZ ;  /* 0xfffffffe061d7810 */ /* 0x001fe40007ffe0ff */
[----:B------:R-:W-:Y:S01]  /*1190*/  IADD3 R24, PT, PT, -R24, RZ, RZ ;  /* 0x000000ff18187210 */ /* 0x000fe20007ffe1ff */
[-CC-:B--2---:R-:W-:Y:S02]  /*11a0*/  IMAD R6, R8, R5.reuse, R0.reuse ;  /* 0x0000000508067224 */ /* 0x184fe400078e0200 */
[-CC-:B------:R-:W-:Y:S02]  /*11b0*/  IMAD R7, R7, R5.reuse, R0.reuse ;  /* 0x0000000507077224 */ /* 0x180fe400078e0200 */
[-CC-:B------:R-:W-:Y:S02]  /*11c0*/  IMAD R9, R9, R5.reuse, R0.reuse ;  /* 0x0000000509097224 */ /* 0x180fe400078e0200 */
[----:B------:R-:W-:-:S02]  /*11d0*/  IMAD R23, R23, R5, R0 ;  /* 0x0000000517177224 */ /* 0x000fc400078e0200 */
[-CC-:B------:R-:W-:Y:S02]  /*11e0*/  IMAD R25, R25, R5.reuse, R0.reuse ;  /* 0x0000000519197224 */ /* 0x180fe400078e0200 */
[-CC-:B------:R-:W-:Y:S02]  /*11f0*/  IMAD R27, R27, R5.reuse, R0.reuse ;  /* 0x000000051b1b7224 */ /* 0x180fe400078e0200 */
[-CC-:B------:R-:W-:Y:S02]  /*1200*/  IMAD R29, R29, R5.reuse, R0.reuse ;  /* 0x000000051d1d7224 */ /* 0x180fe400078e0200 */
[----:B------:R-:W-:-:S07]  /*1210*/  IMAD R8, R22, R5, R0 ;  /* 0x0000000516087224 */ /* 0x000fce00078e0200 */
.L_x_14:
[----:B01----:R-:W0:Y:S01]  /*1220*/  LDC.64 R14, c[0x0][0x380] ;  /* 0x0000e000ff0e7b82 */ /* 0x003e220000000a00 */
[----:B---3--:R-:W-:-:S07]  /*1230*/  IADD3 R17, PT, PT, R22, 0x2, RZ ;  /* 0x0000000216117810 */ /* 0x008fce0007ffe0ff */
[----:B----4-:R-:W1:Y:S01]  /*1240*/  LDC.64 R12, c[0x0][0x388] ;  /* 0x0000e200ff0c7b82 */ /* 0x010e620000000a00 */
[----:B0-----:R-:W-:-:S05]  /*1250*/  IMAD.WIDE R18, R29, 0x4, R14 ;  /* 0x000000041d127825 */ /* 0x001fca00078e020e */
[----:B------:R-:W2:Y:S01]  /*1260*/  LDG.E R26, desc[UR6][R18.64] ;  /* 0x00000006121a7981 */ /* 0x000ea2000c1e1900 */
[----:B------:R-:W-:-:S04]  /*1270*/  IMAD.WIDE R10, R5, 0x4, R18 ;  /* 0x00000004050a7825 */ /* 0x000fc800078e0212 */
[----:B-1----:R-:W-:Y:S02]  /*1280*/  IMAD.WIDE.U32 R16, R17, 0x4, R12 ;  /* 0x0000000411107825 */ /* 0x002fe400078e000c */
[----:B------:R-:W3:Y:S04]  /*1290*/  LDG.E R11, desc[UR6][R10.64] ;  /* 0x000000060a0b7981 */ /* 0x000ee8000c1e1900 */
[----:B------:R2:W4:Y:S02]  /*12a0*/  LDG.E R28, desc[UR6][R16.64] ;  /* 0x00000006101c7981 */ /* 0x000524000c1e1900 */
[----:B--2---:R-:W-:Y:S08]  /*12b0*/  F2F.F64.F32 R16, R26 ;  /* 0x0000001a00107310 */ /* 0x004ff00000201800 */
[----:B----4-:R-:W0:Y:S01]  /*12c0*/  F2F.F64.F32 R20, R28 ;  /* 0x0000001c00147310 */ /* 0x010e220000201800 */
[----:B---3--:R-:W-:-:S07]  /*12d0*/  FMUL R11, R28, R11 ;  /* 0x0000000b1c0b7220 */ /* 0x008fce0000400000 */
[----:B------:R-:W1:Y:S01]  /*12e0*/  F2F.F64.F32 R10, R11 ;  /* 0x0000000b000a7310 */ /* 0x000e620000201800 */
[----:B0-----:R-:W-:-:S08]  /*12f0*/  DADD R20, -R20, 1 ;  /* 0x3ff0000014147429 */ /* 0x001fd00000000100 */
[----:B-1----:R-:W-:-:S06]  /*1300*/  DFMA R20, R20, R16, R10 ;  /* 0x000000101414722b */ /* 0x002fcc000000000a */
[----:B------:R-:W0:Y:S01]  /*1310*/  F2F.F32.F64 R26, R20 ;  /* 0x00000014001a7310 */ /* 0x000e220000301000 */
[----:B------:R-:W-:-:S05]  /*1320*/  IADD3 R17, PT, PT, R22, 0x1, RZ ;  /* 0x0000000116117810 */ /* 0x000fca0007ffe0ff */
        /* <DEDUP_REMOVED lines=8> */
[----:B---3--:R-:W1:Y:S01]  /*13b0*/  F2F.F64.F32 R16, R28 ;  /* 0x0000001c00107310 */ /* 0x008e620000201800 */
[----:B0-----:R-:W-:-:S08]  /*13c0*/  DADD R20, -R20, 1 ;  /* 0x3ff0000014147429 */ /* 0x001fd00000000100 */
[----:B-1----:R-:W-:-:S06]  /*13d0*/  DFMA R16, R20, R16, R10 ;  /* 0x000000101410722b */ /* 0x002fcc000000000a */
[----:B------:R-:W0:Y:S01]  /*13e0*/  F2F.F32.F64 R28, R16 ;  /* 0x00000010001c7310 */ /* 0x000e220000301000 */
[----:B------:R-:W-:Y:S01]  /*13f0*/  IMAD.WIDE.U32 R10, R22, 0x4, R12 ;  /* 0x00000004160a7825 */ /* 0x000fe200078e000c */
[----:B0-----:R0:W-:Y:S04]  /*1400*/  STG.E desc[UR6][R18.64], R28 ;  /* 0x0000001c12007986 */ /* 0x0011e8000c101906 */
        /* <DEDUP_REMOVED lines=10> */
[----:B------:R-:W-:-:S05]  /*14b0*/  IADD3 R21, PT, PT, R22, -0x1, RZ ;  /* 0xffffffff16157810 */ /* 0x000fca0007ffe0ff */
        /* <DEDUP_REMOVED lines=41> */
[----:B------:R1:W2:Y:S02]  /*1750*/  LDG.E R26, desc[UR6][R10.64] ;  /* 0x000000060a1a7981 */ /* 0x0002a4000c1e1900 */
[----:B-1----:R-:W-:-:S05]  /*1760*/  IMAD.WIDE R10, R25, 0x4, R14 ;  /* 0x00000004190a7825 */ /* 0x002fca00078e020e */
[----:B------:R-:W3:Y:S01]  /*1770*/  LDG.E R16, desc[UR6][R10.64] ;  /* 0x000000060a107981 */ /* 0x000ee2000c1e1900 */
[----:B------:R-:W-:Y:S01]  /*1780*/  IMAD.WIDE R14, R27, 0x4, R14 ;  /* 0x000000041b0e7825 */ /* 0x000fe200078e020e */
[----:B--2---:R1:W2:Y:S03]  /*1790*/  F2F.F64.F32 R20, R26 ;  /* 0x0000001a00147310 */ /* 0x0042a60000201800 */
[----:B-1----:R-:W-:-:S05]  /*17a0*/  FMUL R26, R28, R26 ;  /* 0x0000001a1c1a7220 */ /* 0x002fca0000400000 */
[----:B0-----:R-:W-:Y:S08]  /*17b0*/  F2F.F64.F32 R18, R26 ;  /* 0x0000001a00127310 */ /* 0x001ff00000201800 */
[----:B---3--:R-:W0:Y:S01]  /*17c0*/  F2F.F64.F32 R16, R16 ;  /* 0x0000001000107310 */ /* 0x008e220000201800 */
[----:B--2---:R-:W-:-:S08]  /*17d0*/  DADD R20, -R20, 1 ;  /* 0x3ff0000014147429 */ /* 0x004fd00000000100 */
[----:B0-----:R-:W-:Y:S01]  /*17e0*/  DFMA R20, R20, R16, R18 ;  /* 0x000000101414722b */ /* 0x001fe20000000012 */
[----:B------:R-:W-:-:S09]  /*17f0*/  IADD3 R17, PT, PT, R22, -0x5, RZ ;  /* 0xfffffffb16117810 */ /* 0x000fd20007ffe0ff */
[----:B------:R-:W0:Y:S01]  /*1800*/  F2F.F32.F64 R21, R20 ;  /* 0x0000001400157310 */ /* 0x000e220000301000 */
[----:B------:R-:W-:Y:S01]  /*1810*/  IMAD.WIDE.U32 R12, R17, 0x4, R12 ;  /* 0x00000004110c7825 */ /* 0x000fe200078e000c */
[----:B0-----:R0:W-:Y:S04]  /*1820*/  STG.E desc[UR6][R10.64], R21 ;  /* 0x000000150a007986 */ /* 0x0011e8000c101906 */
[----:B------:R-:W2:Y:S04]  /*1830*/  LDG.E R28, desc[UR6][R12.64] ;  /* 0x000000060c1c7981 */ /* 0x000ea8000c1e1900 */
[----:B------:R-:W3:Y:S01]  /*1840*/  LDG.E R17, desc[UR6][R14.64] ;  /* 0x000000060e117981 */ /* 0x000ee2000c1e1900 */
[----:B------:R-:W-:-:S04]  /*1850*/  IADD3 R24, PT, PT, R24, 0x8, RZ ;  /* 0x0000000818187810 */ /* 0x000fc80007ffe0ff */
[----:B------:R-:W-:Y:S01]  /*1860*/  ISETP.NE.AND P1, PT, R24, RZ, PT ;  /* 0x000000ff1800720c */ /* 0x000fe20003f25270 */
[----:B------:R-:W-:Y:S01]  /*1870*/  UIADD3 UR4, UPT, UPT, UR4, -0x8, URZ ;  /* 0xfffffff804047890 */ /* 0x000fe2000fffe0ff */
[----:B0-----:R-:W-:Y:S02]  /*1880*/  IADD3 R10, PT, PT, -R5, RZ, RZ ;  /* 0x000000ff050a7210 */ /* 0x001fe40007ffe1ff */
[----:B------:R-:W-:Y:S02]  /*1890*/  IADD3 R22, PT, PT, R22, -0x8, RZ ;  /* 0xfffffff816167810 */ /* 0x000fe40007ffe0ff */
[C---:B------:R-:W-:Y:S02]  /*18a0*/  LEA R7, R10.reuse, R7, 0x3 ;  /* 0x000000070a077211 */ /* 0x040fe400078e18ff */
[C---:B------:R-:W-:Y:S02]  /*18b0*/  LEA R8, R10.reuse, R8, 0x3 ;  /* 0x000000080a087211 */ /* 0x040fe400078e18ff */
[----:B------:R-:W-:-:S02]  /*18c0*/  LEA R6, R10, R6, 0x3 ;  /* 0x000000060a067211 */ /* 0x000fc400078e18ff */
[C---:B------:R-:W-:Y:S02]  /*18d0*/  LEA R9, R10.reuse, R9, 0x3 ;  /* 0x000000090a097211 */ /* 0x040fe400078e18ff */
        /* <DEDUP_REMOVED lines=9> */
[----:B-1----:R-:W-:-:S06]  /*1970*/  DFMA R16, R18, R16, R12 ;  /* 0x000000101210722b */ /* 0x002fcc000000000c */
[----:B------:R-:W0:Y:S02]  /*1980*/  F2F.F32.F64 R19, R16 ;  /* 0x0000001000137310 */ /* 0x000e240000301000 */
[----:B0-----:R0:W-:Y:S01]  /*1990*/  STG.E desc[UR6][R14.64], R19 ;  /* 0x000000130e007986 */ /* 0x0011e2000c101906 */
[----:B------:R-:W-:Y:S05]  /*19a0*/  @P1 BRA `(.L_x_14) ;  /* 0xfffffff8001c1947 */ /* 0x000fea000383ffff */
[----:B------:R-:W-:-:S06]  /*19b0*/  UIADD3 UR4, UPT, UPT, UR4, -0x2, URZ ;  /* 0xfffffffe04047890 */ /* 0x000fcc000fffe0ff */
[----:B------:R-:W-:-:S07]  /*19c0*/  MOV R8, UR4 ;  /* 0x0000000400087c02 */ /* 0x000fce0008000f00 */
.L_x_13:
[----:B------:R-:W-:Y:S05]  /*19d0*/  @!P0 EXIT ;  /* 0x000000000000894d */ /* 0x000fea0003800000 */
[----:B------:R-:W-:Y:S02]  /*19e0*/  ISETP.GE.U32.AND P0, PT, R4, 0x4, PT ;  /* 0x000000040400780c */ /* 0x000fe40003f06070 */
[----:B-1-34-:R-:W-:-:S04]  /*19f0*/  LOP3.LUT R10, R2, 0x3, RZ, 0xc0, !PT ;  /* 0x00000003020a7812 */ /* 0x01afc800078ec0ff */
[----:B------:R-:W-:-:S07]  /*1a00*/  ISETP.NE.AND P1, PT, R10, RZ, PT ;  /* 0x000000ff0a00720c */ /* 0x000fce0003f25270 */
[----:B------:R-:W-:Y:S06]  /*1a10*/  @!P0 BRA `(.L_x_15) ;  /* 0x0000000000f88947 */ /* 0x000fec0003800000 */
[----:B------:R-:W0:Y:S01]  /*1a20*/  LDC R11, c[0x0][0x398] ;  /* 0x0000e600ff0b7b82 */ /* 0x000e220000000800 */
[----:B------:R-:W-:-:S07]  /*1a30*/  IADD3 R9, PT, PT, R3, R8, RZ ;  /* 0x0000000803097210 */ /* 0x000fce0007ffe0ff */
[----:B------:R-:W1:Y:S08]  /*1a40*/  LDC.64 R4, c[0x0][0x380] ;  /* 0x0000e000ff047b82 */ /* 0x000e700000000a00 */
[----:B------:R-:W3:Y:S01]  /*1a50*/  LDC.64 R6, c[0x0][0x388] ;  /* 0x0000e200ff067b82 */ /* 0x000ee20000000a00 */
[----:B0-2---:R-:W-:-:S04]  /*1a60*/  IMAD R13, R9, R11, R0 ;  /* 0x0000000b090d7224 */ /* 0x005fc800078e0200 */
[----:B-1----:R-:W-:-:S05]  /*1a70*/  IMAD.WIDE R12, R13, 0x4, R4 ;  /* 0x000000040d0c7825 */ /* 0x002fca00078e0204 */
[----:B------:R-:W2:Y:S01]  /*1a80*/  LDG.E R26, desc[UR6][R12.64] ;  /* 0x000000060c1a7981 */ /* 0x000ea2000c1e1900 */
[----:B------:R-:W-:-:S04]  /*1a90*/  IMAD.WIDE R20, R11, 0x4, R12 ;  /* 0x000000040b147825 */ /* 0x000fc800078e020c */
[C---:B---3--:R-:W-:Y:S02]  /*1aa0*/  IMAD.WIDE.U32 R18, R9.reuse, 0x4, R6 ;  /* 0x0000000409127825 */ /* 0x048fe400078e0006 */
[----:B------:R-:W3:Y:S04]  /*1ab0*/  LDG.E R21, desc[UR6][R20.64] ;  /* 0x0000000614157981 */ /* 0x000ee8000c1e1900 */
[----:B------:R-:W4:Y:S01]  /*1ac0*/  LDG.E R18, desc[UR6][R18.64] ;  /* 0x0000000612127981 */ /* 0x000f22000c1e1900 */
[----:B------:R-:W-:Y:S01]  /*1ad0*/  IADD3 R25, PT, PT, R9, -0x1, RZ ;  /* 0xffffffff09197810 */ /* 0x000fe20007ffe0ff */
[----:B--2---:R-:W-:Y:S08]  /*1ae0*/  F2F.F64.F32 R14, R26 ;  /* 0x0000001a000e7310 */ /* 0x004ff00000201800 */
[----:B----4-:R-:W0:Y:S01]  /*1af0*/  F2F.F64.F32 R16, R18 ;  /* 0x0000001200107310 */ /* 0x010e220000201800 */
[----:B---3--:R-:W-:-:S07]  /*1b00*/  FMUL R27, R18, R21 ;  /* 0x00000015121b7220 */ /* 0x008fce0000400000 */
[----:B------:R-:W1:Y:S01]  /*1b10*/  F2F.F64.F32 R22, R27 ;  /* 0x0000001b00167310 */ /* 0x000e620000201800 */
[----:B0-----:R-:W-:-:S08]  /*1b20*/  DADD R16, -R16, 1 ;  /* 0x3ff0000010107429 */ /* 0x001fd00000000100 */
[----:B-1----:R-:W-:-:S10]  /*1b30*/  DFMA R22, R16, R14, R22 ;  /* 0x0000000e1016722b */ /* 0x002fd40000000016 */
[----:B------:R-:W0:Y:S01]  /*1b40*/  F2F.F32.F64 R23, R22 ;  /* 0x0000001600177310 */ /* 0x000e220000301000 */
[C---:B------:R-:W-:Y:S02]  /*1b50*/  IMAD R15, R25.reuse, R11, R0 ;  /* 0x0000000b190f7224 */ /* 0x040fe400078e0200 */
[----:B------:R-:W-:-:S04]  /*1b60*/  IMAD.WIDE.U32 R24, R25, 0x4, R6 ;  /* 0x0000000419187825 */ /* 0x000fc800078e0006 */
[----:B------:R-:W-:Y:S01]  /*1b70*/  IMAD.WIDE R14, R15, 0x4, R4 ;  /* 0x000000040f0e7825 */ /* 0x000fe200078e0204 */
[----:B0-----:R0:W-:Y:S04]  /*1b80*/  STG.E desc[UR6][R12.64], R23 ;  /* 0x000000170c007986 */ /* 0x0011e8000c101906 */
[----:B------:R-:W2:Y:S04]  /*1b90*/  LDG.E R24, desc[UR6][R24.64] ;  /* 0x0000000618187981 */ /* 0x000ea8000c1e1900 */
[----:B------:R-:W3:Y:S01]  /*1ba0*/  LDG.E R16, desc[UR6][R14.64] ;  /* 0x000000060e107981 */ /* 0x000ee2000c1e1900 */
[----:B--2---:R-:W1:Y:S01]  /*1bb0*/  F2F.F64.F32 R18, R24 ;  /* 0x0000001800127310 */ /* 0x004e620000201800 */
[----:B------:R-:W-:-:S07]  /*1bc0*/  FMUL R26, R23, R24 ;  /* 0x00000018171a7220 */ /* 0x000fce0000400000 */
[----:B---3--:R-:W-:Y:S08]  /*1bd0*/  F2F.F64.F32 R16, R16 ;  /* 0x0000001000107310 */ /* 0x008ff00000201800 */
[----:B------:R-:W2:Y:S01]  /*1be0*/  F2F.F64.F32 R20, R26 ;  /* 0x0000001a00147310 */ /* 0x000ea20000201800 */
[----:B-1----:R-:W-:-:S08]  /*1bf0*/  DADD R18, -R18, 1 ;  /* 0x3ff0000012127429 */ /* 0x002fd00000000100 */
[----:B--2---:R-:W-:-:S06]  /*1c00*/  DFMA R20, R18, R16, R20 ;  /* 0x000000101214722b */ /* 0x004fcc0000000014 */
[----:B------:R-:W1:Y:S01]  /*1c10*/  F2F.F32.F64 R27, R20 ;  /* 0x00000014001b7310 */ /* 0x000e620000301000 */
[----:B------:R-:W-:-:S05]  /*1c20*/  IADD3 R17, PT, PT, R9, -0x2, RZ ;  /* 0xfffffffe09117810 */ /* 0x000fca0007ffe0ff */
[----:B0-----:R-:W-:-:S04]  /*1c30*/  IMAD.WIDE.U32 R22, R17, 0x4, R6 ;  /* 0x0000000411167825 */ /* 0x001fc800078e0006 */
[----:B------:R-:W-:Y:S01]  /*1c40*/  IMAD R13, R17, R11, R0 ;  /* 0x0000000b110d7224 */ /* 0x000fe200078e0200 */
[----:B-1----:R0:W-:Y:S03]  /*1c50*/  STG.E desc[UR6][R14.64], R27 ;  /* 0x0000001b0e007986 */ /* 0x0021e6000c101906 */
[----:B------:R-:W-:Y:S01]  /*1c60*/  IMAD.WIDE R12, R13, 0x4, R4 ;  /* 0x000000040d0c7825 */ /* 0x000fe200078e0204 */
[----:B------:R-:W2:Y:S04]  /*1c70*/  LDG.E R22, desc[UR6][R22.64] ;  /* 0x0000000616167981 */ /* 0x000ea8000c1e1900 */
[----:B------:R-:W3:Y:S01]  /*1c80*/  LDG.E R24, desc[UR6][R12.64] ;  /* 0x000000060c187981 */ /* 0x000ee2000c1e1900 */
[----:B------:R-:W-:-:S05]  /*1c90*/  IADD3 R9, PT, PT, R9, -0x3, RZ ;  /* 0xfffffffd09097810 */ /* 0x000fca0007ffe0ff */
[----:B------:R-:W-:-:S04]  /*1ca0*/  IMAD.WIDE.U32 R6, R9, 0x4, R6 ;  /* 0x0000000409067825 */ /* 0x000fc800078e0006 */
[----:B------:R-:W-:-:S04]  /*1cb0*/  IMAD R11, R9, R11, R0 ;  /* 0x0000000b090b7224 */ /* 0x000fc800078e0200 */
[----:B------:R-:W-:Y:S01]  /*1cc0*/  IMAD.WIDE R4, R11, 0x4, R4 ;  /* 0x000000040b047825 */ /* 0x000fe200078e0204 */
[----:B--2---:R-:W1:Y:S03]  /*1cd0*/  F2F.F64.F32 R18, R22 ;  /* 0x0000001600127310 */ /* 0x004e660000201800 */
[----:B------:R-:W-:-:S05]  /*1ce0*/  FMUL R25, R27, R22 ;  /* 0x000000161b197220 */ /* 0x000fca0000400000 */
[----:B---3--:R-:W-:Y:S08]  /*1cf0*/  F2F.F64.F32 R16, R24 ;  /* 0x0000001800107310 */ /* 0x008ff00000201800 */
[----:B------:R-:W2:Y:S01]  /*1d00*/  F2F.F64.F32 R20, R25 ;  /* 0x0000001900147310 */ /* 0x000ea20000201800 */
[----:B-1----:R-:W-:-:S08]  /*1d10*/  DADD R18, -R18, 1 ;  /* 0x3ff0000012127429 */ /* 0x002fd00000000100 */
[----:B--2---:R-:W-:-:S06]  /*1d20*/  DFMA R16, R18, R16, R20 ;  /* 0x000000101210722b */ /* 0x004fcc0000000014 */
[----:B------:R-:W1:Y:S02]  /*1d30*/  F2F.F32.F64 R21, R16 ;  /* 0x0000001000157310 */ /* 0x000e640000301000 */
[----:B-1----:R1:W-:Y:S04]  /*1d40*/  STG.E desc[UR6][R12.64], R21 ;  /* 0x000000150c007986 */ /* 0x0023e8000c101906 */
[----:B------:R-:W0:Y:S04]  /*1d50*/  LDG.E R6, desc[UR6][R6.64] ;  /* 0x0000000606067981 */ /* 0x000e28000c1e1900 */
[----:B------:R-:W2:Y:S01]  /*1d60*/  LDG.E R18, desc[UR6][R4.64] ;  /* 0x0000000604127981 */ /* 0x000ea2000c1e1900 */
[----:B------:R-:W-:Y:S01]  /*1d70*/  IADD3 R8, PT, PT, R8, -0x4, RZ ;  /* 0xfffffffc08087810 */ /* 0x000fe20007ffe0ff */
[----:B0-----:R-:W0:Y:S01]  /*1d80*/  F2F.F64.F32 R14, R6 ;  /* 0x00000006000e7310 */ /* 0x001e220000201800 */
[----:B------:R-:W-:-:S07]  /*1d90*/  FMUL R9, R21, R6 ;  /* 0x0000000615097220 */ /* 0x000fce0000400000 */
[----:B--2---:R-:W-:Y:S08]  /*1da0*/  F2F.F64.F32 R18, R18 ;  /* 0x0000001200127310 */ /* 0x004ff00000201800 */
[----:B------:R-:W2:Y:S01]  /*1db0*/  F2F.F64.F32 R16, R9 ;  /* 0x0000000900107310 */ /* 0x000ea20000201800 */
[----:B0-----:R-:W-:-:S08]  /*1dc0*/  DADD R14, -R14, 1 ;  /* 0x3ff000000e0e7429 */ /* 0x001fd00000000100 */
[----:B--2---:R-:W-:-:S10]  /*1dd0*/  DFMA R14, R14, R18, R16 ;  /* 0x000000120e0e722b */ /* 0x004fd40000000010 */
[----:B------:R-:W0:Y:S02]  /*1de0*/  F2F.F32.F64 R15, R14 ;  /* 0x0000000e000f7310 */ /* 0x000e240000301000 */
[----:B0-----:R1:W-:Y:S02]  /*1df0*/  STG.E desc[UR6][R4.64], R15 ;  /* 0x0000000f04007986 */ /* 0x0013e4000c101906 */
.L_x_15:
[----:B------:R-:W-:Y:S05]  /*1e00*/  @!P1 EXIT ;  /* 0x000000000000994d */ /* 0x000fea0003800000 */
[----:B------:R-:W-:Y:S02]  /*1e10*/  ISETP.NE.AND P0, PT, R10, 0x1, PT ;  /* 0x000000010a00780c */ /* 0x000fe40003f05270 */
[----:B------:R-:W-:-:S04]  /*1e20*/  LOP3.LUT R2, R2, 0x1, RZ, 0xc0, !PT ;  /* 0x0000000102027812 */ /* 0x000fc800078ec0ff */
[----:B------:R-:W-:-:S07]  /*1e30*/  ISETP.NE.U32.AND P1, PT, R2, 0x1, PT ;  /* 0x000000010200780c */ /* 0x000fce0003f25070 */
[----:B------:R-:W-:Y:S06]  /*1e40*/  @!P0 BRA `(.L_x_16) ;  /* 0x0000000000888947 */ /* 0x000fec0003800000 */
[----:B------:R-:W1:Y:S01]  /*1e50*/  LDC R9, c[0x0][0x398] ;  /* 0x0000e600ff097b82 */ /* 0x000e620000000800 */
[----:B0-----:R-:W-:-:S07]  /*1e60*/  IADD3 R17, PT, PT, R3, R8, RZ ;  /* 0x0000000803117210 */ /* 0x001fce0007ffe0ff */
[----:B------:R-:W0:Y:S08]  /*1e70*/  LDC.64 R6, c[0x0][0x380] ;  /* 0x0000e000ff067b82 */ /* 0x000e300000000a00 */
[----:B------:R-:W3:Y:S01]  /*1e80*/  LDC.64 R10, c[0x0][0x388] ;  /* 0x0000e200ff0a7b82 */ /* 0x000ee20000000a00 */
[----:B-12---:R-:W-:-:S04]  /*1e90*/  IMAD R5, R17, R9, R0 ;  /* 0x0000000911057224 */ /* 0x006fc800078e0200 */
[----:B0-----:R-:W-:-:S05]  /*1ea0*/  IMAD.WIDE R4, R5, 0x4, R6 ;  /* 0x0000000405047825 */ /* 0x001fca00078e0206 */
[----:B------:R-:W2:Y:S01]  /*1eb0*/  LDG.E R14, desc[UR6][R4.64] ;  /* 0x00000006040e7981 */ /* 0x000ea2000c1e1900 */
[----:B------:R-:W-:-:S04]  /*1ec0*/  IMAD.WIDE R22, R9, 0x4, R4 ;  /* 0x0000000409167825 */ /* 0x000fc800078e0204 */
[C---:B---3--:R-:W-:Y:S02]  /*1ed0*/  IMAD.WIDE.U32 R20, R17.reuse, 0x4, R10 ;  /* 0x0000000411147825 */ /* 0x048fe400078e000a */
[----:B------:R-:W3:Y:S04]  /*1ee0*/  LDG.E R23, desc[UR6][R22.64] ;  /* 0x0000000616177981 */ /* 0x000ee8000c1e1900 */
[----:B------:R-:W4:Y:S01]  /*1ef0*/  LDG.E R20, desc[UR6][R20.64] ;  /* 0x0000000614147981 */ /* 0x000f22000c1e1900 */
[----:B------:R-:W-:-:S05]  /*1f00*/  IADD3 R17, PT, PT, R17, -0x1, RZ ;  /* 0xffffffff11117810 */ /* 0x000fca0007ffe0ff */
[C---:B------:R-:W-:Y:S02]  /*1f10*/  IMAD R9, R17.reuse, R9, R0 ;  /* 0x0000000911097224 */ /* 0x040fe400078e0200 */
[----:B------:R-:W-:-:S04]  /*1f20*/  IMAD.WIDE.U32 R16, R17, 0x4, R10 ;  /* 0x0000000411107825 */ /* 0x000fc800078e000a */
[----:B------:R-:W-:Y:S01]  /*1f30*/  IMAD.WIDE R6, R9, 0x4, R6 ;  /* 0x0000000409067825 */ /* 0x000fe200078e0206 */
[----:B--2---:R-:W-:Y:S08]  /*1f40*/  F2F.F64.F32 R14, R14 ;  /* 0x0000000e000e7310 */ /* 0x004ff00000201800 */
[----:B----4-:R-:W0:Y:S01]  /*1f50*/  F2F.F64.F32 R12, R20 ;  /* 0x00000014000c7310 */ /* 0x010e220000201800 */
[----:B---3--:R-:W-:-:S07]  /*1f60*/  FMUL R18, R20, R23 ;  /* 0x0000001714127220 */ /* 0x008fce0000400000 */
[----:B------:R-:W1:Y:S01]  /*1f70*/  F2F.F64.F32 R18, R18 ;  /* 0x0000001200127310 */ /* 0x000e620000201800 */
[----:B0-----:R-:W-:-:S08]  /*1f80*/  DADD R12, -R12, 1 ;  /* 0x3ff000000c0c7429 */ /* 0x001fd00000000100 */
[----:B-1----:R-:W-:-:S06]  /*1f90*/  DFMA R12, R12, R14, R18 ;  /* 0x0000000e0c0c722b */ /* 0x002fcc0000000012 */
[----:B------:R-:W0:Y:S02]  /*1fa0*/  F2F.F32.F64 R19, R12 ;  /* 0x0000000c00137310 */ /* 0x000e240000301000 */
[----:B0-----:R3:W-:Y:S04]  /*1fb0*/  STG.E desc[UR6][R4.64], R19 ;  /* 0x0000001304007986 */ /* 0x0017e8000c101906 */
[----:B------:R-:W2:Y:S04]  /*1fc0*/  LDG.E R16, desc[UR6][R16.64] ;  /* 0x0000000610107981 */ /* 0x000ea8000c1e1900 */
[----:B------:R-:W4:Y:S01]  /*1fd0*/  LDG.E R14, desc[UR6][R6.64] ;  /* 0x00000006060e7981 */ /* 0x000f22000c1e1900 */
[----:B------:R-:W-:Y:S01]  /*1fe0*/  IADD3 R8, PT, PT, R8, -0x2, RZ ;  /* 0xfffffffe08087810 */ /* 0x000fe20007ffe0ff */
[----:B--2---:R-:W0:Y:S01]  /*1ff0*/  F2F.F64.F32 R10, R16 ;  /* 0x00000010000a7310 */ /* 0x004e220000201800 */
[----:B------:R-:W-:-:S07]  /*2000*/  FMUL R2, R19, R16 ;  /* 0x0000001013027220 */ /* 0x000fce0000400000 */
[----:B----4-:R-:W-:Y:S08]  /*2010*/  F2F.F64.F32 R14, R14 ;  /* 0x0000000e000e7310 */ /* 0x010ff00000201800 */
[----:B------:R-:W1:Y:S01]  /*2020*/  F2F.F64.F32 R12, R2 ;  /* 0x00000002000c7310 */ /* 0x000e620000201800 */
[----:B0-----:R-:W-:-:S08]  /*2030*/  DADD R10, -R10, 1 ;  /* 0x3ff000000a0a7429 */ /* 0x001fd00000000100 */
[----:B-1----:R-:W-:-:S10]  /*2040*/  DFMA R10, R10, R14, R12 ;  /* 0x0000000e0a0a722b */ /* 0x002fd4000000000c */
[----:B------:R-:W0:Y:S02]  /*2050*/  F2F.F32.F64 R11, R10 ;  /* 0x0000000a000b7310 */ /* 0x000e240000301000 */
[----:B0-----:R3:W-:Y:S02]  /*2060*/  STG.E desc[UR6][R6.64], R11 ;  /* 0x0000000b06007986 */ /* 0x0017e4000c101906 */
.L_x_16:
[----:B------:R-:W-:Y:S05]  /*2070*/  @P1 EXIT ;  /* 0x000000000000194d */ /* 0x000fea0003800000 */
[----:B---3--:R-:W2:Y:S01]  /*2080*/  LDC R11, c[0x0][0x398] ;  /* 0x0000e600ff0b7b82 */ /* 0x008ea20000000800 */
[----:B------:R-:W-:-:S07]  /*2090*/  IADD3 R9, PT, PT, R3, R8, RZ ;  /* 0x0000000803097210 */ /* 0x000fce0007ffe0ff */
[----:B------:R-:W3:Y:S08]  /*20a0*/  LDC.64 R6, c[0x0][0x380] ;  /* 0x0000e000ff067b82 */ /* 0x000ef00000000a00 */
[----:B-1----:R-:W1:Y:S01]  /*20b0*/  LDC.64 R4, c[0x0][0x388] ;  /* 0x0000e200ff047b82 */ /* 0x002e620000000a00 */
[----:B--2---:R-:W-:-:S04]  /*20c0*/  IMAD R3, R9, R11, R0 ;  /* 0x0000000b09037224 */ /* 0x004fc800078e0200 */
[----:B---3--:R-:W-:-:S05]  /*20d0*/  IMAD.WIDE R2, R3, 0x4, R6 ;  /* 0x0000000403027825 */ /* 0x008fca00078e0206 */
[----:B------:R-:W2:Y:S01]  /*20e0*/  LDG.E R8, desc[UR6][R2.64] ;  /* 0x0000000602087981 */ /* 0x000ea2000c1e1900 */
[----:B------:R-:W-:-:S04]  /*20f0*/  IMAD.WIDE R10, R11, 0x4, R2 ;  /* 0x000000040b0a7825 */ /* 0x000fc800078e0202 */
[----:B-1----:R-:W-:Y:S02]  /*2100*/  IMAD.WIDE.U32 R4, R9, 0x4, R4 ;  /* 0x0000000409047825 */ /* 0x002fe400078e0004 */
[----:B------:R-:W0:Y:S04]  /*2110*/  LDG.E R11, desc[UR6][R10.64] ;  /* 0x000000060a0b7981 */ /* 0x000e28000c1e1900 */
[----:B------:R-:W3:Y:S01]  /*2120*/  LDG.E R4, desc[UR6][R4.64] ;  /* 0x0000000604047981 */ /* 0x000ee2000c1e1900 */
[----:B--2---:R-:W-:Y:S08]  /*2130*/  F2F.F64.F32 R8, R8 ;  /* 0x0000000800087310 */ /* 0x004ff00000201800 */
[----:B---3--:R-:W1:Y:S01]  /*2140*/  F2F.F64.F32 R6, R4 ;  /* 0x0000000400067310 */ /* 0x008e620000201800 */
[----:B0-----:R-:W-:-:S07]  /*2150*/  FMUL R12, R4, R11 ;  /* 0x0000000b040c7220 */ /* 0x001fce0000400000 */
[----:B------:R-:W0:Y:S01]  /*2160*/  F2F.F64.F32 R12, R12 ;  /* 0x0000000c000c7310 */ /* 0x000e220000201800 */
[----:B-1----:R-:W-:-:S08]  /*2170*/  DADD R6, -R6, 1 ;  /* 0x3ff0000006067429 */ /* 0x002fd00000000100 */
[----:B0-----:R-:W-:-:S10]  /*2180*/  DFMA R6, R6, R8, R12 ;  /* 0x000000080606722b */ /* 0x001fd4000000000c */
[----:B------:R-:W0:Y:S02]  /*2190*/  F2F.F32.F64 R7, R6 ;  /* 0x0000000600077310 */ /* 0x000e240000301000 */
[----:B0-----:R-:W-:Y:S01]  /*21a0*/  STG.E desc[UR6][R2.64], R7 ;  /* 0x0000000702007986 */ /* 0x001fe2000c101906 */
[----:B------:R-:W-:Y:S05]  /*21b0*/  EXIT ;  /* 0x000000000000794d */ /* 0x000fea0003800000 */
.L_x_17:
        /* <DEDUP_REMOVED lines=12> */
.L_x_194:


//--------------------- .text._Z21interpolate_occlusionPfS_S_ii --------------------------
	.section	.text._Z21interpolate_occlusionPfS_S_ii,"ax",@progbits
	.align	128
        .global         _Z21interpolate_occlusionPfS_S_ii
        .type           _Z21interpolate_occlusionPfS_S_ii,@function
        .size           _Z21interpolate_occlusionPfS_S_ii,(.L_x_195 - _Z21interpolate_occlusionPfS_S_ii)
        .other          _Z21interpolate_occlusionPfS_S_ii,@"STO_CUDA_ENTRY STV_DEFAULT"
_Z21interpolate_occlusionPfS_S_ii:
.text._Z21interpolate_occlusionPfS_S_ii:
[----:B------:R-:W-:Y:S01]  /*0000*/  LDC R1, c[0x0][0x37c] ;  /* 0x0000df00ff017b82 */ /* 0x000fe20000000800 */
[----:B------:R-:W0:Y:S07]  /*0010*/  S2R R3, SR_CTAID.X ;  /* 0x0000000000037919 */ /* 0x000e2e0000002500 */
[----:B------:R-:W0:Y:S01]  /*0020*/  S2UR UR4, SR_CTAID.Y ;  /* 0x00000000000479c3 */ /* 0x000e220000002600 */
[----:B------:R-:W1:Y:S07]  /*0030*/  LDCU UR5, c[0x0][0x398] ;  /* 0x00007300ff0577ac */ /* 0x000e6e0008000800 */
[----:B------:R-:W0:Y:S02]  /*0040*/  LDC R0, c[0x0][0x370] ;  /* 0x0000dc00ff007b82 */ /* 0x000e240000000800 */
[----:B0-----:R-:W-:-:S05]  /*0050*/  IMAD R0, R0, UR4, R3 ;  /* 0x0000000400007c24 */ /* 0x001fca000f8e0203 */
[----:B-1----:R-:W-:-:S13]  /*0060*/  ISETP.GE.AND P0, PT, R0, UR5, PT ;  /* 0x0000000500007c0c */ /* 0x002fda000bf06270 */
[----:B------:R-:W-:Y:S05]  /*0070*/  @P0 EXIT ;  /* 0x000000000000094d */ /* 0x000fea0003800000 */
[----:B------:R-:W0:Y:S01]  /*0080*/  LDC.64 R2, c[0x0][0x388] ;  /* 0x0000e200ff027b82 */ /* 0x000e220000000a00 */
[----:B------:R-:W1:Y:S01]  /*0090*/  LDCU.64 UR4, c[0x0][0x358] ;  /* 0x00006b00ff0477ac */ /* 0x000e620008000a00 */
[----:B0-----:R-:W-:-:S05]  /*00a0*/  IMAD.WIDE R2, R0, 0x4, R2 ;  /* 0x0000000400027825 */ /* 0x001fca00078e0202 */
[----:B-1----:R-:W2:Y:S02]  /*00b0*/  LDG.E R4, desc[UR4][R2.64] ;  /* 0x0000000402047981 */ /* 0x002ea4000c1e1900 */
[----:B--2---:R-:W-:-:S13]  /*00c0*/  FSETP.NEU.AND P0, PT, R4, 1, PT ;  /* 0x3f8000000400780b */ /* 0x004fda0003f0d000 */
[----:B------:R-:W-:Y:S05]  /*00d0*/  @!P0 BRA `(.L_x_18) ;  /* 0x00000000001c8947 */ /* 0x000fea0003800000 */
[----:B------:R-:W0:Y:S08]  /*00e0*/  LDC.64 R2, c[0x0][0x380] ;  /* 0x0000e000ff027b82 */ /* 0x000e300000000a00 */
[----:B------:R-:W1:Y:S01]  /*00f0*/  LDC.64 R4, c[0x0][0x390] ;  /* 0x0000e400ff047b82 */ /* 0x000e620000000a00 */
[----:B0-----:R-:W-:-:S06]  /*0100*/  IMAD.WIDE R2, R0, 0x4, R2 ;  /* 0x0000000400027825 */ /* 0x001fcc00078e0202 */
[----:B------:R-:W2:Y:S01]  /*0110*/  LDG.E R3, desc[UR4][R2.64] ;  /* 0x0000000402037981 */ /* 0x000ea2000c1e1900 */
[----:B-1----:R-:W-:-:S05]  /*0120*/  IMAD.WIDE R4, R0, 0x4, R4 ;  /* 0x0000000400047825 */ /* 0x002fca00078e0204 */
[----:B--2---:R-:W-:Y:S01]  /*0130*/  STG.E desc[UR4][R4.64], R3 ;  /* 0x0000000304007986 */ /* 0x004fe2000c101904 */
[----:B------:R-:W-:Y:S05]  /*0140*/  EXIT ;  /* 0x000000000000794d */ /* 0x000fea0003800000 */
.L_x_18:
[----:B------:R-:W0:Y:S01]  /*0150*/  LDC R10, c[0x0][0x39c] ;  /* 0x0000e700ff0a7b82 */ /* 0x000e220000000800 */
[----:B------:R-:W-:Y:S02]  /*0160*/  IABS R9, R0 ;  /* 0x0000000000097213 */ /* 0x000fe40000000000 */
[----:B------:R-:W-:Y:S02]  /*0170*/  ISETP.GE.AND P2, PT, R0, RZ, PT ;  /* 0x000000ff0000720c */ /* 0x000fe40003f46270 */
[----:B0-----:R-:W-:-:S04]  /*0180*/  IABS R8, R10 ;  /* 0x0000000a00087213 */ /* 0x001fc80000000000 */
[----:B------:R-:W0:Y:S08]  /*0190*/  I2F.RP R6, R8 ;  /* 0x0000000800067306 */ /* 0x000e300000209400 */
[----:B0-----:R-:W0:Y:S02]  /*01a0*/  MUFU.RCP R6, R6 ;  /* 0x0000000600067308 */ /* 0x001e240000001000 */
[----:B0-----:R-:W-:-:S06]  /*01b0*/  VIADD R4, R6, 0xffffffe ;  /* 0x0ffffffe06047836 */ /* 0x001fcc0000000000 */
[----:B------:R0:W1:Y:S02]  /*01c0*/  F2I.FTZ.U32.TRUNC.NTZ R5, R4 ;  /* 0x0000000400057305 */ /* 0x000064000021f000 */
[----:B0-----:R-:W-:Y:S01]  /*01d0*/  IMAD.MOV.U32 R4, RZ, RZ, RZ ;  /* 0x000000ffff047224 */ /* 0x001fe200078e00ff */
[----:B-1----:R-:W-:-:S05]  /*01e0*/  IADD3 R7, PT, PT, RZ, -R5, RZ ;  /* 0x80000005ff077210 */ /* 0x002fca0007ffe0ff */
[----:B------:R-:W-:-:S04]  /*01f0*/  IMAD R7, R7, R8, RZ ;  /* 0x0000000807077224 */ /* 0x000fc800078e02ff */
[----:B------:R-:W-:Y:S01]  /*0200*/  IMAD.HI.U32 R5, R5, R7, R4 ;  /* 0x0000000705057227 */ /* 0x000fe200078e0004 */
[----:B------:R-:W-:-:S05]  /*0210*/  MOV R7, R9 ;  /* 0x0000000900077202 */ /* 0x000fca0000000f00 */
[----:B------:R-:W-:-:S04]  /*0220*/  IMAD.HI.U32 R5, R5, R7, RZ ;  /* 0x0000000705057227 */ /* 0x000fc800078e00ff */
[----:B------:R-:W-:-:S04]  /*0230*/  IMAD.MOV R5, RZ, RZ, -R5 ;  /* 0x000000ffff057224 */ /* 0x000fc800078e0a05 */
[----:B------:R-:W-:-:S05]  /*0240*/  IMAD R5, R8, R5, R7 ;  /* 0x0000000508057224 */ /* 0x000fca00078e0207 */
[----:B------:R-:W-:-:S13]  /*0250*/  ISETP.GT.U32.AND P0, PT, R8, R5, PT ;  /* 0x000000050800720c */ /* 0x000fda0003f04070 */
[----:B------:R-:W-:Y:S02]  /*0260*/  @!P0 IADD3 R5, PT, PT, R5, -R8, RZ ;  /* 0x8000000805058210 */ /* 0x000fe40007ffe0ff */
[----:B------:R-:W-:Y:S02]  /*0270*/  ISETP.NE.AND P0, PT, R10, RZ, PT ;  /* 0x000000ff0a00720c */ /* 0x000fe40003f05270 */
[----:B------:R-:W-:-:S13]  /*0280*/  ISETP.GT.U32.AND P1, PT, R8, R5, PT ;  /* 0x000000050800720c */ /* 0x000fda0003f24070 */
[----:B------:R-:W-:-:S05]  /*0290*/  @!P1 IMAD.IADD R5, R5, 0x1, -R8 ;  /* 0x0000000105059824 */ /* 0x000fca00078e0a08 */
[----:B------:R-:W-:-:S05]  /*02a0*/  MOV R6, R5 ;  /* 0x0000000500067202 */ /* 0x000fca0000000f00 */
[----:B------:R-:W-:Y:S01]  /*02b0*/  @!P2 IMAD.MOV R6, RZ, RZ, -R6 ;  /* 0x000000ffff06a224 */ /* 0x000fe200078e0a06 */
[----:B------:R-:W-:-:S04]  /*02c0*/  @!P0 LOP3.LUT R6, RZ, R10, RZ, 0x33, !PT ;  /* 0x0000000aff068212 */ /* 0x000fc800078e33ff */
[----:B------:R-:W-:-:S13]  /*02d0*/  ISETP.GE.AND P0, PT, R6, RZ, PT ;  /* 0x000000ff0600720c */ /* 0x000fda0003f06270 */
[----:B------:R-:W-:Y:S05]  /*02e0*/  @!P0 BRA `(.L_x_19) ;  /* 0x0000000000248947 */ /* 0x000fea0003800000 */
[----:B------:R-:W-:Y:S01]  /*02f0*/  HFMA2 R7, -RZ, RZ, 0, 0 ;  /* 0x00000000ff077431 */ /* 0x000fe200000001ff */
[----:B------:R-:W-:-:S07]  /*0300*/  LOP3.LUT R8, RZ, R6, RZ, 0x33, !PT ;  /* 0x00000006ff087212 */ /* 0x000fce00078e33ff */
.L_x_21:
[----:B------:R-:W-:-:S06]  /*0310*/  IMAD.WIDE R4, R7, 0x4, R2 ;  /* 0x0000000407047825 */ /* 0x000fcc00078e0202 */
[----:B------:R-:W2:Y:S02]  /*0320*/  LDG.E R4, desc[UR4][R4.64] ;  /* 0x0000000404047981 */ /* 0x000ea4000c1e1900 */
[----:B--2---:R-:W-:-:S13]  /*0330*/  FSETP.NEU.AND P0, PT, R4, RZ, PT ;  /* 0x000000ff0400720b */ /* 0x004fda0003f0d000 */
[----:B------:R-:W-:Y:S05]  /*0340*/  @!P0 BRA `(.L_x_20) ;  /* 0x0000000000448947 */ /* 0x000fea0003800000 */
[----:B------:R-:W-:-:S05]  /*0350*/  VIADD R7, R7, 0xffffffff ;  /* 0xffffffff07077836 */ /* 0x000fca0000000000 */
[----:B------:R-:W-:-:S13]  /*0360*/  ISETP.GT.AND P0, PT, R7, R8, PT ;  /* 0x000000080700720c */ /* 0x000fda0003f04270 */
[----:B------:R-:W-:Y:S05]  /*0370*/  @P0 BRA `(.L_x_21) ;  /* 0xfffffffc00e40947 */ /* 0x000fea000383ffff */
.L_x_19:
[----:B------:R-:W0:Y:S01]  /*0380*/  LDCU UR6, c[0x0][0x39c] ;  /* 0x00007380ff0677ac */ /* 0x000e220008000800 */
[----:B------:R-:W-:Y:S01]  /*0390*/  MOV R7, RZ ;  /* 0x000000ff00077202 */ /* 0x000fe20000000f00 */
[----:B0-----:R-:W-:-:S09]  /*03a0*/  UISETP.GE.AND UP0, UPT, UR6, URZ, UPT ;  /* 0x000000ff0600728c */ /* 0x001fd2000bf06270 */
[----:B------:R-:W-:Y:S05]  /*03b0*/  BRA.U !UP0, `(.L_x_20) ;  /* 0x0000000108287547 */ /* 0x000fea000b800000 */
[----:B------:R-:W-:Y:S01]  /*03c0*/  IMAD.MOV.U32 R7, RZ, RZ, RZ ;  /* 0x000000ffff077224 */ /* 0x000fe200078e00ff */
[----:B------:R-:W0:Y:S06]  /*03d0*/  LDCU UR6, c[0x0][0x39c] ;  /* 0x00007380ff0677ac */ /* 0x000e2c0008000800 */
.L_x_22:
[----:B------:R-:W-:-:S06]  /*03e0*/  IMAD.WIDE.U32 R4, R7, 0x4, R2 ;  /* 0x0000000407047825 */ /* 0x000fcc00078e0002 */
[----:B------:R-:W2:Y:S02]  /*03f0*/  LDG.E R4, desc[UR4][R4.64] ;  /* 0x0000000404047981 */ /* 0x000ea4000c1e1900 */
[----:B--2---:R-:W-:-:S13]  /*0400*/  FSETP.NEU.AND P0, PT, R4, RZ, PT ;  /* 0x000000ff0400720b */ /* 0x004fda0003f0d000 */
[----:B------:R-:W-:Y:S05]  /*0410*/  @!P0 BRA `(.L_x_20) ;  /* 0x0000000000108947 */ /* 0x000fea0003800000 */
[----:B------:R-:W-:-:S05]  /*0420*/  IADD3 R7, PT, PT, R7, 0x1, RZ ;  /* 0x0000000107077810 */ /* 0x000fca0007ffe0ff */
[----:B------:R-:W-:-:S05]  /*0430*/  IMAD.IADD R4, R6, 0x1, R7 ;  /* 0x0000000106047824 */ /* 0x000fca00078e0207 */
[----:B0-----:R-:W-:-:S13]  /*0440*/  ISETP.GE.AND P0, PT, R4, UR6, PT ;  /* 0x0000000604007c0c */ /* 0x001fda000bf06270 */
[----:B------:R-:W-:Y:S05]  /*0450*/  @!P0 BRA `(.L_x_22) ;  /* 0xfffffffc00e08947 */ /* 0x000fea000383ffff */
.L_x_20:
[----:B0-----:R-:W0:Y:S01]  /*0460*/  LDCU UR6, c[0x0][0x39c] ;  /* 0x00007380ff0677ac */ /* 0x001e220008000800 */
[----:B------:R-:W-:-:S04]  /*0470*/  IADD3 R2, PT, PT, R6, R7, RZ ;  /* 0x0000000706027210 */ /* 0x000fc80007ffe0ff */
[----:B0-----:R-:W-:-:S13]  /*0480*/  ISETP.GE.AND P0, PT, R2, UR6, PT ;  /* 0x0000000602007c0c */ /* 0x001fda000bf06270 */
[----:B------:R-:W-:Y:S05]  /*0490*/  @P0 BRA `(.L_x_23) ;  /* 0x0000000000200947 */ /* 0x000fea0003800000 */
[----:B------:R-:W0:Y:S01]  /*04a0*/  LDC.64 R2, c[0x0][0x380] ;  /* 0x0000e000ff027b82 */ /* 0x000e220000000a00 */
[----:B------:R-:W-:-:S07]  /*04b0*/  IMAD.IADD R7, R0, 0x1, R7 ;  /* 0x0000000100077824 */ /* 0x000fce00078e0207 */
[----:B------:R-:W1:Y:S01]  /*04c0*/  LDC.64 R4, c[0x0][0x390] ;  /* 0x0000e400ff047b82 */ /* 0x000e620000000a00 */
[----:B0-----:R-:W-:-:S06]  /*04d0*/  IMAD.WIDE R2, R7, 0x4, R2 ;  /* 0x0000000407027825 */ /* 0x001fcc00078e0202 */
[----:B------:R-:W2:Y:S01]  /*04e0*/  LDG.E R3, desc[UR4][R2.64] ;  /* 0x0000000402037981 */ /* 0x000ea2000c1e1900 */
[----:B-1----:R-:W-:-:S05]  /*04f0*/  IMAD.WIDE R4, R0, 0x4, R4 ;  /* 0x0000000400047825 */ /* 0x002fca00078e0204 */
[----:B--2---:R-:W-:Y:S01]  /*0500*/  STG.E desc[UR4][R4.64], R3 ;  /* 0x0000000304007986 */ /* 0x004fe2000c101904 */
[----:B------:R-:W-:Y:S05]  /*0510*/  EXIT ;  /* 0x000000000000794d */ /* 0x000fea0003800000 */
.L_x_23:
[----:B------:R-:W0:Y:S08]  /*0520*/  LDC.64 R2, c[0x0][0x380] ;  /* 0x0000e000ff027b82 */ /* 0x000e300000000a00 */
[----:B------:R-:W1:Y:S01]  /*0530*/  LDC.64 R4, c[0x0][0x390] ;  /* 0x0000e400ff047b82 */ /* 0x000e620000000a00 */
[----:B0-----:R-:W-:-:S06]  /*0540*/  IMAD.WIDE R2, R0, 0x4, R2 ;  /* 0x0000000400027825 */ /* 0x001fcc00078e0202 */
[----:B------:R-:W2:Y:S01]  /*0550*/  LDG.E R3, desc[UR4][R2.64] ;  /* 0x0000000402037981 */ /* 0x000ea2000c1e1900 */
[----:B-1----:R-:W-:-:S05]  /*0560*/  IMAD.WIDE R4, R0, 0x4, R4 ;  /* 0x0000000400047825 */ /* 0x002fca00078e0204 */
[----:B--2---:R-:W-:Y:S01]  /*0570*/  STG.E desc[UR4][R4.64], R3 ;  /* 0x0000000304007986 */ /* 0x004fe2000c101904 */
[----:B------:R-:W-:Y:S05]  /*0580*/  EXIT ;  /* 0x000000000000794d */ /* 0x000fea0003800000 */
.L_x_24:
        /* <DEDUP_REMOVED lines=15> */
.L_x_195:


//--------------------- .text._Z20interpolate_mismatchPfS_S_iii --------------------------
	.section	.text._Z20interpolate_mismatchPfS_S_iii,"ax",@progbits
	.align	128
        .global         _Z20interpolate_mismatchPfS_S_iii
        .type           _Z20interpolate_mismatchPfS_S_iii,@function
        .size           _Z20interpolate_mismatchPfS_S_iii,(.L_x_196 - _Z20interpolate_mismatchPfS_S_iii)
        .other          _Z20interpolate_mismatchPfS_S_iii,@"STO_CUDA_ENTRY STV_DEFAULT"
_Z20interpolate_mismatchPfS_S_iii:
.text._Z20interpolate_mismatchPfS_S_iii:
[----:B------:R-:W0:Y:S01]  /*0000*/  LDC R1, c[0x0][0x37c] ;  /* 0x0000df00ff017b82 */ /* 0x000e220000000800 */
[----:B------:R-:W1:Y:S07]  /*0010*/  S2R R0, SR_CTAID.X ;  /* 0x0000000000007919 */ /* 0x000e6e0000002500 */
[----:B------:R-:W1:Y:S01]  /*0020*/  S2UR UR4, SR_CTAID.Y ;  /* 0x00000000000479c3 */ /* 0x000e620000002600 */
[----:B------:R-:W2:Y:S01]  /*0030*/  LDCU UR5, c[0x0][0x398] ;  /* 0x00007300ff0577ac */ /* 0x000ea20008000800 */
[----:B0-----:R-:W-:-:S06]  /*0040*/  VIADD R1, R1, 0xffffffc0 ;  /* 0xffffffc001017836 */ /* 0x001fcc0000000000 */
[----:B------:R-:W1:Y:S02]  /*0050*/  LDC R19, c[0x0][0x370] ;  /* 0x0000dc00ff137b82 */ /* 0x000e640000000800 */
[----:B-1----:R-:W-:-:S05]  /*0060*/  IMAD R19, R19, UR4, R0 ;  /* 0x0000000413137c24 */ /* 0x002fca000f8e0200 */
[----:B--2---:R-:W-:-:S13]  /*0070*/  ISETP.GE.AND P0, PT, R19, UR5, PT ;  /* 0x0000000513007c0c */ /* 0x004fda000bf06270 */
[----:B------:R-:W-:Y:S05]  /*0080*/  @P0 EXIT ;  /* 0x000000000000094d */ /* 0x000fea0003800000 */
[----:B------:R-:W0:Y:S01]  /*0090*/  LDC.64 R2, c[0x0][0x388] ;  /* 0x0000e200ff027b82 */ /* 0x000e220000000a00 */
[----:B------:R-:W1:Y:S01]  /*00a0*/  LDCU.64 UR36, c[0x0][0x358] ;  /* 0x00006b00ff2477ac */ /* 0x000e620008000a00 */
[----:B0-----:R-:W-:-:S06]  /*00b0*/  IMAD.WIDE R2, R19, 0x4, R2 ;  /* 0x0000000413027825 */ /* 0x001fcc00078e0202 */
        /* <DEDUP_REMOVED lines=10> */
.L_x_25:
[----:B------:R-:W0:Y:S01]  /*0160*/  LDC R0, c[0x0][0x3a0] ;  /* 0x0000e800ff007b82 */ /* 0x000e220000000800 */
[----:B------:R-:W1:Y:S01]  /*0170*/  LDCU.64 UR4, c[0x0][0x388] ;  /* 0x00007100ff0477ac */ /* 0x000e620008000a00 */
[----:B0-----:R-:W-:-:S04]  /*0180*/  IABS R5, R0 ;  /* 0x0000000000057213 */ /* 0x001fc80000000000 */
[----:B------:R-:W0:Y:S08]  /*0190*/  I2F.RP R4, R5 ;  /* 0x0000000500047306 */ /* 0x000e300000209400 */
[----:B0-----:R-:W0:Y:S02]  /*01a0*/  MUFU.RCP R4, R4 ;  /* 0x0000000400047308 */ /* 0x001e240000001000 */
[----:B0-----:R-:W-:-:S06]  /*01b0*/  VIADD R2, R4, 0xffffffe ;  /* 0x0ffffffe04027836 */ /* 0x001fcc0000000000 */
[----:B------:R0:W2:Y:S02]  /*01c0*/  F2I.FTZ.U32.TRUNC.NTZ R3, R2 ;  /* 0x0000000200037305 */ /* 0x0000a4000021f000 */
[----:B0-----:R-:W-:Y:S02]  /*01d0*/  IMAD.MOV.U32 R2, RZ, RZ, RZ ;  /* 0x000000ffff027224 */ /* 0x001fe400078e00ff */
[----:B--2---:R-:W-:-:S04]  /*01e0*/  IMAD.MOV R6, RZ, RZ, -R3 ;  /* 0x000000ffff067224 */ /* 0x004fc800078e0a03 */
[----:B------:R-:W-:Y:S01]  /*01f0*/  IMAD R7, R6, R5, RZ ;  /* 0x0000000506077224 */ /* 0x000fe200078e02ff */
[----:B------:R-:W-:-:S03]  /*0200*/  IABS R6, R19 ;  /* 0x0000001300067213 */ /* 0x000fc60000000000 */
[----:B------:R-:W-:Y:S01]  /*0210*/  IMAD.HI.U32 R3, R3, R7, R2 ;  /* 0x0000000703037227 */ /* 0x000fe200078e0002 */
[----:B------:R-:W-:-:S04]  /*0220*/  LOP3.LUT R2, R19, R0, RZ, 0x3c, !PT ;  /* 0x0000000013027212 */ /* 0x000fc800078e3cff */
[----:B------:R-:W-:Y:S01]  /*0230*/  ISETP.GE.AND P1, PT, R2, RZ, PT ;  /* 0x000000ff0200720c */ /* 0x000fe20003f26270 */
[----:B------:R-:W-:-:S04]  /*0240*/  IMAD.HI.U32 R3, R3, R6, RZ ;  /* 0x0000000603037227 */ /* 0x000fc800078e00ff */
[----:B------:R-:W-:-:S04]  /*0250*/  IMAD.MOV R4, RZ, RZ, -R3 ;  /* 0x000000ffff047224 */ /* 0x000fc800078e0a03 */
[C---:B------:R-:W-:Y:S02]  /*0260*/  IMAD R4, R5.reuse, R4, R6 ;  /* 0x0000000405047224 */ /* 0x040fe400078e0206 */
[----:B------:R-:W0:Y:S03]  /*0270*/  LDC R6, c[0x0][0x39c] ;  /* 0x0000e700ff067b82 */ /* 0x000e260000000800 */
[----:B------:R-:W-:-:S13]  /*0280*/  ISETP.GT.U32.AND P2, PT, R5, R4, PT ;  /* 0x000000040500720c */ /* 0x000fda0003f44070 */
[----:B------:R-:W-:Y:S01]  /*0290*/  @!P2 IMAD.IADD R4, R4, 0x1, -R5 ;  /* 0x000000010404a824 */ /* 0x000fe200078e0a05 */
[----:B------:R-:W-:Y:S02]  /*02a0*/  @!P2 IADD3 R3, PT, PT, R3, 0x1, RZ ;  /* 0x000000010303a810 */ /* 0x000fe40007ffe0ff */
[----:B------:R-:W-:Y:S02]  /*02b0*/  ISETP.NE.AND P2, PT, R0, RZ, PT ;  /* 0x000000ff0000720c */ /* 0x000fe40003f45270 */
[----:B------:R-:W-:Y:S01]  /*02c0*/  ISETP.GE.U32.AND P0, PT, R4, R5, PT ;  /* 0x000000050400720c */ /* 0x000fe20003f06070 */
[----:B------:R-:W-:-:S12]  /*02d0*/  IMAD.MOV.U32 R5, RZ, RZ, 0x3f000000 ;  /* 0x3f000000ff057424 */ /* 0x000fd800078e00ff */
[----:B------:R-:W-:-:S04]  /*02e0*/  @P0 VIADD R3, R3, 0x1 ;  /* 0x0000000103030836 */ /* 0x000fc80000000000 */
[----:B------:R-:W-:Y:S01]  /*02f0*/  @!P1 IMAD.MOV R3, RZ, RZ, -R3 ;  /* 0x000000ffff039224 */ /* 0x000fe200078e0a03 */
[----:B------:R-:W-:-:S04]  /*0300*/  @!P2 LOP3.LUT R3, RZ, R0, RZ, 0x33, !PT ;  /* 0x00000000ff03a212 */ /* 0x000fc800078e33ff */
[----:B------:R-:W-:Y:S01]  /*0310*/  I2FP.F32.S32 R18, R3 ;  /* 0x0000000300127245 */ /* 0x000fe20000201400 */
[----:B------:R-:W-:-:S04]  /*0320*/  IMAD.MOV R2, RZ, RZ, -R3 ;  /* 0x000000ffff027224 */ /* 0x000fc800078e0a03 */
[----:B------:R-:W-:-:S05]  /*0330*/  IMAD R2, R0, R2, R19 ;  /* 0x0000000200027224 */ /* 0x000fca00078e0213 */
[----:B------:R-:W-:-:S04]  /*0340*/  I2FP.F32.S32 R17, R2 ;  /* 0x0000000200117245 */ /* 0x000fc80000201400 */
[C---:B------:R-:W-:Y:S02]  /*0350*/  LOP3.LUT R2, R5.reuse, 0x80000000, R17, 0xb8, !PT ;  /* 0x8000000005027812 */ /* 0x040fe400078eb811 */
[----:B------:R-:W-:-:S03]  /*0360*/  LOP3.LUT R5, R5, 0x80000000, R18, 0xb8, !PT ;  /* 0x8000000005057812 */ /* 0x000fc600078eb812 */
[----:B------:R-:W-:Y:S02]  /*0370*/  FADD.RZ R4, R17, R2 ;  /* 0x0000000211047221 */ /* 0x000fe4000000c000 */
[----:B------:R-:W-:Y:S02]  /*0380*/  FADD.RZ R5, R18, R5 ;  /* 0x0000000512057221 */ /* 0x000fe4000000c000 */
[----:B------:R-:W2:Y:S08]  /*0390*/  F2I.TRUNC.NTZ R3, R4 ;  /* 0x0000000400037305 */ /* 0x000eb0000020f100 */
[----:B------:R-:W0:Y:S01]  /*03a0*/  F2I.TRUNC.NTZ R5, R5 ;  /* 0x0000000500057305 */ /* 0x000e22000020f100 */
[----:B--2---:R-:W-:-:S04]  /*03b0*/  ISETP.GE.AND P1, PT, R3, R0, PT ;  /* 0x000000000300720c */ /* 0x004fc80003f26270 */
[----:B------:R-:W-:Y:S02]  /*03c0*/  ISETP.GT.AND P1, PT, R3, -0x1, !P1 ;  /* 0xffffffff0300780c */ /* 0x000fe40004f24270 */
[C---:B0-----:R-:W-:Y:S01]  /*03d0*/  ISETP.GE.AND P0, PT, R5.reuse, R6, PT ;  /* 0x000000060500720c */ /* 0x041fe20003f06270 */
[----:B------:R-:W-:-:S03]  /*03e0*/  IMAD R2, R5, R0, R3 ;  /* 0x0000000005027224 */ /* 0x000fc600078e0203 */
[----:B------:R-:W-:Y:S01]  /*03f0*/  ISETP.GT.AND P0, PT, R5, -0x1, !P0 ;  /* 0xffffffff0500780c */ /* 0x000fe20004704270 */
[----:B------:R-:W-:-:S03]  /*0400*/  IMAD.WIDE R2, R2, 0x4, RZ ;  /* 0x0000000402027825 */ /* 0x000fc600078e02ff */
[----:B------:R-:W-:Y:S01]  /*0410*/  PLOP3.LUT P0, PT, P0, P1, PT, 0x80, 0x8 ;  /* 0x000000000008781c */ /* 0x000fe20000703070 */
[----:B------:R-:W-:Y:S01]  /*0420*/  IMAD.MOV.U32 R22, RZ, RZ, R2 ;  /* 0x000000ffff167224 */ /* 0x000fe200078e0002 */
[----:B-1----:R-:W-:Y:S01]  /*0430*/  IADD3 R9, P2, PT, R2, UR4, RZ ;  /* 0x0000000402097c10 */ /* 0x002fe2000ff5e0ff */
[----:B------:R-:W-:Y:S01]  /*0440*/  IMAD.MOV.U32 R23, RZ, RZ, R3 ;  /* 0x000000ffff177224 */ /* 0x000fe200078e0003 */
[----:B------:R-:W-:Y:S02]  /*0450*/  PLOP3.LUT P1, PT, P0, PT, PT, 0x8, 0x80 ;  /* 0x000000000080781c */ /* 0x000fe4000072e170 */
[----:B------:R-:W-:-:S07]  /*0460*/  IADD3.X R5, PT, PT, R3, UR5, RZ, P2, !PT ;  /* 0x0000000503057c10 */ /* 0x000fce00097fe4ff */
[----:B------:R-:W-:Y:S05]  /*0470*/  @!P0 BRA `(.L_x_26) ;  /* 0x00000000007c8947 */ /* 0x000fea0003800000 */
[----:B------:R-:W0:Y:S01]  /*0480*/  LDC R11, c[0x0][0x39c] ;  /* 0x0000e700ff0b7b82 */ /* 0x000e220000000800 */
[----:B------:R-:W-:Y:S01]  /*0490*/  MOV R0, R17 ;  /* 0x0000001100007202 */ /* 0x000fe20000000f00 */
[----:B------:R-:W-:-:S06]  /*04a0*/  IMAD.MOV.U32 R6, RZ, RZ, R18 ;  /* 0x000000ffff067224 */ /* 0x000fcc00078e0012 */
[----:B------:R-:W1:Y:S08]  /*04b0*/  LDC R10, c[0x0][0x3a0] ;  /* 0x0000e800ff0a7b82 */ /* 0x000e700000000800 */
[----:B------:R-:W2:Y:S02]  /*04c0*/  LDC.64 R2, c[0x0][0x388] ;  /* 0x0000e200ff027b82 */ /* 0x000ea40000000a00 */
.L_x_27:
[----:B------:R-:W-:-:S06]  /*04d0*/  IMAD.MOV.U32 R4, RZ, RZ, R9 ;  /* 0x000000ffff047224 */ /* 0x000fcc00078e0009 */
[----:B------:R-:W3:Y:S02]  /*04e0*/  LDG.E R4, desc[UR36][R4.64] ;  /* 0x0000002404047981 */ /* 0x000ee4000c1e1900 */
[----:B---3--:R-:W-:-:S13]  /*04f0*/  FSETP.NEU.AND P0, PT, R4, 2, PT ;  /* 0x400000000400780b */ /* 0x008fda0003f0d000 */
[----:B------:R-:W-:Y:S05]  /*0500*/  @P0 BRA `(.L_x_26) ;  /* 0x0000000000580947 */ /* 0x000fea0003800000 */
[----:B------:R-:W-:Y:S01]  /*0510*/  FADD R6, R6, 1 ;  /* 0x3f80000006067421 */ /* 0x000fe20000000000 */
[----:B------:R-:W-:Y:S02]  /*0520*/  IMAD.MOV.U32 R5, RZ, RZ, 0x3f000000 ;  /* 0x3f000000ff057424 */ /* 0x000fe400078e00ff */
[----:B------:R-:W-:-:S03]  /*0530*/  FADD R0, RZ, R0 ;  /* 0x00000000ff007221 */ /* 0x000fc60000000000 */
[C---:B------:R-:W-:Y:S02]  /*0540*/  LOP3.LUT R7, R5.reuse, 0x80000000, R6, 0xb8, !PT ;  /* 0x8000000005077812 */ /* 0x040fe400078eb806 */
[----:B------:R-:W-:-:S03]  /*0550*/  LOP3.LUT R5, R5, 0x80000000, R0, 0xb8, !PT ;  /* 0x8000000005057812 */ /* 0x000fc600078eb800 */
[----:B------:R-:W-:Y:S02]  /*0560*/  FADD.RZ R8, R6, R7 ;  /* 0x0000000706087221 */ /* 0x000fe4000000c000 */
[----:B------:R-:W-:-:S04]  /*0570*/  FADD.RZ R7, R0, R5 ;  /* 0x0000000500077221 */ /* 0x000fc8000000c000 */
[----:B------:R-:W0:Y:S08]  /*0580*/  F2I.TRUNC.NTZ R8, R8 ;  /* 0x0000000800087305 */ /* 0x000e30000020f100 */
[----:B------:R-:W1:Y:S01]  /*0590*/  F2I.TRUNC.NTZ R7, R7 ;  /* 0x0000000700077305 */ /* 0x000e62000020f100 */
[----:B0-----:R-:W-:-:S04]  /*05a0*/  ISETP.GE.AND P0, PT, R8, R11, PT ;  /* 0x0000000b0800720c */ /* 0x001fc80003f06270 */
[C---:B------:R-:W-:Y:S02]  /*05b0*/  ISETP.GT.AND P0, PT, R8.reuse, -0x1, !P0 ;  /* 0xffffffff0800780c */ /* 0x040fe40004704270 */
[-C--:B-1----:R-:W-:Y:S01]  /*05c0*/  ISETP.GE.AND P1, PT, R7, R10.reuse, PT ;  /* 0x0000000a0700720c */ /* 0x082fe20003f26270 */
[----:B------:R-:W-:-:S03]  /*05d0*/  IMAD R4, R8, R10, R7 ;  /* 0x0000000a08047224 */ /* 0x000fc600078e0207 */
[----:B------:R-:W-:Y:S01]  /*05e0*/  ISETP.GT.AND P1, PT, R7, -0x1, !P1 ;  /* 0xffffffff0700780c */ /* 0x000fe20004f24270 */
[----:B------:R-:W-:-:S03]  /*05f0*/  IMAD.WIDE R4, R4, 0x4, RZ ;  /* 0x0000000404047825 */ /* 0x000fc600078e02ff */
[----:B------:R-:W-:Y:S01]  /*0600*/  PLOP3.LUT P0, PT, P0, P1, PT, 0x80, 0x8 ;  /* 0x000000000008781c */ /* 0x000fe20000703070 */
[----:B------:R-:W-:Y:S01]  /*0610*/  IMAD.MOV.U32 R23, RZ, RZ, R5 ;  /* 0x000000ffff177224 */ /* 0x000fe200078e0005 */
[----:B--2---:R-:W-:Y:S01]  /*0620*/  IADD3 R9, P2, PT, R4, R2, RZ ;  /* 0x0000000204097210 */ /* 0x004fe20007f5e0ff */
[----:B------:R-:W-:Y:S01]  /*0630*/  IMAD.MOV.U32 R22, RZ, RZ, R4 ;  /* 0x000000ffff167224 */ /* 0x000fe200078e0004 */
[----:B------:R-:W-:-:S03]  /*0640*/  PLOP3.LUT P1, PT, P0, PT, PT, 0x8, 0x80 ;  /* 0x000000000080781c */ /* 0x000fc6000072e170 */
[----:B------:R-:W-:-:S06]  /*0650*/  IMAD.X R5, R5, 0x1, R3, P2 ;  /* 0x0000000105057824 */ /* 0x000fcc00010e0603 */
[----:B------:R-:W-:Y:S05]  /*0660*/  @P0 BRA `(.L_x_27) ;  /* 0xfffffffc00980947 */ /* 0x000fea000383ffff */
.L_x_26:
[----:B------:R-:W3:Y:S01]  /*0670*/  LDCU UR42, c[0x0][0x39c] ;  /* 0x00007380ff2a77ac */ /* 0x000ee20008000800 */
[----:B------:R-:W-:Y:S02]  /*0680*/  HFMA2 R16, -RZ, RZ, 0, 0 ;  /* 0x00000000ff107431 */ /* 0x000fe400000001ff */
[----:B--2---:R-:W-:Y:S01]  /*0690*/  IMAD.MOV.U32 R2, RZ, RZ, R9 ;  /* 0x000000ffff027224 */ /* 0x004fe200078e0009 */
[----:B------:R-:W2:Y:S01]  /*06a0*/  LDCU UR43, c[0x0][0x39c] ;  /* 0x00007380ff2b77ac */ /* 0x000ea20008000800 */
[----:B------:R-:W-:Y:S01]  /*06b0*/  IMAD.MOV.U32 R3, RZ, RZ, R5 ;  /* 0x000000ffff037224 */ /* 0x000fe200078e0005 */
[----:B------:R-:W4:Y:S01]  /*06c0*/  LDCU UR44, c[0x0][0x3a0] ;  /* 0x00007400ff2c77ac */ /* 0x000f220008000800 */
[----:B------:R-:W0:Y:S01]  /*06d0*/  LDCU UR45, c[0x0][0x3a0] ;  /* 0x00007400ff2d77ac */ /* 0x000e220008000800 */
[----:B------:R-:W0:Y:S01]  /*06e0*/  LDCU.64 UR38, c[0x0][0x388] ;  /* 0x00007100ff2677ac */ /* 0x000e220008000a00 */
[----:B------:R-:W0:Y:S01]  /*06f0*/  LDCU.64 UR40, c[0x0][0x388] ;  /* 0x00007100ff2877ac */ /* 0x000e220008000a00 */
[----:B------:R-:W-:Y:S05]  /*0700*/  @P1 BRA `(.L_x_28) ;  /* 0x0000000000641947 */ /* 0x000fea0003800000 */
[----:B------:R-:W5:Y:S02]  /*0710*/  LDG.E R2, desc[UR36][R2.64] ;  /* 0x0000002402027981 */ /* 0x000f64000c1e1900 */
[----:B-----5:R-:W-:-:S13]  /*0720*/  FSETP.NEU.AND P0, PT, R2, 2, PT ;  /* 0x400000000200780b */ /* 0x020fda0003f0d000 */
[----:B------:R-:W-:Y:S05]  /*0730*/  @P0 BRA `(.L_x_29) ;  /* 0x0000000000400947 */ /* 0x000fea0003800000 */
[----:B------:R-:W-:Y:S01]  /*0740*/  MOV R2, 0x20 ;  /* 0x0000002000027802 */ /* 0x000fe20000000f00 */
[----:B------:R-:W5:Y:S01]  /*0750*/  LDCU.64 UR4, c[0x4][0x8] ;  /* 0x01000100ff0477ac */ /* 0x000f620008000a00 */
[----:B------:R-:W-:Y:S02]  /*0760*/  IMAD.MOV.U32 R8, RZ, RZ, 0xb0 ;  /* 0x000000b0ff087424 */ /* 0x000fe400078e00ff */
[----:B------:R-:W-:Y:S01]  /*0770*/  IMAD.MOV.U32 R12, RZ, RZ, 0x1 ;  /* 0x00000001ff0c7424 */ /* 0x000fe200078e00ff */
[----:B------:R-:W0:Y:S01]  /*0780*/  LDCU.64 UR6, c[0x4][0x10] ;  /* 0x01000200ff0677ac */ /* 0x000e220008000a00 */
[----:B------:R-:W2:Y:S01]  /*0790*/  LDC.64 R2, c[0x4][R2] ;  /* 0x0100000002027b82 */ /* 0x000ea20000000a00 */
[----:B------:R-:W-:Y:S01]  /*07a0*/  IMAD.MOV.U32 R13, RZ, RZ, RZ ;  /* 0x000000ffff0d7224 */ /* 0x000fe200078e00ff */
[----:B------:R-:W1:Y:S01]  /*07b0*/  LDCU.64 UR8, c[0x4][URZ] ;  /* 0x01000000ff0877ac */ /* 0x000e620008000a00 */
[----:B-----5:R-:W-:Y:S02]  /*07c0*/  IMAD.U32 R4, RZ, RZ, UR4 ;  /* 0x00000004ff047e24 */ /* 0x020fe4000f8e00ff */
[----:B------:R-:W-:-:S02]  /*07d0*/  IMAD.U32 R5, RZ, RZ, UR5 ;  /* 0x00000005ff057e24 */ /* 0x000fc4000f8e00ff */
[----:B0-----:R-:W-:Y:S02]  /*07e0*/  IMAD.U32 R6, RZ, RZ, UR6 ;  /* 0x00000006ff067e24 */ /* 0x001fe4000f8e00ff */
[----:B------:R-:W-:Y:S01]  /*07f0*/  IMAD.U32 R7, RZ, RZ, UR7 ;  /* 0x00000007ff077e24 */ /* 0x000fe2000f8e00ff */
[----:B-1----:R-:W-:Y:S01]  /*0800*/  MOV R10, UR8 ;  /* 0x00000008000a7c02 */ /* 0x002fe20008000f00 */
[----:B------:R-:W-:-:S07]  /*0810*/  IMAD.U32 R11, RZ, RZ, UR9 ;  /* 0x00000009ff0b7e24 */ /* 0x000fce000f8e00ff */
[----:B------:R-:W-:-:S07]  /*0820*/  LEPC R20, `(.L_x_29) ;  /* 0x000000001014794e */ /* 0x000fce0000000000 */
[----:B--234-:R-:W-:Y:S05]  /*0830*/  CALL.ABS.NOINC R2 ;  /* 0x0000000002007343 */ /* 0x01cfea0003c00000 */
.L_x_29:
[----:B------:R-:W5:Y:S02]  /*0840*/  LDCU.64 UR4, c[0x0][0x380] ;  /* 0x00007000ff0477ac */ /* 0x000f640008000a00 */
[----:B-----5:R-:W-:-:S04]  /*0850*/  IADD3 R22, P0, PT, R22, UR4, RZ ;  /* 0x0000000416167c10 */ /* 0x020fc8000ff1e0ff */
[----:B------:R-:W-:-:S05]  /*0860*/  IADD3.X R23, PT, PT, R23, UR5, RZ, P0, !PT ;  /* 0x0000000517177c10 */ /* 0x000fca00087fe4ff */
[----:B------:R-:W5:Y:S01]  /*0870*/  LDG.E R0, desc[UR36][R22.64] ;  /* 0x0000002416007981 */ /* 0x000f62000c1e1900 */
[----:B------:R-:W-:-:S03]  /*0880*/  IMAD.MOV.U32 R16, RZ, RZ, 0x1 ;  /* 0x00000001ff107424 */ /* 0x000fc600078e00ff */
[----:B-----5:R0:W-:Y:S04]  /*0890*/  STL [R1], R0 ;  /* 0x0000000001007387 */ /* 0x0201e80000100800 */
.L_x_28:
[----:B0-----:R-:W-:Y:S01]  /*08a0*/  IMAD.MOV.U32 R0, RZ, RZ, 0x3f000000 ;  /* 0x3f000000ff007424 */ /* 0x001fe200078e00ff */
[----:B------:R-:W0:Y:S01]  /*08b0*/  LDC R2, c[0x0][0x39c] ;  /* 0x0000e700ff027b82 */ /* 0x000e220000000800 */
[----:B------:R-:W5:Y:S03]  /*08c0*/  LDCU.64 UR4, c[0x0][0x388] ;  /* 0x00007100ff0477ac */ /* 0x000f660008000a00 */
[C---:B------:R-:W-:Y:S02]  /*08d0*/  LOP3.LUT R3, R0.reuse, 0x80000000, R18, 0xb8, !PT ;  /* 0x8000000000037812 */ /* 0x040fe400078eb812 */
[----:B------:R-:W-:Y:S02]  /*08e0*/  LOP3.LUT R0, R0, 0x80000000, R17, 0xb8, !PT ;  /* 0x8000000000007812 */ /* 0x000fe400078eb811 */
[----:B------:R-:W1:Y:S01]  /*08f0*/  LDC R5, c[0x0][0x3a0] ;  /* 0x0000e800ff057b82 */ /* 0x000e620000000800 */
[----:B------:R-:W-:-:S02]  /*0900*/  FADD.RZ R4, R18, R3 ;  /* 0x0000000312047221 */ /* 0x000fc4000000c000 */
[----:B------:R-:W-:Y:S02]  /*0910*/  FADD.RZ R0, R17, R0 ;  /* 0x0000000011007221 */ /* 0x000fe4000000c000 */
        /* <DEDUP_REMOVED lines=10> */
[----:B-----5:R-:W-:Y:S02]  /*09c0*/  IADD3 R7, P2, PT, R2, UR4, RZ ;  /* 0x0000000402077c10 */ /* 0x020fe4000ff5e0ff */
[----:B------:R-:W-:Y:S02]  /*09d0*/  PLOP3.LUT P1, PT, P0, PT, PT, 0x8, 0x80 ;  /* 0x000000000080781c */ /* 0x000fe4000072e170 */
[----:B------:R-:W-:Y:S02]  /*09e0*/  IADD3.X R3, PT, PT, R3, UR5, RZ, P2, !PT ;  /* 0x0000000503037c10 */ /* 0x000fe400097fe4ff */
[----:B------:R-:W-:-:S05]  /*09f0*/  MOV R22, R2 ;  /* 0x0000000200167202 */ /* 0x000fca0000000f00 */
[----:B------:R-:W-:Y:S05]  /*0a00*/  @!P0 BRA `(.L_x_30) ;  /* 0x0000000000788947 */ /* 0x000fea0003800000 */
[----:B------:R-:W-:Y:S01]  /*0a10*/  BSSY.RECONVERGENT B0, `(.L_x_30) ;  /* 0x000001d000007945 */ /* 0x000fe20003800200 */
[----:B------:R-:W-:Y:S02]  /*0a20*/  IMAD.MOV.U32 R0, RZ, RZ, R17 ;  /* 0x000000ffff007224 */ /* 0x000fe400078e0011 */
[----:B------:R-:W-:-:S07]  /*0a30*/  IMAD.MOV.U32 R4, RZ, RZ, R18 ;  /* 0x000000ffff047224 */ /* 0x000fce00078e0012 */
.L_x_32:
[----:B------:R-:W-:-:S06]  /*0a40*/  IMAD.MOV.U32 R2, RZ, RZ, R7 ;  /* 0x000000ffff027224 */ /* 0x000fcc00078e0007 */
[----:B------:R-:W5:Y:S02]  /*0a50*/  LDG.E R2, desc[UR36][R2.64] ;  /* 0x0000002402027981 */ /* 0x000f64000c1e1900 */
[----:B-----5:R-:W-:-:S13]  /*0a60*/  FSETP.NEU.AND P0, PT, R2, 2, PT ;  /* 0x400000000200780b */ /* 0x020fda0003f0d000 */
[----:B------:R-:W-:Y:S05]  /*0a70*/  @P0 BRA `(.L_x_31) ;  /* 0x0000000000580947 */ /* 0x000fea0003800000 */
[----:B------:R-:W-:Y:S01]  /*0a80*/  FADD R4, R4, 1 ;  /* 0x3f80000004047421 */ /* 0x000fe20000000000 */
[----:B------:R-:W-:Y:S02]  /*0a90*/  IMAD.MOV.U32 R3, RZ, RZ, 0x3f000000 ;  /* 0x3f000000ff037424 */ /* 0x000fe400078e00ff */
[----:B------:R-:W-:-:S03]  /*0aa0*/  FADD R0, R0, -0.5 ;  /* 0xbf00000000007421 */ /* 0x000fc60000000000 */
[C---:B------:R-:W-:Y:S02]  /*0ab0*/  LOP3.LUT R5, R3.reuse, 0x80000000, R4, 0xb8, !PT ;  /* 0x8000000003057812 */ /* 0x040fe400078eb804 */
[----:B------:R-:W-:-:S03]  /*0ac0*/  LOP3.LUT R3, R3, 0x80000000, R0, 0xb8, !PT ;  /* 0x8000000003037812 */ /* 0x000fc600078eb800 */
[----:B------:R-:W-:Y:S02]  /*0ad0*/  FADD.RZ R6, R4, R5 ;  /* 0x0000000504067221 */ /* 0x000fe4000000c000 */
[----:B------:R-:W-:-:S04]  /*0ae0*/  FADD.RZ R5, R0, R3 ;  /* 0x0000000300057221 */ /* 0x000fc8000000c000 */
[----:B------:R-:W3:Y:S08]  /*0af0*/  F2I.TRUNC.NTZ R6, R6 ;  /* 0x0000000600067305 */ /* 0x000ef0000020f100 */
[----:B------:R-:W4:Y:S01]  /*0b00*/  F2I.TRUNC.NTZ R5, R5 ;  /* 0x0000000500057305 */ /* 0x000f22000020f100 */
[----:B---3--:R-:W-:-:S04]  /*0b10*/  ISETP.GE.AND P0, PT, R6, UR42, PT ;  /* 0x0000002a06007c0c */ /* 0x008fc8000bf06270 */
[C---:B------:R-:W-:Y:S02]  /*0b20*/  ISETP.GT.AND P0, PT, R6.reuse, -0x1, !P0 ;  /* 0xffffffff0600780c */ /* 0x040fe40004704270 */
[----:B----4-:R-:W-:Y:S01]  /*0b30*/  ISETP.GE.AND P1, PT, R5, UR44, PT ;  /* 0x0000002c05007c0c */ /* 0x010fe2000bf26270 */
[----:B------:R-:W-:-:S03]  /*0b40*/  IMAD R2, R6, UR44, R5 ;  /* 0x0000002c06027c24 */ /* 0x000fc6000f8e0205 */
[----:B------:R-:W-:Y:S01]  /*0b50*/  ISETP.GT.AND P1, PT, R5, -0x1, !P1 ;  /* 0xffffffff0500780c */ /* 0x000fe20004f24270 */
[----:B------:R-:W-:-:S03]  /*0b60*/  IMAD.WIDE R2, R2, 0x4, RZ ;  /* 0x0000000402027825 */ /* 0x000fc600078e02ff */
[----:B------:R-:W-:Y:S01]  /*0b70*/  PLOP3.LUT P0, PT, P0, P1, PT, 0x80, 0x8 ;  /* 0x000000000008781c */ /* 0x000fe20000703070 */
[----:B------:R-:W-:Y:S01]  /*0b80*/  IMAD.MOV.U32 R22, RZ, RZ, R2 ;  /* 0x000000ffff167224 */ /* 0x000fe200078e0002 */
[----:B------:R-:W-:Y:S02]  /*0b90*/  IADD3 R7, P2, PT, R2, UR38, RZ ;  /* 0x0000002602077c10 */ /* 0x000fe4000ff5e0ff */
[----:B------:R-:W-:Y:S02]  /*0ba0*/  MOV R23, R3 ;  /* 0x0000000300177202 */ /* 0x000fe40000000f00 */
[----:B------:R-:W-:Y:S02]  /*0bb0*/  PLOP3.LUT P1, PT, P0, PT, PT, 0x8, 0x80 ;  /* 0x000000000080781c */ /* 0x000fe4000072e170 */
[----:B------:R-:W-:-:S05]  /*0bc0*/  IADD3.X R3, PT, PT, R3, UR39, RZ, P2, !PT ;  /* 0x0000002703037c10 */ /* 0x000fca00097fe4ff */
[----:B------:R-:W-:Y:S06]  /*0bd0*/  @P0 BRA `(.L_x_32) ;  /* 0xfffffffc00980947 */ /* 0x000fec000383ffff */
.L_x_31:
[----:B--234-:R-:W-:Y:S05]  /*0be0*/  BSYNC.RECONVERGENT B0 ;  /* 0x0000000000007941 */ /* 0x01cfea0003800200 */
.L_x_30:
[----:B------:R-:W-:Y:S01]  /*0bf0*/  BSSY.RECONVERGENT B7, `(.L_x_33) ;  /* 0x000001f000077945 */ /* 0x000fe20003800200 */
[----:B------:R-:W-:-:S03]  /*0c00*/  IMAD.MOV.U32 R2, RZ, RZ, R7 ;  /* 0x000000ffff027224 */ /* 0x000fc600078e0007 */
[----:B------:R-:W-:Y:S05]  /*0c10*/  @P1 BRA `(.L_x_34) ;  /* 0x0000000000701947 */ /* 0x000fea0003800000 */
[----:B------:R-:W5:Y:S01]  /*0c20*/  LDG.E R2, desc[UR36][R2.64] ;  /* 0x0000002402027981 */ /* 0x000f62000c1e1900 */
[----:B------:R-:W-:Y:S01]  /*0c30*/  BSSY.RECONVERGENT B6, `(.L_x_35) ;  /* 0x0000013000067945 */ /* 0x000fe20003800200 */
[----:B-----5:R-:W-:-:S13]  /*0c40*/  FSETP.NEU.AND P0, PT, R2, 2, PT ;  /* 0x400000000200780b */ /* 0x020fda0003f0d000 */
[----:B------:R-:W-:Y:S05]  /*0c50*/  @P0 BRA `(.L_x_36) ;  /* 0x0000000000400947 */ /* 0x000fea0003800000 */
[----:B------:R-:W-:Y:S01]  /*0c60*/  MOV R2, 0x20 ;  /* 0x0000002000027802 */ /* 0x000fe20000000f00 */
[----:B------:R-:W0:Y:S01]  /*0c70*/  LDCU.64 UR4, c[0x4][0x8] ;  /* 0x01000100ff0477ac */ /* 0x000e220008000a00 */
[----:B------:R-:W-:Y:S02]  /*0c80*/  IMAD.MOV.U32 R8, RZ, RZ, 0xb0 ;  /* 0x000000b0ff087424 */ /* 0x000fe400078e00ff */
[----:B------:R-:W-:Y:S01]  /*0c90*/  IMAD.MOV.U32 R12, RZ, RZ, 0x1 ;  /* 0x00000001ff0c7424 */ /* 0x000fe200078e00ff */
[----:B------:R-:W1:Y:S01]  /*0ca0*/  LDCU.64 UR6, c[0x4][0x10] ;  /* 0x01000200ff0677ac */ /* 0x000e620008000a00 */
[----:B------:R-:W2:Y:S01]  /*0cb0*/  LDC.64 R2, c[0x4][R2] ;  /* 0x0100000002027b82 */ /* 0x000ea20000000a00 */
[----:B------:R-:W-:Y:S01]  /*0cc0*/  IMAD.MOV.U32 R13, RZ, RZ, RZ ;  /* 0x000000ffff0d7224 */ /* 0x000fe200078e00ff */
[----:B------:R-:W5:Y:S01]  /*0cd0*/  LDCU.64 UR8, c[0x4][URZ] ;  /* 0x01000000ff0877ac */ /* 0x000f620008000a00 */
[----:B0-----:R-:W-:Y:S02]  /*0ce0*/  IMAD.U32 R4, RZ, RZ, UR4 ;  /* 0x00000004ff047e24 */ /* 0x001fe4000f8e00ff */
[----:B------:R-:W-:-:S02]  /*0cf0*/  IMAD.U32 R5, RZ, RZ, UR5 ;  /* 0x00000005ff057e24 */ /* 0x000fc4000f8e00ff */
[----:B-1----:R-:W-:Y:S02]  /*0d00*/  IMAD.U32 R6, RZ, RZ, UR6 ;  /* 0x00000006ff067e24 */ /* 0x002fe4000f8e00ff */
[----:B------:R-:W-:Y:S02]  /*0d10*/  IMAD.U32 R7, RZ, RZ, UR7 ;  /* 0x00000007ff077e24 */ /* 0x000fe4000f8e00ff */
[----:B-----5:R-:W-:Y:S01]  /*0d20*/  IMAD.U32 R10, RZ, RZ, UR8 ;  /* 0x00000008ff0a7e24 */ /* 0x020fe2000f8e00ff */
[----:B------:R-:W-:-:S07]  /*0d30*/  MOV R11, UR9 ;  /* 0x00000009000b7c02 */ /* 0x000fce0008000f00 */
[----:B------:R-:W-:-:S07]  /*0d40*/  LEPC R20, `(.L_x_36) ;  /* 0x000000001014794e */ /* 0x000fce0000000000 */
[----:B--234-:R-:W-:Y:S05]  /*0d50*/  CALL.ABS.NOINC R2 ;  /* 0x0000000002007343 */ /* 0x01cfea0003c00000 */
.L_x_36:
[----:B--234-:R-:W-:Y:S05]  /*0d60*/  BSYNC.RECONVERGENT B6 ;  /* 0x0000000000067941 */ /* 0x01cfea0003800200 */
.L_x_35:
[----:B------:R-:W0:Y:S02]  /*0d70*/  LDCU.64 UR4, c[0x0][0x380] ;  /* 0x00007000ff0477ac */ /* 0x000e240008000a00 */
[----:B0-----:R-:W-:-:S04]  /*0d80*/  IADD3 R22, P0, PT, R22, UR4, RZ ;  /* 0x0000000416167c10 */ /* 0x001fc8000ff1e0ff */
[----:B------:R-:W-:-:S05]  /*0d90*/  IADD3.X R23, PT, PT, R23, UR5, RZ, P0, !PT ;  /* 0x0000000517177c10 */ /* 0x000fca00087fe4ff */
[----:B------:R-:W2:Y:S01]  /*0da0*/  LDG.E R22, desc[UR36][R22.64] ;  /* 0x0000002416167981 */ /* 0x000ea2000c1e1900 */
[C---:B------:R-:W-:Y:S02]  /*0db0*/  IMAD R3, R16.reuse, 0x4, R1 ;  /* 0x0000000410037824 */ /* 0x040fe400078e0201 */
[----:B------:R-:W-:-:S03]  /*0dc0*/  VIADD R16, R16, 0x1 ;  /* 0x0000000110107836 */ /* 0x000fc60000000000 */
[----:B--2---:R0:W-:Y:S04]  /*0dd0*/  STL [R3], R22 ;  /* 0x0000001603007387 */ /* 0x0041e80000100800 */
.L_x_34:
[----:B--234-:R-:W-:Y:S05]  /*0de0*/  BSYNC.RECONVERGENT B7 ;  /* 0x0000000000077941 */ /* 0x01cfea0003800200 */
.L_x_33:
[----:B------:R-:W-:Y:S01]  /*0df0*/  IMAD.MOV.U32 R0, RZ, RZ, 0x3f000000 ;  /* 0x3f000000ff007424 */ /* 0x000fe200078e00ff */
[----:B------:R-:W1:Y:S01]  /*0e00*/  LDC R2, c[0x0][0x39c] ;  /* 0x0000e700ff027b82 */ /* 0x000e620000000800 */
[----:B------:R-:W2:Y:S03]  /*0e10*/  LDCU.64 UR4, c[0x0][0x388] ;  /* 0x00007100ff0477ac */ /* 0x000ea60008000a00 */
[C---:B0-----:R-:W-:Y:S02]  /*0e20*/  LOP3.LUT R3, R0.reuse, 0x80000000, R18, 0xb8, !PT ;  /* 0x8000000000037812 */ /* 0x041fe400078eb812 */
[----:B------:R-:W-:Y:S02]  /*0e30*/  LOP3.LUT R0, R0, 0x80000000, R17, 0xb8, !PT ;  /* 0x8000000000007812 */ /* 0x000fe400078eb811 */
[----:B------:R-:W0:Y:S01]  /*0e40*/  LDC R5, c[0x0][0x3a0] ;  /* 0x0000e800ff057b82 */ /* 0x000e220000000800 */
[----:B------:R-:W-:-:S02]  /*0e50*/  FADD.RZ R4, R18, R3 ;  /* 0x0000000312047221 */ /* 0x000fc4000000c000 */
[----:B------:R-:W-:Y:S02]  /*0e60*/  FADD.RZ R0, R17, R0 ;  /* 0x0000000011007221 */ /* 0x000fe4000000c000 */
[----:B------:R-:W1:Y:S08]  /*0e70*/  F2I.TRUNC.NTZ R3, R4 ;  /* 0x0000000400037305 */ /* 0x000e70000020f100 */
[----:B------:R-:W0:Y:S01]  /*0e80*/  F2I.TRUNC.NTZ R0, R0 ;  /* 0x0000000000007305 */ /* 0x000e22000020f100 */
[----:B-1----:R-:W-:-:S04]  /*0e90*/  ISETP.GE.AND P0, PT, R3, R2, PT ;  /* 0x000000020300720c */ /* 0x002fc80003f06270 */
[C---:B------:R-:W-:Y:S02]  /*0ea0*/  ISETP.GT.AND P0, PT, R3.reuse, -0x1, !P0 ;  /* 0xffffffff0300780c */ /* 0x040fe40004704270 */
[-C--:B0-----:R-:W-:Y:S01]  /*0eb0*/  ISETP.GE.AND P1, PT, R0, R5.reuse, PT ;  /* 0x000000050000720c */ /* 0x081fe20003f26270 */
[----:B------:R-:W-:-:S03]  /*0ec0*/  IMAD R2, R3, R5, R0 ;  /* 0x0000000503027224 */ /* 0x000fc600078e0200 */
[----:B------:R-:W-:Y:S01]  /*0ed0*/  ISETP.GT.AND P1, PT, R0, -0x1, !P1 ;  /* 0xffffffff0000780c */ /* 0x000fe20004f24270 */
[----:B------:R-:W-:-:S03]  /*0ee0*/  IMAD.WIDE R2, R2, 0x4, RZ ;  /* 0x0000000402027825 */ /* 0x000fc600078e02ff */
[----:B------:R-:W-:Y:S01]  /*0ef0*/  PLOP3.LUT P0, PT, P0, P1, PT, 0x80, 0x8 ;  /* 0x000000000008781c */ /* 0x000fe20000703070 */
[----:B------:R-:W-:Y:S01]  /*0f00*/  IMAD.MOV.U32 R23, RZ, RZ, R3 ;  /* 0x000000ffff177224 */ /* 0x000fe200078e0003 */
[----:B--2---:R-:W-:Y:S02]  /*0f10*/  IADD3 R7, P2, PT, R2, UR4, RZ ;  /* 0x0000000402077c10 */ /* 0x004fe4000ff5e0ff */
[----:B------:R-:W-:Y:S02]  /*0f20*/  PLOP3.LUT P1, PT, P0, PT, PT, 0x8, 0x80 ;  /* 0x000000000080781c */ /* 0x000fe4000072e170 */
[----:B------:R-:W-:Y:S02]  /*0f30*/  IADD3.X R3, PT, PT, R3, UR5, RZ, P2, !PT ;  /* 0x0000000503037c10 */ /* 0x000fe400097fe4ff */
[----:B------:R-:W-:-:S05]  /*0f40*/  MOV R22, R2 ;  /* 0x0000000200167202 */ /* 0x000fca0000000f00 */
[----:B------:R-:W-:Y:S05]  /*0f50*/  @!P0 BRA `(.L_x_37) ;  /* 0x0000000000788947 */ /* 0x000fea0003800000 */
[----:B------:R-:W-:Y:S01]  /*0f60*/  BSSY.RECONVERGENT B0, `(.L_x_37) ;  /* 0x000001d000007945 */ /* 0x000fe20003800200 */
[----:B------:R-:W-:Y:S02]  /*0f70*/  IMAD.MOV.U32 R0, RZ, RZ, R17 ;  /* 0x000000ffff007224 */ /* 0x000fe400078e0011 */
[----:B------:R-:W-:-:S07]  /*0f80*/  IMAD.MOV.U32 R4, RZ, RZ, R18 ;  /* 0x000000ffff047224 */ /* 0x000fce00078e0012 */
.L_x_39:
[----:B------:R-:W-:-:S06]  /*0f90*/  IMAD.MOV.U32 R2, RZ, RZ, R7 ;  /* 0x000000ffff027224 */ /* 0x000fcc00078e0007 */
[----:B------:R-:W2:Y:S02]  /*0fa0*/  LDG.E R2, desc[UR36][R2.64] ;  /* 0x0000002402027981 */ /* 0x000ea4000c1e1900 */
[----:B--2---:R-:W-:-:S13]  /*0fb0*/  FSETP.NEU.AND P0, PT, R2, 2, PT ;  /* 0x400000000200780b */ /* 0x004fda0003f0d000 */
[----:B------:R-:W-:Y:S05]  /*0fc0*/  @P0 BRA `(.L_x_38) ;  /* 0x0000000000580947 */ /* 0x000fea0003800000 */
[----:B------:R-:W-:Y:S01]  /*0fd0*/  FADD R4, R4, 1 ;  /* 0x3f80000004047421 */ /* 0x000fe20000000000 */
[----:B------:R-:W-:Y:S02]  /*0fe0*/  IMAD.MOV.U32 R3, RZ, RZ, 0x3f000000 ;  /* 0x3f000000ff037424 */ /* 0x000fe400078e00ff */
[----:B------:R-:W-:-:S03]  /*0ff0*/  FADD R0, R0, -1 ;  /* 0xbf80000000007421 */ /* 0x000fc60000000000 */
[C---:B------:R-:W-:Y:S02]  /*1000*/  LOP3.LUT R5, R3.reuse, 0x80000000, R4, 0xb8, !PT ;  /* 0x8000000003057812 */ /* 0x040fe400078eb804 */
[----:B------:R-:W-:-:S03]  /*1010*/  LOP3.LUT R3, R3, 0x80000000, R0, 0xb8, !PT ;  /* 0x8000000003037812 */ /* 0x000fc600078eb800 */
[----:B------:R-:W-:Y:S02]  /*1020*/  FADD.RZ R6, R4, R5 ;  /* 0x0000000504067221 */ /* 0x000fe4000000c000 */
[----:B------:R-:W-:-:S04]  /*1030*/  FADD.RZ R5, R0, R3 ;  /* 0x0000000300057221 */ /* 0x000fc8000000c000 */
[----:B------:R-:W0:Y:S08]  /*1040*/  F2I.TRUNC.NTZ R6, R6 ;  /* 0x0000000600067305 */ /* 0x000e30000020f100 */
[----:B------:R-:W1:Y:S01]  /*1050*/  F2I.TRUNC.NTZ R5, R5 ;  /* 0x0000000500057305 */ /* 0x000e62000020f100 */
[----:B0-----:R-:W-:-:S04]  /*1060*/  ISETP.GE.AND P0, PT, R6, UR43, PT ;  /* 0x0000002b06007c0c */ /* 0x001fc8000bf06270 */
[C---:B------:R-:W-:Y:S02]  /*1070*/  ISETP.GT.AND P0, PT, R6.reuse, -0x1, !P0 ;  /* 0xffffffff0600780c */ /* 0x040fe40004704270 */
[----:B-1----:R-:W-:Y:S01]  /*1080*/  ISETP.GE.AND P1, PT, R5, UR45, PT ;  /* 0x0000002d05007c0c */ /* 0x002fe2000bf26270 */
        /* <DEDUP_REMOVED lines=10> */
.L_x_38:
[----:B------:R-:W-:Y:S05]  /*1130*/  BSYNC.RECONVERGENT B0 ;  /* 0x0000000000007941 */ /* 0x000fea0003800200 */
.L_x_37:
[----:B------:R-:W-:Y:S01]  /*1140*/  BSSY.RECONVERGENT B7, `(.L_x_40) ;  /* 0x000001f000077945 */ /* 0x000fe20003800200 */
[----:B------:R-:W-:-:S03]  /*1150*/  IMAD.MOV.U32 R2, RZ, RZ, R7 ;  /* 0x000000ffff027224 */ /* 0x000fc600078e0007 */
[----:B------:R-:W-:Y:S05]  /*1160*/  @P1 BRA `(.L_x_41) ;  /* 0x0000000000701947 */ /* 0x000fea0003800000 */
[----:B------:R-:W2:Y:S01]  /*1170*/  LDG.E R2, desc[UR36][R2.64] ;  /* 0x0000002402027981 */ /* 0x000ea2000c1e1900 */
[----:B------:R-:W-:Y:S01]  /*1180*/  BSSY.RECONVERGENT B6, `(.L_x_42) ;  /* 0x0000013000067945 */ /* 0x000fe20003800200 */
[----:B--2---:R-:W-:-:S13]  /*1190*/  FSETP.NEU.AND P0, PT, R2, 2, PT ;  /* 0x400000000200780b */ /* 0x004fda0003f0d000 */
        /* <DEDUP_REMOVED lines=8> */
[----:B------:R-:W3:Y:S01]  /*1220*/  LDCU.64 UR8, c[0x4][URZ] ;  /* 0x01000000ff0877ac */ /* 0x000ee20008000a00 */
[----:B0-----:R-:W-:Y:S02]  /*1230*/  IMAD.U32 R4, RZ, RZ, UR4 ;  /* 0x00000004ff047e24 */ /* 0x001fe4000f8e00ff */
[----:B------:R-:W-:-:S02]  /*1240*/  IMAD.U32 R5, RZ, RZ, UR5 ;  /* 0x00000005ff057e24 */ /* 0x000fc4000f8e00ff */
[----:B-1----:R-:W-:Y:S02]  /*1250*/  IMAD.U32 R6, RZ, RZ, UR6 ;  /* 0x00000006ff067e24 */ /* 0x002fe4000f8e00ff */
[----:B------:R-:W-:Y:S02]  /*1260*/  IMAD.U32 R7, RZ, RZ, UR7 ;  /* 0x00000007ff077e24 */ /* 0x000fe4000f8e00ff */
[----:B---3--:R-:W-:Y:S01]  /*1270*/  IMAD.U32 R10, RZ, RZ, UR8 ;  /* 0x00000008ff0a7e24 */ /* 0x008fe2000f8e00ff */
[----:B------:R-:W-:-:S07]  /*1280*/  MOV R11, UR9 ;  /* 0x00000009000b7c02 */ /* 0x000fce0008000f00 */
[----:B------:R-:W-:-:S07]  /*1290*/  LEPC R20, `(.L_x_43) ;  /* 0x000000001014794e */ /* 0x000fce0000000000 */
[----:B--2---:R-:W-:Y:S05]  /*12a0*/  CALL.ABS.NOINC R2 ;  /* 0x0000000002007343 */ /* 0x004fea0003c00000 */
.L_x_43:
[----:B------:R-:W-:Y:S05]  /*12b0*/  BSYNC.RECONVERGENT B6 ;  /* 0x0000000000067941 */ /* 0x000fea0003800200 */
.L_x_42:
[----:B------:R-:W0:Y:S02]  /*12c0*/  LDCU.64 UR4, c[0x0][0x380] ;  /* 0x00007000ff0477ac */ /* 0x000e240008000a00 */
[----:B0-----:R-:W-:-:S04]  /*12d0*/  IADD3 R22, P0, PT, R22, UR4, RZ ;  /* 0x0000000416167c10 */ /* 0x001fc8000ff1e0ff */
[----:B------:R-:W-:-:S05]  /*12e0*/  IADD3.X R23, PT, PT, R23, UR5, RZ, P0, !PT ;  /* 0x0000000517177c10 */ /* 0x000fca00087fe4ff */
[----:B------:R-:W2:Y:S01]  /*12f0*/  LDG.E R22, desc[UR36][R22.64] ;  /* 0x0000002416167981 */ /* 0x000ea2000c1e1900 */
[C---:B------:R-:W-:Y:S02]  /*1300*/  IMAD R3, R16.reuse, 0x4, R1 ;  /* 0x0000000410037824 */ /* 0x040fe400078e0201 */
[----:B------:R-:W-:-:S03]  /*1310*/  VIADD R16, R16, 0x1 ;  /* 0x0000000110107836 */ /* 0x000fc60000000000 */
[----:B--2---:R0:W-:Y:S04]  /*1320*/  STL [R3], R22 ;  /* 0x0000001603007387 */ /* 0x0041e80000100800 */
.L_x_41:
[----:B------:R-:W-:Y:S05]  /*1330*/  BSYNC.RECONVERGENT B7 ;  /* 0x0000000000077941 */ /* 0x000fea0003800200 */
.L_x_40:
        /* <DEDUP_REMOVED lines=26> */
.L_x_46:
[----:B------:R-:W-:-:S06]  /*14e0*/  IMAD.MOV.U32 R2, RZ, RZ, R6 ;  /* 0x000000ffff027224 */ /* 0x000fcc00078e0006 */
[----:B------:R-:W2:Y:S02]  /*14f0*/  LDG.E R2, desc[UR36][R2.64] ;  /* 0x0000002402027981 */ /* 0x000ea4000c1e1900 */
[----:B--2---:R-:W-:-:S13]  /*1500*/  FSETP.NEU.AND P0, PT, R2, 2, PT ;  /* 0x400000000200780b */ /* 0x004fda0003f0d000 */
[----:B------:R-:W-:Y:S05]  /*1510*/  @P0 BRA `(.L_x_45) ;  /* 0x0000000000640947 */ /* 0x000fea0003800000 */
[----:B------:R-:W-:Y:S01]  /*1520*/  FADD R4, R4, 0.5 ;  /* 0x3f00000004047421 */ /* 0x000fe20000000000 */
[----:B------:R-:W-:Y:S02]  /*1530*/  IMAD.MOV.U32 R5, RZ, RZ, 0x3f000000 ;  /* 0x3f000000ff057424 */ /* 0x000fe400078e00ff */
[----:B------:R-:W-:Y:S01]  /*1540*/  FADD R0, R0, -1 ;  /* 0xbf80000000007421 */ /* 0x000fe20000000000 */
[----:B------:R-:W0:Y:S02]  /*1550*/  LDCU UR4, c[0x0][0x39c] ;  /* 0x00007380ff0477ac */ /* 0x000e240008000800 */
[C---:B------:R-:W-:Y:S01]  /*1560*/  LOP3.LUT R3, R5.reuse, 0x80000000, R4, 0xb8, !PT ;  /* 0x8000000005037812 */ /* 0x040fe200078eb804 */
[----:B------:R-:W1:Y:S04]  /*1570*/  LDCU UR5, c[0x0][0x3a0] ;  /* 0x00007400ff0577ac */ /* 0x000e680008000800 */
[----:B------:R-:W-:Y:S01]  /*1580*/  FADD.RZ R2, R4, R3 ;  /* 0x0000000304027221 */ /* 0x000fe2000000c000 */
[----:B------:R-:W-:Y:S01]  /*1590*/  LOP3.LUT R3, R5, 0x80000000, R0, 0xb8, !PT ;  /* 0x8000000005037812 */ /* 0x000fe200078eb800 */
[----:B------:R-:W2:Y:S04]  /*15a0*/  LDCU.64 UR6, c[0x0][0x388] ;  /* 0x00007100ff0677ac */ /* 0x000ea80008000a00 */
[----:B------:R-:W-:Y:S01]  /*15b0*/  FADD.RZ R5, R0, R3 ;  /* 0x0000000300057221 */ /* 0x000fe2000000c000 */
        /* <DEDUP_REMOVED lines=10> */
[----:B--2---:R-:W-:Y:S02]  /*1660*/  IADD3 R6, P2, PT, R2, UR6, RZ ;  /* 0x0000000602067c10 */ /* 0x004fe4000ff5e0ff */
[----:B------:R-:W-:Y:S02]  /*1670*/  MOV R23, R3 ;  /* 0x0000000300177202 */ /* 0x000fe40000000f00 */
[----:B------:R-:W-:Y:S02]  /*1680*/  IADD3.X R3, PT, PT, R3, UR7, RZ, P2, !PT ;  /* 0x0000000703037c10 */ /* 0x000fe400097fe4ff */
[----:B------:R-:W-:-:S05]  /*1690*/  PLOP3.LUT P1, PT, P0, PT, PT, 0x8, 0x80 ;  /* 0x000000000080781c */ /* 0x000fca000072e170 */
[----:B------:R-:W-:Y:S08]  /*16a0*/  @P0 BRA `(.L_x_46) ;  /* 0xfffffffc008c0947 */ /* 0x000ff0000383ffff */
.L_x_45:
[----:B------:R-:W-:Y:S05]  /*16b0*/  BSYNC.RECONVERGENT B0 ;  /* 0x0000000000007941 */ /* 0x000fea0003800200 */
.L_x_44:
        /* <DEDUP_REMOVED lines=23> */
.L_x_50:
[----:B------:R-:W-:Y:S05]  /*1830*/  BSYNC.RECONVERGENT B6 ;  /* 0x0000000000067941 */ /* 0x000fea0003800200 */
.L_x_49:
[----:B------:R-:W0:Y:S02]  /*1840*/  LDCU.64 UR4, c[0x0][0x380] ;  /* 0x00007000ff0477ac */ /* 0x000e240008000a00 */
[----:B0-----:R-:W-:-:S04]  /*1850*/  IADD3 R22, P0, PT, R22, UR4, RZ ;  /* 0x0000000416167c10 */ /* 0x001fc8000ff1e0ff */
[----:B------:R-:W-:-:S05]  /*1860*/  IADD3.X R23, PT, PT, R23, UR5, RZ, P0, !PT ;  /* 0x0000000517177c10 */ /* 0x000fca00087fe4ff */
[----:B------:R-:W2:Y:S01]  /*1870*/  LDG.E R22, desc[UR36][R22.64] ;  /* 0x0000002416167981 */ /* 0x000ea2000c1e1900 */
[C---:B------:R-:W-:Y:S02]  /*1880*/  IMAD R3, R16.reuse, 0x4, R1 ;  /* 0x0000000410037824 */ /* 0x040fe400078e0201 */
[----:B------:R-:W-:-:S03]  /*1890*/  VIADD R16, R16, 0x1 ;  /* 0x0000000110107836 */ /* 0x000fc60000000000 */
[----:B--2---:R0:W-:Y:S04]  /*18a0*/  STL [R3], R22 ;  /* 0x0000001603007387 */ /* 0x0041e80000100800 */
.L_x_48:
[----:B------:R-:W-:Y:S05]  /*18b0*/  BSYNC.RECONVERGENT B7 ;  /* 0x0000000000077941 */ /* 0x000fea0003800200 */
.L_x_47:
        /* <DEDUP_REMOVED lines=26> */
.L_x_53:
[----:B------:R-:W-:-:S06]  /*1a60*/  IMAD.MOV.U32 R2, RZ, RZ, R6 ;  /* 0x000000ffff027224 */ /* 0x000fcc00078e0006 */
[----:B------:R-:W2:Y:S02]  /*1a70*/  LDG.E R2, desc[UR36][R2.64] ;  /* 0x0000002402027981 */ /* 0x000ea4000c1e1900 */
[----:B--2---:R-:W-:-:S13]  /*1a80*/  FSETP.NEU.AND P0, PT, R2, 2, PT ;  /* 0x400000000200780b */ /* 0x004fda0003f0d000 */
[----:B------:R-:W-:Y:S05]  /*1a90*/  @P0 BRA `(.L_x_52) ;  /* 0x0000000000640947 */ /* 0x000fea0003800000 */
[----:B------:R-:W-:Y:S01]  /*1aa0*/  FADD R4, RZ, R4 ;  /* 0x00000004ff047221 */ /* 0x000fe20000000000 */
        /* <DEDUP_REMOVED lines=24> */
.L_x_52:
[----:B------:R-:W-:Y:S05]  /*1c30*/  BSYNC.RECONVERGENT B0 ;  /* 0x0000000000007941 */ /* 0x000fea0003800200 */
.L_x_51:
        /* <DEDUP_REMOVED lines=23> */
.L_x_57:
[----:B------:R-:W-:Y:S05]  /*1db0*/  BSYNC.RECONVERGENT B6 ;  /* 0x0000000000067941 */ /* 0x000fea0003800200 */
.L_x_56:
[----:B------:R-:W0:Y:S02]  /*1dc0*/  LDCU.64 UR4, c[0x0][0x380] ;  /* 0x00007000ff0477ac */ /* 0x000e240008000a00 */
[----:B0-----:R-:W-:-:S04]  /*1dd0*/  IADD3 R22, P0, PT, R22, UR4, RZ ;  /* 0x0000000416167c10 */ /* 0x001fc8000ff1e0ff */
[----:B------:R-:W-:-:S05]  /*1de0*/  IADD3.X R23, PT, PT, R23, UR5, RZ, P0, !PT ;  /* 0x0000000517177c10 */ /* 0x000fca00087fe4ff */
[----:B------:R-:W2:Y:S01]  /*1df0*/  LDG.E R22, desc[UR36][R22.64] ;  /* 0x0000002416167981 */ /* 0x000ea2000c1e1900 */
[C---:B------:R-:W-:Y:S02]  /*1e00*/  IMAD R3, R16.reuse, 0x4, R1 ;  /* 0x0000000410037824 */ /* 0x040fe400078e0201 */
[----:B------:R-:W-:-:S03]  /*1e10*/  VIADD R16, R16, 0x1 ;  /* 0x0000000110107836 */ /* 0x000fc60000000000 */
[----:B--2---:R0:W-:Y:S04]  /*1e20*/  STL [R3], R22 ;  /* 0x0000001603007387 */ /* 0x0041e80000100800 */
.L_x_55:
[----:B------:R-:W-:Y:S05]  /*1e30*/  BSYNC.RECONVERGENT B7 ;  /* 0x0000000000077941 */ /* 0x000fea0003800200 */
.L_x_54:
        /* <DEDUP_REMOVED lines=26> */
.L_x_60:
[----:B------:R-:W-:-:S06]  /*1fe0*/  IMAD.MOV.U32 R2, RZ, RZ, R6 ;  /* 0x000000ffff027224 */ /* 0x000fcc00078e0006 */
[----:B------:R-:W2:Y:S02]  /*1ff0*/  LDG.E R2, desc[UR36][R2.64] ;  /* 0x0000002402027981 */ /* 0x000ea4000c1e1900 */
[----:B--2---:R-:W-:-:S13]  /*2000*/  FSETP.NEU.AND P0, PT, R2, 2, PT ;  /* 0x400000000200780b */ /* 0x004fda0003f0d000 */
[----:B------:R-:W-:Y:S05]  /*2010*/  @P0 BRA `(.L_x_59) ;  /* 0x0000000000640947 */ /* 0x000fea0003800000 */
[----:B------:R-:W-:Y:S01]  /*2020*/  FADD R4, R4, -0.5 ;  /* 0xbf00000004047421 */ /* 0x000fe20000000000 */
        /* <DEDUP_REMOVED lines=24> */
.L_x_59:
[----:B------:R-:W-:Y:S05]  /*21b0*/  BSYNC.RECONVERGENT B0 ;  /* 0x0000000000007941 */ /* 0x000fea0003800200 */
.L_x_58:
        /* <DEDUP_REMOVED lines=23> */
.L_x_64:
[----:B------:R-:W-:Y:S05]  /*2330*/  BSYNC.RECONVERGENT B6 ;  /* 0x0000000000067941 */ /* 0x000fea0003800200 */
.L_x_63:
[----:B------:R-:W0:Y:S02]  /*2340*/  LDCU.64 UR4, c[0x0][0x380] ;  /* 0x00007000ff0477ac */ /* 0x000e240008000a00 */
[----:B0-----:R-:W-:-:S04]  /*2350*/  IADD3 R22, P0, PT, R22, UR4, RZ ;  /* 0x0000000416167c10 */ /* 0x001fc8000ff1e0ff */
[----:B------:R-:W-:-:S05]  /*2360*/  IADD3.X R23, PT, PT, R23, UR5, RZ, P0, !PT ;  /* 0x0000000517177c10 */ /* 0x000fca00087fe4ff */
[----:B------:R-:W2:Y:S01]  /*2370*/  LDG.E R22, desc[UR36][R22.64] ;  /* 0x0000002416167981 */ /* 0x000ea2000c1e1900 */
[C---:B------:R-:W-:Y:S02]  /*2380*/  IMAD R3, R16.reuse, 0x4, R1 ;  /* 0x0000000410037824 */ /* 0x040fe400078e0201 */
[----:B------:R-:W-:-:S03]  /*2390*/  VIADD R16, R16, 0x1 ;  /* 0x0000000110107836 */ /* 0x000fc60000000000 */
[----:B--2---:R0:W-:Y:S04]  /*23a0*/  STL [R3], R22 ;  /* 0x0000001603007387 */ /* 0x0041e80000100800 */
.L_x_62:
[----:B------:R-:W-:Y:S05]  /*23b0*/  BSYNC.RECONVERGENT B7 ;  /* 0x0000000000077941 */ /* 0x000fea0003800200 */
.L_x_61:
        /* <DEDUP_REMOVED lines=26> */
.L_x_67:
[----:B------:R-:W-:-:S06]  /*2560*/  IMAD.MOV.U32 R2, RZ, RZ, R6 ;  /* 0x000000ffff027224 */ /* 0x000fcc00078e0006 */
[----:B------:R-:W2:Y:S02]  /*2570*/  LDG.E R2, desc[UR36][R2.64] ;  /* 0x0000002402027981 */ /* 0x000ea4000c1e1900 */
[----:B--2---:R-:W-:-:S13]  /*2580*/  FSETP.NEU.AND P0, PT, R2, 2, PT ;  /* 0x400000000200780b */ /* 0x004fda0003f0d000 */
[----:B------:R-:W-:Y:S05]  /*2590*/  @P0 BRA `(.L_x_66) ;  /* 0x0000000000640947 */ /* 0x000fea0003800000 */
[----:B------:R-:W-:Y:S01]  /*25a0*/  FADD R4, R4, -1 ;  /* 0xbf80000004047421 */ /* 0x000fe20000000000 */
        /* <DEDUP_REMOVED lines=24> */
.L_x_66:
[----:B------:R-:W-:Y:S05]  /*2730*/  BSYNC.RECONVERGENT B0 ;  /* 0x0000000000007941 */ /* 0x000fea0003800200 */
.L_x_65:
        /* <DEDUP_REMOVED lines=23> */
.L_x_71:
[----:B------:R-:W-:Y:S05]  /*28b0*/  BSYNC.RECONVERGENT B6 ;  /* 0x0000000000067941 */ /* 0x000fea0003800200 */
.L_x_70:
[----:B------:R-:W0:Y:S02]  /*28c0*/  LDCU.64 UR4, c[0x0][0x380] ;  /* 0x00007000ff0477ac */ /* 0x000e240008000a00 */
[----:B0-----:R-:W-:-:S04]  /*28d0*/  IADD3 R22, P0, PT, R22, UR4, RZ ;  /* 0x0000000416167c10 */ /* 0x001fc8000ff1e0ff */
[----:B------:R-:W-:-:S05]  /*28e0*/  IADD3.X R23, PT, PT, R23, UR5, RZ, P0, !PT ;  /* 0x0000000517177c10 */ /* 0x000fca00087fe4ff */
[----:B------:R-:W2:Y:S01]  /*28f0*/  LDG.E R22, desc[UR36][R22.64] ;  /* 0x0000002416167981 */ /* 0x000ea2000c1e1900 */
[C---:B------:R-:W-:Y:S02]  /*2900*/  IMAD R3, R16.reuse, 0x4, R1 ;  /* 0x0000000410037824 */ /* 0x040fe400078e0201 */
[----:B------:R-:W-:-:S03]  /*2910*/  VIADD R16, R16, 0x1 ;  /* 0x0000000110107836 */ /* 0x000fc60000000000 */
[----:B--2---:R0:W-:Y:S04]  /*2920*/  STL [R3], R22 ;  /* 0x0000001603007387 */ /* 0x0041e80000100800 */
.L_x_69:
[----:B------:R-:W-:Y:S05]  /*2930*/  BSYNC.RECONVERGENT B7 ;  /* 0x0000000000077941 */ /* 0x000fea0003800200 */
.L_x_68:
        /* <DEDUP_REMOVED lines=26> */
.L_x_74:
[----:B------:R-:W-:-:S06]  /*2ae0*/  IMAD.MOV.U32 R2, RZ, RZ, R6 ;  /* 0x000000ffff027224 */ /* 0x000fcc00078e0006 */
[----:B------:R-:W2:Y:S02]  /*2af0*/  LDG.E R2, desc[UR36][R2.64] ;  /* 0x0000002402027981 */ /* 0x000ea4000c1e1900 */
[----:B--2---:R-:W-:-:S13]  /*2b00*/  FSETP.NEU.AND P0, PT, R2, 2, PT ;  /* 0x400000000200780b */ /* 0x004fda0003f0d000 */
[----:B------:R-:W-:Y:S05]  /*2b10*/  @P0 BRA `(.L_x_73) ;  /* 0x0000000000640947 */ /* 0x000fea0003800000 */
[----:B------:R-:W-:Y:S01]  /*2b20*/  FADD R4, R4, -1 ;  /* 0xbf80000004047421 */ /* 0x000fe20000000000 */
[----:B------:R-:W-:Y:S02]  /*2b30*/  IMAD.MOV.U32 R5, RZ, RZ, 0x3f000000 ;  /* 0x3f000000ff057424 */ /* 0x000fe400078e00ff */
[----:B------:R-:W-:Y:S01]  /*2b40*/  FADD R0, R0, -0.5 ;  /* 0xbf00000000007421 */ /* 0x000fe20000000000 */
        /* <DEDUP_REMOVED lines=22> */
.L_x_73:
[----:B------:R-:W-:Y:S05]  /*2cb0*/  BSYNC.RECONVERGENT B0 ;  /* 0x0000000000007941 */ /* 0x000fea0003800200 */
.L_x_72:
        /* <DEDUP_REMOVED lines=23> */
.L_x_78:
[----:B------:R-:W-:Y:S05]  /*2e30*/  BSYNC.RECONVERGENT B6 ;  /* 0x0000000000067941 */ /* 0x000fea0003800200 */
.L_x_77:
[----:B------:R-:W0:Y:S02]  /*2e40*/  LDCU.64 UR4, c[0x0][0x380] ;  /* 0x00007000ff0477ac */ /* 0x000e240008000a00 */
[----:B0-----:R-:W-:-:S04]  /*2e50*/  IADD3 R22, P0, PT, R22, UR4, RZ ;  /* 0x0000000416167c10 */ /* 0x001fc8000ff1e0ff */
[----:B------:R-:W-:-:S05]  /*2e60*/  IADD3.X R23, PT, PT, R23, UR5, RZ, P0, !PT ;  /* 0x0000000517177c10 */ /* 0x000fca00087fe4ff */
[----:B------:R-:W2:Y:S01]  /*2e70*/  LDG.E R22, desc[UR36][R22.64] ;  /* 0x0000002416167981 */ /* 0x000ea2000c1e1900 */
[C---:B------:R-:W-:Y:S02]  /*2e80*/  IMAD R3, R16.reuse, 0x4, R1 ;  /* 0x0000000410037824 */ /* 0x040fe400078e0201 */
[----:B------:R-:W-:-:S03]  /*2e90*/  VIADD R16, R16, 0x1 ;  /* 0x0000000110107836 */ /* 0x000fc60000000000 */
[----:B--2---:R0:W-:Y:S04]  /*2ea0*/  STL [R3], R22 ;  /* 0x0000001603007387 */ /* 0x0041e80000100800 */
.L_x_76:
[----:B------:R-:W-:Y:S05]  /*2eb0*/  BSYNC.RECONVERGENT B7 ;  /* 0x0000000000077941 */ /* 0x000fea0003800200 */
.L_x_75:
        /* <DEDUP_REMOVED lines=26> */
.L_x_81:
[----:B------:R-:W-:-:S06]  /*3060*/  IMAD.MOV.U32 R2, RZ, RZ, R6 ;  /* 0x000000ffff027224 */ /* 0x000fcc00078e0006 */
[----:B------:R-:W2:Y:S02]  /*3070*/  LDG.E R2, desc[UR36][R2.64] ;  /* 0x0000002402027981 */ /* 0x000ea4000c1e1900 */
[----:B--2---:R-:W-:-:S13]  /*3080*/  FSETP.NEU.AND P0, PT, R2, 2, PT ;  /* 0x400000000200780b */ /* 0x004fda0003f0d000 */
[----:B------:R-:W-:Y:S05]  /*3090*/  @P0 BRA `(.L_x_80) ;  /* 0x0000000000640947 */ /* 0x000fea0003800000 */
[----:B------:R-:W-:Y:S01]  /*30a0*/  FADD R4, R4, -1 ;  /* 0xbf80000004047421 */ /* 0x000fe20000000000 */
[----:B------:R-:W-:Y:S02]  /*30b0*/  IMAD.MOV.U32 R5, RZ, RZ, 0x3f000000 ;  /* 0x3f000000ff057424 */ /* 0x000fe400078e00ff */
[----:B------:R-:W-:Y:S01]  /*30c0*/  FADD R0, RZ, R0 ;  /* 0x00000000ff007221 */ /* 0x000fe20000000000 */
        /* <DEDUP_REMOVED lines=22> */
.L_x_80:
[----:B------:R-:W-:Y:S05]  /*3230*/  BSYNC.RECONVERGENT B0 ;  /* 0x0000000000007941 */ /* 0x000fea0003800200 */
.L_x_79:
        /* <DEDUP_REMOVED lines=23> */
.L_x_85:
[----:B------:R-:W-:Y:S05]  /*33b0*/  BSYNC.RECONVERGENT B6 ;  /* 0x0000000000067941 */ /* 0x000fea0003800200 */
.L_x_84:
[----:B------:R-:W0:Y:S02]  /*33c0*/  LDCU.64 UR4, c[0x0][0x380] ;  /* 0x00007000ff0477ac */ /* 0x000e240008000a00 */
[----:B0-----:R-:W-:-:S04]  /*33d0*/  IADD3 R22, P0, PT, R22, UR4, RZ ;  /* 0x0000000416167c10 */ /* 0x001fc8000ff1e0ff */
[----:B------:R-:W-:-:S05]  /*33e0*/  IADD3.X R23, PT, PT, R23, UR5, RZ, P0, !PT ;  /* 0x0000000517177c10 */ /* 0x000fca00087fe4ff */
[----:B------:R-:W2:Y:S01]  /*33f0*/  LDG.E R22, desc[UR36][R22.64] ;  /* 0x0000002416167981 */ /* 0x000ea2000c1e1900 */
[C---:B------:R-:W-:Y:S02]  /*3400*/  IMAD R3, R16.reuse, 0x4, R1 ;  /* 0x0000000410037824 */ /* 0x040fe400078e0201 */
[----:B------:R-:W-:-:S03]  /*3410*/  VIADD R16, R16, 0x1 ;  /* 0x0000000110107836 */ /* 0x000fc60000000000 */
[----:B--2---:R0:W-:Y:S04]  /*3420*/  STL [R3], R22 ;  /* 0x0000001603007387 */ /* 0x0041e80000100800 */
.L_x_83:
[----:B------:R-:W-:Y:S05]  /*3430*/  BSYNC.RECONVERGENT B7 ;  /* 0x0000000000077941 */ /* 0x000fea0003800200 */
.L_x_82:
        /* <DEDUP_REMOVED lines=26> */
.L_x_88:
[----:B------:R-:W-:-:S06]  /*35e0*/  IMAD.MOV.U32 R2, RZ, RZ, R6 ;  /* 0x000000ffff027224 */ /* 0x000fcc00078e0006 */
[----:B------:R-:W2:Y:S02]  /*35f0*/  LDG.E R2, desc[UR36][R2.64] ;  /* 0x0000002402027981 */ /* 0x000ea4000c1e1900 */
[----:B--2---:R-:W-:-:S13]  /*3600*/  FSETP.NEU.AND P0, PT, R2, 2, PT ;  /* 0x400000000200780b */ /* 0x004fda0003f0d000 */
[----:B------:R-:W-:Y:S05]  /*3610*/  @P0 BRA `(.L_x_87) ;  /* 0x0000000000640947 */ /* 0x000fea0003800000 */
[----:B------:R-:W-:Y:S01]  /*3620*/  FADD R4, R4, -1 ;  /* 0xbf80000004047421 */ /* 0x000fe20000000000 */
[----:B------:R-:W-:Y:S02]  /*3630*/  IMAD.MOV.U32 R5, RZ, RZ, 0x3f000000 ;  /* 0x3f000000ff057424 */ /* 0x000fe400078e00ff */
[----:B------:R-:W-:Y:S01]  /*3640*/  FADD R0, R0, 0.5 ;  /* 0x3f00000000007421 */ /* 0x000fe20000000000 */
        /* <DEDUP_REMOVED lines=22> */
.L_x_87:
[----:B------:R-:W-:Y:S05]  /*37b0*/  BSYNC.RECONVERGENT B0 ;  /* 0x0000000000007941 */ /* 0x000fea0003800200 */
.L_x_86:
        /* <DEDUP_REMOVED lines=23> */
.L_x_92:
[----:B------:R-:W-:Y:S05]  /*3930*/  BSYNC.RECONVERGENT B6 ;  /* 0x0000000000067941 */ /* 0x000fea0003800200 */
.L_x_91:
[----:B------:R-:W0:Y:S02]  /*3940*/  LDCU.64 UR4, c[0x0][0x380] ;  /* 0x00007000ff0477ac */ /* 0x000e240008000a00 */
[----:B0-----:R-:W-:-:S04]  /*3950*/  IADD3 R22, P0, PT, R22, UR4, RZ ;  /* 0x0000000416167c10 */ /* 0x001fc8000ff1e0ff */
[----:B------:R-:W-:-:S05]  /*3960*/  IADD3.X R23, PT, PT, R23, UR5, RZ, P0, !PT ;  /* 0x0000000517177c10 */ /* 0x000fca00087fe4ff */
[----:B------:R-:W2:Y:S01]  /*3970*/  LDG.E R22, desc[UR36][R22.64] ;  /* 0x0000002416167981 */ /* 0x000ea2000c1e1900 */
[C---:B------:R-:W-:Y:S02]  /*3980*/  IMAD R3, R16.reuse, 0x4, R1 ;  /* 0x0000000410037824 */ /* 0x040fe400078e0201 */
[----:B------:R-:W-:-:S03]  /*3990*/  VIADD R16, R16, 0x1 ;  /* 0x0000000110107836 */ /* 0x000fc60000000000 */
[----:B--2---:R0:W-:Y:S04]  /*39a0*/  STL [R3], R22 ;  /* 0x0000001603007387 */ /* 0x0041e80000100800 */
.L_x_90:
[----:B------:R-:W-:Y:S05]  /*39b0*/  BSYNC.RECONVERGENT B7 ;  /* 0x0000000000077941 */ /* 0x000fea0003800200 */
.L_x_89:
        /* <DEDUP_REMOVED lines=26> */
.L_x_95:
[----:B------:R-:W-:-:S06]  /*3b60*/  IMAD.MOV.U32 R2, RZ, RZ, R6 ;  /* 0x000000ffff027224 */ /* 0x000fcc00078e0006 */
[----:B------:R-:W2:Y:S02]  /*3b70*/  LDG.E R2, desc[UR36][R2.64] ;  /* 0x0000002402027981 */ /* 0x000ea4000c1e1900 */
[----:B--2---:R-:W-:-:S13]  /*3b80*/  FSETP.NEU.AND P0, PT, R2, 2, PT ;  /* 0x400000000200780b */ /* 0x004fda0003f0d000 */
[----:B------:R-:W-:Y:S05]  /*3b90*/  @P0 BRA `(.L_x_94) ;  /* 0x0000000000640947 */ /* 0x000fea0003800000 */
[----:B------:R-:W-:Y:S01]  /*3ba0*/  FADD R4, R4, -1 ;  /* 0xbf80000004047421 */ /* 0x000fe20000000000 */
[----:B------:R-:W-:Y:S02]  /*3bb0*/  IMAD.MOV.U32 R5, RZ, RZ, 0x3f000000 ;  /* 0x3f000000ff057424 */ /* 0x000fe400078e00ff */
[----:B------:R-:W-:Y:S01]  /*3bc0*/  FADD R0, R0, 1 ;  /* 0x3f80000000007421 */ /* 0x000fe20000000000 */
        /* <DEDUP_REMOVED lines=22> */
.L_x_94:
[----:B------:R-:W-:Y:S05]  /*3d30*/  BSYNC.RECONVERGENT B0 ;  /* 0x0000000000007941 */ /* 0x000fea0003800200 */
.L_x_93:
        /* <DEDUP_REMOVED lines=23> */
.L_x_99:
[----:B------:R-:W-:Y:S05]  /*3eb0*/  BSYNC.RECONVERGENT B6 ;  /* 0x0000000000067941 */ /* 0x000fea0003800200 */
.L_x_98:
[----:B------:R-:W0:Y:S02]  /*3ec0*/  LDCU.64 UR4, c[0x0][0x380] ;  /* 0x00007000ff0477ac */ /* 0x000e240008000a00 */
[----:B0-----:R-:W-:-:S04]  /*3ed0*/  IADD3 R22, P0, PT, R22, UR4, RZ ;  /* 0x0000000416167c10 */ /* 0x001fc8000ff1e0ff */
[----:B------:R-:W-:-:S05]  /*3ee0*/  IADD3.X R23, PT, PT, R23, UR5, RZ, P0, !PT ;  /* 0x0000000517177c10 */ /* 0x000fca00087fe4ff */
[----:B------:R-:W2:Y:S01]  /*3ef0*/  LDG.E R22, desc[UR36][R22.64] ;  /* 0x0000002416167981 */ /* 0x000ea2000c1e1900 */
[C---:B------:R-:W-:Y:S02]  /*3f00*/  IMAD R3, R16.reuse, 0x4, R1 ;  /* 0x0000000410037824 */ /* 0x040fe400078e0201 */
[----:B------:R-:W-:-:S03]  /*3f10*/  VIADD R16, R16, 0x1 ;  /* 0x0000000110107836 */ /* 0x000fc60000000000 */
[----:B--2---:R0:W-:Y:S04]  /*3f20*/  STL [R3], R22 ;  /* 0x0000001603007387 */ /* 0x0041e80000100800 */
.L_x_97:
[----:B------:R-:W-:Y:S05]  /*3f30*/  BSYNC.RECONVERGENT B7 ;  /* 0x0000000000077941 */ /* 0x000fea0003800200 */
.L_x_96:
        /* <DEDUP_REMOVED lines=26> */
.L_x_102:
[----:B------:R-:W-:-:S06]  /*40e0*/  IMAD.MOV.U32 R2, RZ, RZ, R6 ;  /* 0x000000ffff027224 */ /* 0x000fcc00078e0006 */
[----:B------:R-:W2:Y:S02]  /*40f0*/  LDG.E R2, desc[UR36][R2.64] ;  /* 0x0000002402027981 */ /* 0x000ea4000c1e1900 */
[----:B--2---:R-:W-:-:S13]  /*4100*/  FSETP.NEU.AND P0, PT, R2, 2, PT ;  /* 0x400000000200780b */ /* 0x004fda0003f0d000 */
[----:B------:R-:W-:Y:S05]  /*4110*/  @P0 BRA `(.L_x_101) ;  /* 0x0000000000640947 */ /* 0x000fea0003800000 */
[----:B------:R-:W-:Y:S01]  /*4120*/  FADD R4, R4, -0.5 ;  /* 0xbf00000004047421 */ /* 0x000fe20000000000 */
        /* <DEDUP_REMOVED lines=24> */
.L_x_101:
[----:B------:R-:W-:Y:S05]  /*42b0*/  BSYNC.RECONVERGENT B0 ;  /* 0x0000000000007941 */ /* 0x000fea0003800200 */
.L_x_100:
        /* <DEDUP_REMOVED lines=23> */
.L_x_106:
[----:B------:R-:W-:Y:S05]  /*4430*/  BSYNC.RECONVERGENT B6 ;  /* 0x0000000000067941 */ /* 0x000fea0003800200 */
.L_x_105:
[----:B------:R-:W0:Y:S02]  /*4440*/  LDCU.64 UR4, c[0x0][0x380] ;  /* 0x00007000ff0477ac */ /* 0x000e240008000a00 */
[----:B0-----:R-:W-:-:S04]  /*4450*/  IADD3 R22, P0, PT, R22, UR4, RZ ;  /* 0x0000000416167c10 */ /* 0x001fc8000ff1e0ff */
[----:B------:R-:W-:-:S05]  /*4460*/  IADD3.X R23, PT, PT, R23, UR5, RZ, P0, !PT ;  /* 0x0000000517177c10 */ /* 0x000fca00087fe4ff */
[----:B------:R-:W2:Y:S01]  /*4470*/  LDG.E R22, desc[UR36][R22.64] ;  /* 0x0000002416167981 */ /* 0x000ea2000c1e1900 */
[C---:B------:R-:W-:Y:S02]  /*4480*/  IMAD R3, R16.reuse, 0x4, R1 ;  /* 0x0000000410037824 */ /* 0x040fe400078e0201 */
[----:B------:R-:W-:-:S03]  /*4490*/  VIADD R16, R16, 0x1 ;  /* 0x0000000110107836 */ /* 0x000fc60000000000 */
[----:B--2---:R0:W-:Y:S04]  /*44a0*/  STL [R3], R22 ;  /* 0x0000001603007387 */ /* 0x0041e80000100800 */
.L_x_104:
[----:B------:R-:W-:Y:S05]  /*44b0*/  BSYNC.RECONVERGENT B7 ;  /* 0x0000000000077941 */ /* 0x000fea0003800200 */
.L_x_103:
        /* <DEDUP_REMOVED lines=26> */
.L_x_109:
[----:B------:R-:W-:-:S06]  /*4660*/  IMAD.MOV.U32 R2, RZ, RZ, R6 ;  /* 0x000000ffff027224 */ /* 0x000fcc00078e0006 */
[----:B------:R-:W2:Y:S02]  /*4670*/  LDG.E R2, desc[UR36][R2.64] ;  /* 0x0000002402027981 */ /* 0x000ea4000c1e1900 */
[----:B--2---:R-:W-:-:S13]  /*4680*/  FSETP.NEU.AND P0, PT, R2, 2, PT ;  /* 0x400000000200780b */ /* 0x004fda0003f0d000 */
[----:B------:R-:W-:Y:S05]  /*4690*/  @P0 BRA `(.L_x_108) ;  /* 0x0000000000640947 */ /* 0x000fea0003800000 */
[----:B------:R-:W-:Y:S01]  /*46a0*/  FADD R4, RZ, R4 ;  /* 0x00000004ff047221 */ /* 0x000fe20000000000 */
        /* <DEDUP_REMOVED lines=24> */
.L_x_108:
[----:B------:R-:W-:Y:S05]  /*4830*/  BSYNC.RECONVERGENT B0 ;  /* 0x0000000000007941 */ /* 0x000fea0003800200 */
.L_x_107:
        /* <DEDUP_REMOVED lines=23> */
.L_x_113:
[----:B------:R-:W-:Y:S05]  /*49b0*/  BSYNC.RECONVERGENT B6 ;  /* 0x0000000000067941 */ /* 0x000fea0003800200 */
.L_x_112:
[----:B------:R-:W0:Y:S02]  /*49c0*/  LDCU.64 UR4, c[0x0][0x380] ;  /* 0x00007000ff0477ac */ /* 0x000e240008000a00 */
[----:B0-----:R-:W-:-:S04]  /*49d0*/  IADD3 R22, P0, PT, R22, UR4, RZ ;  /* 0x0000000416167c10 */ /* 0x001fc8000ff1e0ff */
[----:B------:R-:W-:-:S05]  /*49e0*/  IADD3.X R23, PT, PT, R23, UR5, RZ, P0, !PT ;  /* 0x0000000517177c10 */ /* 0x000fca00087fe4ff */
[----:B------:R-:W2:Y:S01]  /*49f0*/  LDG.E R22, desc[UR36][R22.64] ;  /* 0x0000002416167981 */ /* 0x000ea2000c1e1900 */
[C---:B------:R-:W-:Y:S02]  /*4a00*/  IMAD R3, R16.reuse, 0x4, R1 ;  /* 0x0000000410037824 */ /* 0x040fe400078e0201 */
[----:B------:R-:W-:-:S03]  /*4a10*/  VIADD R16, R16, 0x1 ;  /* 0x0000000110107836 */ /* 0x000fc60000000000 */
[----:B--2---:R0:W-:Y:S04]  /*4a20*/  STL [R3], R22 ;  /* 0x0000001603007387 */ /* 0x0041e80000100800 */
.L_x_111:
[----:B------:R-:W-:Y:S05]  /*4a30*/  BSYNC.RECONVERGENT B7 ;  /* 0x0000000000077941 */ /* 0x000fea0003800200 */
.L_x_110:
        /* <DEDUP_REMOVED lines=26> */
.L_x_116:
[----:B------:R-:W-:-:S06]  /*4be0*/  IMAD.MOV.U32 R2, RZ, RZ, R6 ;  /* 0x000000ffff027224 */ /* 0x000fcc00078e0006 */
[----:B------:R-:W2:Y:S02]  /*4bf0*/  LDG.E R2, desc[UR36][R2.64] ;  /* 0x0000002402027981 */ /* 0x000ea4000c1e1900 */
[----:B--2---:R-:W-:-:S13]  /*4c00*/  FSETP.NEU.AND P0, PT, R2, 2, PT ;  /* 0x400000000200780b */ /* 0x004fda0003f0d000 */
[----:B------:R-:W-:Y:S05]  /*4c10*/  @P0 BRA `(.L_x_115) ;  /* 0x0000000000640947 */ /* 0x000fea0003800000 */
[----:B------:R-:W-:Y:S01]  /*4c20*/  FADD R4, R4, 0.5 ;  /* 0x3f00000004047421 */ /* 0x000fe20000000000 */
        /* <DEDUP_REMOVED lines=23> */
[----:B------:R-:W-:Y:S05]  /*4da0*/  @P0 BRA `(.L_x_116) ;  /* 0xfffffffc008c0947 */ /* 0x000fea000383ffff */
.L_x_115:
[----:B------:R-:W-:Y:S05]  /*4db0*/  BSYNC.RECONVERGENT B0 ;  /* 0x0000000000007941 */ /* 0x000fea0003800200 */
.L_x_114:
        /* <DEDUP_REMOVED lines=17> */
[----:B-1----:R-:W-:Y:S01]  /*4ed0*/  IMAD.U32 R6, RZ, RZ, UR6 ;  /* 0x00000006ff067e24 */ /* 0x002fe2000f8e00ff */
[----:B------:R-:W-:Y:S01]  /*4ee0*/  MOV R7, UR7 ;  /* 0x0000000700077c02 */ /* 0x000fe20008000f00 */
[----:B---3--:R-:W-:Y:S02]  /*4ef0*/  IMAD.U32 R10, RZ, RZ, UR8 ;  /* 0x00000008ff0a7e24 */ /* 0x008fe4000f8e00ff */
[----:B------:R-:W-:-:S07]  /*4f00*/  IMAD.U32 R11, RZ, RZ, UR9 ;  /* 0x00000009ff0b7e24 */ /* 0x000fce000f8e00ff */
[----:B------:R-:W-:-:S07]  /*4f10*/  LEPC R20, `(.L_x_120) ;  /* 0x000000001014794e */ /* 0x000fce0000000000 */
[----:B--2---:R-:W-:Y:S05]  /*4f20*/  CALL.ABS.NOINC R2 ;  /* 0x0000000002007343 */ /* 0x004fea0003c00000 */
.L_x_120:
[----:B------:R-:W-:Y:S05]  /*4f30*/  BSYNC.RECONVERGENT B6 ;  /* 0x0000000000067941 */ /* 0x000fea0003800200 */
.L_x_119:
[----:B------:R-:W0:Y:S02]  /*4f40*/  LDCU.64 UR4, c[0x0][0x380] ;  /* 0x00007000ff0477ac */ /* 0x000e240008000a00 */
[----:B0-----:R-:W-:-:S04]  /*4f50*/  IADD3 R22, P0, PT, R22, UR4, RZ ;  /* 0x0000000416167c10 */ /* 0x001fc8000ff1e0ff */
[----:B------:R-:W-:-:S05]  /*4f60*/  IADD3.X R23, PT, PT, R23, UR5, RZ, P0, !PT ;  /* 0x0000000517177c10 */ /* 0x000fca00087fe4ff */
[----:B------:R-:W2:Y:S01]  /*4f70*/  LDG.E R22, desc[UR36][R22.64] ;  /* 0x0000002416167981 */ /* 0x000ea2000c1e1900 */
[C---:B------:R-:W-:Y:S01]  /*4f80*/  LEA R3, R16.reuse, R1, 0x2 ;  /* 0x0000000110037211 */ /* 0x040fe200078e10ff */
[----:B------:R-:W-:-:S04]  /*4f90*/  VIADD R16, R16, 0x1 ;  /* 0x0000000110107836 */ /* 0x000fc80000000000 */
[----:B--2---:R0:W-:Y:S03]  /*4fa0*/  STL [R3], R22 ;  /* 0x0000001603007387 */ /* 0x0041e60000100800 */
.L_x_118:
[----:B------:R-:W-:Y:S05]  /*4fb0*/  BSYNC.RECONVERGENT B7 ;  /* 0x0000000000077941 */ /* 0x000fea0003800200 */
.L_x_117:
        /* <DEDUP_REMOVED lines=18> */
[----:B--2---:R-:W-:Y:S01]  /*50e0*/  IADD3 R6, P2, PT, R2, UR4, RZ ;  /* 0x0000000402067c10 */ /* 0x004fe2000ff5e0ff */
[----:B------:R-:W-:Y:S01]  /*50f0*/  IMAD.MOV.U32 R22, RZ, RZ, R2 ;  /* 0x000000ffff167224 */ /* 0x000fe200078e0002 */
[----:B------:R-:W-:Y:S02]  /*5100*/  PLOP3.LUT P1, PT, P0, PT, PT, 0x8, 0x80 ;  /* 0x000000000080781c */ /* 0x000fe4000072e170 */
[----:B------:R-:W-:-:S07]  /*5110*/  IADD3.X R3, PT, PT, R3, UR5, RZ, P2, !PT ;  /* 0x0000000503037c10 */ /* 0x000fce00097fe4ff */
[----:B------:R-:W-:Y:S05]  /*5120*/  @!P0 BRA `(.L_x_121) ;  /* 0x0000000000848947 */ /* 0x000fea0003800000 */
[----:B------:R-:W-:Y:S01]  /*5130*/  BSSY.RECONVERGENT B0, `(.L_x_121) ;  /* 0x0000020000007945 */ /* 0x000fe20003800200 */
[----:B------:R-:W-:Y:S01]  /*5140*/  IMAD.MOV.U32 R0, RZ, RZ, R17 ;  /* 0x000000ffff007224 */ /* 0x000fe200078e0011 */
[----:B------:R-:W-:-:S07]  /*5150*/  MOV R4, R18 ;  /* 0x0000001200047202 */ /* 0x000fce0000000f00 */
.L_x_123:
[----:B------:R-:W-:-:S06]  /*5160*/  IMAD.MOV.U32 R2, RZ, RZ, R6 ;  /* 0x000000ffff027224 */ /* 0x000fcc00078e0006 */
[----:B------:R-:W2:Y:S02]  /*5170*/  LDG.E R2, desc[UR36][R2.64] ;  /* 0x0000002402027981 */ /* 0x000ea4000c1e1900 */
[----:B--2---:R-:W-:-:S13]  /*5180*/  FSETP.NEU.AND P0, PT, R2, 2, PT ;  /* 0x400000000200780b */ /* 0x004fda0003f0d000 */
[----:B------:R-:W-:Y:S05]  /*5190*/  @P0 BRA `(.L_x_122) ;  /* 0x0000000000640947 */ /* 0x000fea0003800000 */
[----:B------:R-:W-:Y:S01]  /*51a0*/  FADD R4, R4, 1 ;  /* 0x3f80000004047421 */ /* 0x000fe20000000000 */
        /* <DEDUP_REMOVED lines=23> */
[----:B------:R-:W-:Y:S05]  /*5320*/  @P0 BRA `(.L_x_123) ;  /* 0xfffffffc008c0947 */ /* 0x000fea000383ffff */
.L_x_122:
[----:B------:R-:W-:Y:S05]  /*5330*/  BSYNC.RECONVERGENT B0 ;  /* 0x0000000000007941 */ /* 0x000fea0003800200 */
.L_x_121:
        /* <DEDUP_REMOVED lines=9> */
[----:B------:R-:W-:Y:S02]  /*53d0*/  HFMA2 R8, -RZ, RZ, 0, 1.049041748046875e-05 ;  /* 0x000000b0ff087431 */ /* 0x000fe400000001ff */
[----:B------:R-:W-:Y:S01]  /*53e0*/  IMAD.MOV.U32 R12, RZ, RZ, 0x1 ;  /* 0x00000001ff0c7424 */ /* 0x000fe200078e00ff */
[----:B------:R-:W1:Y:S01]  /*53f0*/  LDCU.64 UR6, c[0x4][0x10] ;  /* 0x01000200ff0677ac */ /* 0x000e620008000a00 */
[----:B------:R-:W2:Y:S01]  /*5400*/  LDC.64 R2, c[0x4][R2] ;  /* 0x0100000002027b82 */ /* 0x000ea20000000a00 */
[----:B------:R-:W-:Y:S01]  /*5410*/  IMAD.MOV.U32 R13, RZ, RZ, RZ ;  /* 0x000000ffff0d7224 */ /* 0x000fe200078e00ff */
[----:B------:R-:W3:Y:S01]  /*5420*/  LDCU.64 UR8, c[0x4][URZ] ;  /* 0x01000000ff0877ac */ /* 0x000ee20008000a00 */
[----:B0-----:R-:W-:Y:S01]  /*5430*/  MOV R4, UR4 ;  /* 0x0000000400047c02 */ /* 0x001fe20008000f00 */
[----:B------:R-:W-:-:S02]  /*5440*/  IMAD.U32 R5, RZ, RZ, UR5 ;  /* 0x00000005ff057e24 */ /* 0x000fc4000f8e00ff */
[----:B-1----:R-:W-:Y:S02]  /*5450*/  IMAD.U32 R6, RZ, RZ, UR6 ;  /* 0x00000006ff067e24 */ /* 0x002fe4000f8e00ff */
[----:B------:R-:W-:Y:S02]  /*5460*/  IMAD.U32 R7, RZ, RZ, UR7 ;  /* 0x00000007ff077e24 */ /* 0x000fe4000f8e00ff */
[----:B---3--:R-:W-:Y:S02]  /*5470*/  IMAD.U32 R10, RZ, RZ, UR8 ;  /* 0x00000008ff0a7e24 */ /* 0x008fe4000f8e00ff */
[----:B------:R-:W-:-:S07]  /*5480*/  IMAD.U32 R11, RZ, RZ, UR9 ;  /* 0x00000009ff0b7e24 */ /* 0x000fce000f8e00ff */
[----:B------:R-:W-:-:S07]  /*5490*/  LEPC R20, `(.L_x_127) ;  /* 0x000000001014794e */ /* 0x000fce0000000000 */
[----:B--2---:R-:W-:Y:S05]  /*54a0*/  CALL.ABS.NOINC R2 ;  /* 0x0000000002007343 */ /* 0x004fea0003c00000 */
.L_x_127:
[----:B------:R-:W-:Y:S05]  /*54b0*/  BSYNC.RECONVERGENT B6 ;  /* 0x0000000000067941 */ /* 0x000fea0003800200 */
.L_x_126:
[----:B------:R-:W0:Y:S02]  /*54c0*/  LDCU.64 UR4, c[0x0][0x380] ;  /* 0x00007000ff0477ac */ /* 0x000e240008000a00 */
[----:B0-----:R-:W-:-:S04]  /*54d0*/  IADD3 R22, P0, PT, R22, UR4, RZ ;  /* 0x0000000416167c10 */ /* 0x001fc8000ff1e0ff */
[----:B------:R-:W-:-:S05]  /*54e0*/  IADD3.X R23, PT, PT, R23, UR5, RZ, P0, !PT ;  /* 0x0000000517177c10 */ /* 0x000fca00087fe4ff */
[----:B------:R-:W2:Y:S01]  /*54f0*/  LDG.E R22, desc[UR36][R22.64] ;  /* 0x0000002416167981 */ /* 0x000ea2000c1e1900 */
[C---:B------:R-:W-:Y:S02]  /*5500*/  IMAD R3, R16.reuse, 0x4, R1 ;  /* 0x0000000410037824 */ /* 0x040fe400078e0201 */
[----:B------:R-:W-:-:S03]  /*5510*/  VIADD R16, R16, 0x1 ;  /* 0x0000000110107836 */ /* 0x000fc60000000000 */
[----:B--2---:R0:W-:Y:S04]  /*5520*/  STL [R3], R22 ;  /* 0x0000001603007387 */ /* 0x0041e80000100800 */
.L_x_125:
[----:B------:R-:W-:Y:S05]  /*5530*/  BSYNC.RECONVERGENT B7 ;  /* 0x0000000000077941 */ /* 0x000fea0003800200 */
.L_x_124:
        /* <DEDUP_REMOVED lines=22> */
[----:B------:R-:W-:Y:S08]  /*56a0*/  @!P0 BRA `(.L_x_128) ;  /* 0x00000000007c8947 */ /* 0x000ff00003800000 */
[----:B------:R-:W-:Y:S01]  /*56b0*/  BSSY.RECONVERGENT B0, `(.L_x_128) ;  /* 0x000001e000007945 */ /* 0x000fe20003800200 */
.L_x_130:
[----:B------:R-:W-:-:S05]  /*56c0*/  IMAD.MOV.U32 R2, RZ, RZ, R4 ;  /* 0x000000ffff027224 */ /* 0x000fca00078e0004 */
[----:B------:R-:W2:Y:S02]  /*56d0*/  LDG.E R0, desc[UR36][R2.64] ;  /* 0x0000002402007981 */ /* 0x000ea4000c1e1900 */
[----:B--2---:R-:W-:-:S13]  /*56e0*/  FSETP.NEU.AND P0, PT, R0, 2, PT ;  /* 0x400000000000780b */ /* 0x004fda0003f0d000 */
[----:B------:R-:W-:Y:S05]  /*56f0*/  @P0 BRA `(.L_x_129) ;  /* 0x0000000000640947 */ /* 0x000fea0003800000 */
[----:B------:R-:W-:Y:S01]  /*5700*/  FADD R18, R18, 1 ;  /* 0x3f80000012127421 */ /* 0x000fe20000000000 */
[----:B------:R-:W-:Y:S02]  /*5710*/  IMAD.MOV.U32 R0, RZ, RZ, 0x3f000000 ;  /* 0x3f000000ff007424 */ /* 0x000fe400078e00ff */
[----:B------:R-:W-:Y:S01]  /*5720*/  FADD R17, R17, 0.5 ;  /* 0x3f00000011117421 */ /* 0x000fe20000000000 */
[----:B------:R-:W0:Y:S02]  /*5730*/  LDCU UR4, c[0x0][0x39c] ;  /* 0x00007380ff0477ac */ /* 0x000e240008000800 */
[C---:B------:R-:W-:Y:S01]  /*5740*/  LOP3.LUT R3, R0.reuse, 0x80000000, R18, 0xb8, !PT ;  /* 0x8000000000037812 */ /* 0x040fe200078eb812 */
[----:B------:R-:W1:Y:S01]  /*5750*/  LDCU UR5, c[0x0][0x3a0] ;  /* 0x00007400ff0577ac */ /* 0x000e620008000800 */
[----:B------:R-:W-:-:S03]  /*5760*/  LOP3.LUT R0, R0, 0x80000000, R17, 0xb8, !PT ;  /* 0x8000000000007812 */ /* 0x000fc600078eb811 */
[----:B------:R-:W-:Y:S01]  /*5770*/  FADD.RZ R3, R18, R3 ;  /* 0x0000000312037221 */ /* 0x000fe2000000c000 */
[----:B------:R-:W2:Y:S01]  /*5780*/  LDCU.64 UR6, c[0x0][0x388] ;  /* 0x00007100ff0677ac */ /* 0x000ea20008000a00 */
        /* <DEDUP_REMOVED lines=16> */
.L_x_129:
[----:B------:R-:W-:Y:S05]  /*5890*/  BSYNC.RECONVERGENT B0 ;  /* 0x0000000000007941 */ /* 0x000fea0003800200 */
.L_x_128:
[----:B------:R-:W-:Y:S01]  /*58a0*/  BSSY.RECONVERGENT B7, `(.L_x_131) ;  /* 0x000001f000077945 */ /* 0x000fe20003800200 */
[----:B------:R-:W-:-:S03]  /*58b0*/  MOV R2, R4 ;  /* 0x0000000400027202 */ /* 0x000fc60000000f00 */
        /* <DEDUP_REMOVED lines=21> */
.L_x_134:
[----:B------:R-:W-:Y:S05]  /*5a10*/  BSYNC.RECONVERGENT B6 ;  /* 0x0000000000067941 */ /* 0x000fea0003800200 */
.L_x_133:
[----:B------:R-:W0:Y:S02]  /*5a20*/  LDCU.64 UR4, c[0x0][0x380] ;  /* 0x00007000ff0477ac */ /* 0x000e240008000a00 */
[----:B0-----:R-:W-:-:S04]  /*5a30*/  IADD3 R22, P0, PT, R22, UR4, RZ ;  /* 0x0000000416167c10 */ /* 0x001fc8000ff1e0ff */
[----:B------:R-:W-:-:S05]  /*5a40*/  IADD3.X R23, PT, PT, R23, UR5, RZ, P0, !PT ;  /* 0x0000000517177c10 */ /* 0x000fca00087fe4ff */
[----:B------:R-:W2:Y:S01]  /*5a50*/  LDG.E R22, desc[UR36][R22.64] ;  /* 0x0000002416167981 */ /* 0x000ea2000c1e1900 */
[C---:B------:R-:W-:Y:S02]  /*5a60*/  IMAD R3, R16.reuse, 0x4, R1 ;  /* 0x0000000410037824 */ /* 0x040fe400078e0201 */
[----:B------:R-:W-:-:S03]  /*5a70*/  VIADD R16, R16, 0x1 ;  /* 0x0000000110107836 */ /* 0x000fc60000000000 */
[----:B--2---:R0:W-:Y:S04]  /*5a80*/  STL [R3], R22 ;  /* 0x0000001603007387 */ /* 0x0041e80000100800 */
.L_x_132:
[----:B------:R-:W-:Y:S05]  /*5a90*/  BSYNC.RECONVERGENT B7 ;  /* 0x0000000000077941 */ /* 0x000fea0003800200 */
.L_x_131:
[----:B------:R-:W-:Y:S01]  /*5aa0*/  ISETP.GT.AND P0, PT, R16, RZ, PT ;  /* 0x000000ff1000720c */ /* 0x000fe20003f04270 */
[----:B------:R-:W-:-:S12]  /*5ab0*/  BSSY.RECONVERGENT B6, `(.L_x_135) ;  /* 0x0000012000067945 */ /* 0x000fd80003800200 */
[----:B------:R-:W-:Y:S05]  /*5ac0*/  @P0 BRA `(.L_x_136) ;  /* 0x0000000000400947 */ /* 0x000fea0003800000 */
[----:B------:R-:W-:Y:S01]  /*5ad0*/  MOV R2, 0x20 ;  /* 0x0000002000027802 */ /* 0x000fe20000000f00 */
[----:B------:R-:W1:Y:S01]  /*5ae0*/  LDCU.64 UR4, c[0x4][0x18] ;  /* 0x01000300ff0477ac */ /* 0x000e620008000a00 */
[----:B------:R-:W-:Y:S02]  /*5af0*/  HFMA2 R8, -RZ, RZ, 0, 1.07288360595703125e-05 ;  /* 0x000000b4ff087431 */ /* 0x000fe400000001ff */
[----:B------:R-:W-:Y:S01]  /*5b00*/  IMAD.MOV.U32 R12, RZ, RZ, 0x1 ;  /* 0x00000001ff0c7424 */ /* 0x000fe200078e00ff */
[----:B------:R-:W2:Y:S01]  /*5b10*/  LDCU.64 UR6, c[0x4][0x10] ;  /* 0x01000200ff0677ac */ /* 0x000ea20008000a00 */
[----:B0-----:R-:W0:Y:S01]  /*5b20*/  LDC.64 R2, c[0x4][R2] ;  /* 0x0100000002027b82 */ /* 0x001e220000000a00 */
[----:B------:R-:W-:Y:S01]  /*5b30*/  IMAD.MOV.U32 R13, RZ, RZ, RZ ;  /* 0x000000ffff0d7224 */ /* 0x000fe200078e00ff */
[----:B------:R-:W3:Y:S01]  /*5b40*/  LDCU.64 UR8, c[0x4][URZ] ;  /* 0x01000000ff0877ac */ /* 0x000ee20008000a00 */
[----:B-1----:R-:W-:Y:S01]  /*5b50*/  MOV R4, UR4 ;  /* 0x0000000400047c02 */ /* 0x002fe20008000f00 */
[----:B------:R-:W-:-:S02]  /*5b60*/  IMAD.U32 R5, RZ, RZ, UR5 ;  /* 0x00000005ff057e24 */ /* 0x000fc4000f8e00ff */
[----:B--2---:R-:W-:Y:S02]  /*5b70*/  IMAD.U32 R6, RZ, RZ, UR6 ;  /* 0x00000006ff067e24 */ /* 0x004fe4000f8e00ff */
[----:B------:R-:W-:Y:S02]  /*5b80*/  IMAD.U32 R7, RZ, RZ, UR7 ;  /* 0x00000007ff077e24 */ /* 0x000fe4000f8e00ff */
[----:B---3--:R-:W-:Y:S02]  /*5b90*/  IMAD.U32 R10, RZ, RZ, UR8 ;  /* 0x00000008ff0a7e24 */ /* 0x008fe4000f8e00ff */
[----:B------:R-:W-:-:S07]  /*5ba0*/  IMAD.U32 R11, RZ, RZ, UR9 ;  /* 0x00000009ff0b7e24 */ /* 0x000fce000f8e00ff */
[----:B------:R-:W-:-:S07]  /*5bb0*/  LEPC R20, `(.L_x_136) ;  /* 0x000000001014794e */ /* 0x000fce0000000000 */
[----:B0-----:R-:W-:Y:S05]  /*5bc0*/  CALL.ABS.NOINC R2 ;  /* 0x0000000002007343 */ /* 0x001fea0003c00000 */
.L_x_136:
[----:B------:R-:W-:Y:S05]  /*5bd0*/  BSYNC.RECONVERGENT B6 ;  /* 0x0000000000067941 */ /* 0x000fea0003800200 */
.L_x_135:
[----:B------:R-:W-:Y:S01]  /*5be0*/  ISETP.GE.AND P0, PT, R16, 0x2, PT ;  /* 0x000000021000780c */ /* 0x000fe20003f06270 */
[----:B------:R-:W-:-:S12]  /*5bf0*/  BSSY.RECONVERGENT B0, `(.L_x_137) ;  /* 0x00000e8000007945 */ /* 0x000fd80003800200 */
[----:B------:R-:W-:Y:S05]  /*5c00*/  @!P0 BRA `(.L_x_138) ;  /* 0x0000000c00988947 */ /* 0x000fea0003800000 */
[C---:B------:R-:W-:Y:S01]  /*5c10*/  VIADD R0, R16.reuse, 0xffffffff ;  /* 0xffffffff10007836 */ /* 0x040fe20000000000 */
[----:B------:R-:W-:Y:S01]  /*5c20*/  MOV R5, RZ ;  /* 0x000000ff00057202 */ /* 0x000fe20000000f00 */
[----:B------:R-:W-:Y:S01]  /*5c30*/  VIADD R2, R16, 0xfffffffe ;  /* 0xfffffffe10027836 */ /* 0x000fe20000000000 */
[----:B------:R-:W-:Y:S01]  /*5c40*/  PRMT R4, RZ, 0x7610, R4 ;  /* 0x00007610ff047816 */ /* 0x000fe20000000004 */
[----:B0-----:R-:W-:Y:S01]  /*5c50*/  VIADD R3, R1, 0x20 ;  /* 0x0000002001037836 */ /* 0x001fe20000000000 */
[----:B------:R-:W-:-:S07]  /*5c60*/  PRMT R6, RZ, 0x7610, R6 ;  /* 0x00007610ff067816 */ /* 0x000fce0000000006 */
.L_x_149:
[--C-:B-1----:R-:W-:Y:S01]  /*5c70*/  IMAD.IADD R7, R2, 0x1, -R5.reuse ;  /* 0x0000000102077824 */ /* 0x102fe200078e0a05 */
[----:B------:R-:W-:Y:S01]  /*5c80*/  BSSY.RECONVERGENT B1, `(.L_x_139) ;  /* 0x0000067000017945 */ /* 0x000fe20003800200 */
[--C-:B------:R-:W-:Y:S02]  /*5c90*/  IMAD.MOV.U32 R8, RZ, RZ, R5.reuse ;  /* 0x000000ffff087224 */ /* 0x100fe400078e0005 */
[----:B------:R-:W-:Y:S01]  /*5ca0*/  IMAD.IADD R17, R0, 0x1, -R5 ;  /* 0x0000000100117824 */ /* 0x000fe200078e0a05 */
[----:B------:R-:W-:Y:S01]  /*5cb0*/  ISETP.GE.U32.AND P0, PT, R7, 0xf, PT ;  /* 0x0000000f0700780c */ /* 0x000fe20003f06070 */
[----:B------:R-:W-:Y:S02]  /*5cc0*/  VIADD R5, R5, 0x1 ;  /* 0x0000000105057836 */ /* 0x000fe40000000000 */
[----:B------:R-:W-:-:S03]  /*5cd0*/  IMAD.MOV.U32 R12, RZ, RZ, R8 ;  /* 0x000000ffff0c7224 */ /* 0x000fc600078e0008 */
[----:B------:R-:W-:-:S07]  /*5ce0*/  MOV R10, R5 ;  /* 0x00000005000a7202 */ /* 0x000fce0000000f00 */
[----:B------:R-:W-:Y:S05]  /*5cf0*/  @!P0 BRA `(.L_x_140) ;  /* 0x00000004007c8947 */ /* 0x000fea0003800000 */
[----:B------:R-:W-:Y:S01]  /*5d00*/  LOP3.LUT R9, R17, 0xfffffff0, RZ, 0xc0, !PT ;  /* 0xfffffff011097812 */ /* 0x000fe200078ec0ff */
[----:B------:R-:W-:Y:S01]  /*5d10*/  BSSY.RECONVERGENT B2, `(.L_x_141) ;  /* 0x000005c000027945 */ /* 0x000fe20003800200 */
[--C-:B------:R-:W-:Y:S02]  /*5d20*/  IMAD.MOV.U32 R7, RZ, RZ, R8.reuse ;  /* 0x000000ffff077224 */ /* 0x100fe400078e0008 */
[----:B------:R-:W-:Y:S02]  /*5d30*/  IMAD.MOV.U32 R14, RZ, RZ, R5 ;  /* 0x000000ffff0e7224 */ /* 0x000fe400078e0005 */
[----:B------:R-:W-:Y:S02]  /*5d40*/  IMAD.MOV.U32 R12, RZ, RZ, R8 ;  /* 0x000000ffff0c7224 */ /* 0x000fe400078e0008 */
[----:B------:R-:W-:-:S07]  /*5d50*/  IMAD.MOV R9, RZ, RZ, -R9 ;  /* 0x000000ffff097224 */ /* 0x000fce00078e0a09 */
.L_x_142:
[----:B------:R-:W-:Y:S01]  /*5d60*/  IMAD.MOV.U32 R10, RZ, RZ, R12 ;  /* 0x000000ffff0a7224 */ /* 0x000fe200078e000c */
[----:B------:R-:W-:-:S03]  /*5d70*/  LEA R11, R14, R3, 0x2 ;  /* 0x000000030e0b7211 */ /* 0x000fc600078e10ff */
[----:B------:R-:W-:Y:S02]  /*5d80*/  IMAD R13, R10, 0x4, R1 ;  /* 0x000000040a0d7824 */ /* 0x000fe400078e0201 */
[----:B------:R-:W2:Y:S04]  /*5d90*/  LDL R12, [R11+-0x20] ;  /* 0xffffe0000b0c7983 */ /* 0x000ea80000100800 */
[----:B------:R-:W2:Y:S02]  /*5da0*/  LDL R13, [R13] ;  /* 0x000000000d0d7983 */ /* 0x000ea40000100800 */
[----:B--2---:R-:W-:Y:S02]  /*5db0*/  FSETP.GEU.AND P0, PT, R12, R13, PT ;  /* 0x0000000d0c00720b */ /* 0x004fe40003f0e000 */
[----:B------:R-:W2:Y:S11]  /*5dc0*/  LDL R12, [R11+-0x1c] ;  /* 0xffffe4000b0c7983 */ /* 0x000eb60000100800 */
[----:B------:R-:W-:-:S04]  /*5dd0*/  @!P0 VIADD R10, R7, 0x1 ;  /* 0x00000001070a8836 */ /* 0x000fc80000000000 */
[----:B------:R-:W-:-:S05]  /*5de0*/  IMAD R14, R10, 0x4, R1 ;  /* 0x000000040a0e7824 */ /* 0x000fca00078e0201 */
[----:B------:R-:W2:Y:S02]  /*5df0*/  LDL R15, [R14] ;  /* 0x000000000e0f7983 */ /* 0x000ea40000100800 */
[----:B--2---:R-:W-:Y:S02]  /*5e00*/  FSETP.GEU.AND P0, PT, R12, R15, PT ;  /* 0x0000000f0c00720b */ /* 0x004fe40003f0e000 */
[----:B------:R-:W2:Y:S11]  /*5e10*/  LDL R12, [R11+-0x18] ;  /* 0xffffe8000b0c7983 */ /* 0x000eb60000100800 */
[----:B------:R-:W-:-:S04]  /*5e20*/  @!P0 VIADD R10, R7, 0x2 ;  /* 0x00000002070a8836 */ /* 0x000fc80000000000 */
[----:B------:R-:W-:-:S06]  /*5e30*/  IMAD R15, R10, 0x4, R1 ;  /* 0x000000040a0f7824 */ /* 0x000fcc00078e0201 */
[----:B------:R-:W2:Y:S02]  /*5e40*/  LDL R15, [R15] ;  /* 0x000000000f0f7983 */ /* 0x000ea40000100800 */
[----:B--2---:R-:W-:Y:S02]  /*5e50*/  FSETP.GEU.AND P0, PT, R12, R15, PT ;  /* 0x0000000f0c00720b */ /* 0x004fe40003f0e000 */
[----:B------:R-:W2:Y:S11]  /*5e60*/  LDL R12, [R11+-0x14] ;  /* 0xffffec000b0c7983 */ /* 0x000eb60000100800 */
[----:B------:R-:W-:-:S05]  /*5e70*/  @!P0 IADD3 R10, PT, PT, R7, 0x3, RZ ;  /* 0x00000003070a8810 */ /* 0x000fca0007ffe0ff */
[----:B------:R-:W-:-:S06]  /*5e80*/  IMAD R13, R10, 0x4, R1 ;  /* 0x000000040a0d7824 */ /* 0x000fcc00078e0201 */
        /* <DEDUP_REMOVED lines=22> */
[----:B------:R-:W2:Y:S11]  /*5ff0*/  LDL R12, [R11] ;  /* 0x000000000b0c7983 */ /* 0x000eb60000100800 */
[----:B------:R-:W-:-:S04]  /*6000*/  @!P0 VIADD R10, R7, 0x8 ;  /* 0x00000008070a8836 */ /* 0x000fc80000000000 */
[----:B------:R-:W-:-:S06]  /*6010*/  IMAD R15, R10, 0x4, R1 ;  /* 0x000000040a0f7824 */ /* 0x000fcc00078e0201 */
[----:B------:R-:W2:Y:S02]  /*6020*/  LDL R15, [R15] ;  /* 0x000000000f0f7983 */ /* 0x000ea40000100800 */
[----:B--2---:R-:W-:Y:S02]  /*6030*/  FSETP.GEU.AND P0, PT, R12, R15, PT ;  /* 0x0000000f0c00720b */ /* 0x004fe40003f0e000 */
[----:B------:R-:W2:Y:S11]  /*6040*/  LDL R12, [R11+0x4] ;  /* 0x000004000b0c7983 */ /* 0x000eb60000100800 */
[----:B------:R-:W-:-:S05]  /*6050*/  @!P0 IADD3 R10, PT, PT, R7, 0x9, RZ ;  /* 0x00000009070a8810 */ /* 0x000fca0007ffe0ff */
[----:B------:R-:W-:-:S06]  /*6060*/  IMAD R13, R10, 0x4, R1 ;  /* 0x000000040a0d7824 */ /* 0x000fcc00078e0201 */
[----:B------:R-:W2:Y:S02]  /*6070*/  LDL R13, [R13] ;  /* 0x000000000d0d7983 */ /* 0x000ea40000100800 */
[----:B--2---:R-:W-:Y:S02]  /*6080*/  FSETP.GEU.AND P0, PT, R12, R13, PT ;  /* 0x0000000d0c00720b */ /* 0x004fe40003f0e000 */
[----:B------:R-:W2:Y:S11]  /*6090*/  LDL R12, [R11+0x8] ;  /* 0x000008000b0c7983 */ /* 0x000eb60000100800 */
[----:B------:R-:W-:-:S04]  /*60a0*/  @!P0 VIADD R10, R7, 0xa ;  /* 0x0000000a070a8836 */ /* 0x000fc80000000000 */
[----:B------:R-:W-:-:S05]  /*60b0*/  IMAD R14, R10, 0x4, R1 ;  /* 0x000000040a0e7824 */ /* 0x000fca00078e0201 */
[----:B------:R-:W2:Y:S02]  /*60c0*/  LDL R21, [R14] ;  /* 0x000000000e157983 */ /* 0x000ea40000100800 */
[----:B--2---:R-:W-:Y:S02]  /*60d0*/  FSETP.GEU.AND P0, PT, R12, R21, PT ;  /* 0x000000150c00720b */ /* 0x004fe40003f0e000 */
[----:B------:R-:W2:Y:S11]  /*60e0*/  LDL R12, [R11+0xc] ;  /* 0x00000c000b0c7983 */ /* 0x000eb60000100800 */
        /* <DEDUP_REMOVED lines=22> */
[----:B------:R-:W2:Y:S01]  /*6250*/  LDL R13, [R13] ;  /* 0x000000000d0d7983 */ /* 0x000ea20000100800 */
[----:B------:R-:W-:-:S05]  /*6260*/  VIADD R9, R9, 0x10 ;  /* 0x0000001009097836 */ /* 0x000fca0000000000 */
[----:B------:R-:W-:Y:S01]  /*6270*/  ISETP.NE.AND P1, PT, R9, RZ, PT ;  /* 0x000000ff0900720c */ /* 0x000fe20003f25270 */
[C---:B------:R-:W-:Y:S02]  /*6280*/  VIADD R14, R7.reuse, 0x11 ;  /* 0x00000011070e7836 */ /* 0x040fe40000000000 */
[----:B------:R-:W-:Y:S01]  /*6290*/  VIADD R7, R7, 0x10 ;  /* 0x0000001007077836 */ /* 0x000fe20000000000 */
[----:B--2---:R-:W-:-:S04]  /*62a0*/  FSETP.GEU.AND P0, PT, R12, R13, PT ;  /* 0x0000000d0c00720b */ /* 0x004fc80003f0e000 */
[----:B------:R-:W-:-:S05]  /*62b0*/  SEL R12, R7, R10, !P0 ;  /* 0x0000000a070c7207 */ /* 0x000fca0004000000 */
[----:B------:R-:W-:Y:S05]  /*62c0*/  @P1 BRA `(.L_x_142) ;  /* 0xfffffff800a41947 */ /* 0x000fea000383ffff */
[----:B------:R-:W-:Y:S05]  /*62d0*/  BSYNC.RECONVERGENT B2 ;  /* 0x0000000000027941 */ /* 0x000fea0003800200 */
.L_x_141:
[----:B------:R-:W-:-:S07]  /*62e0*/  IMAD.MOV.U32 R10, RZ, RZ, R14 ;  /* 0x000000ffff0a7224 */ /* 0x000fce00078e000e */
.L_x_140:
[----:B------:R-:W-:Y:S05]  /*62f0*/  BSYNC.RECONVERGENT B1 ;  /* 0x0000000000017941 */ /* 0x000fea0003800200 */
.L_x_139:
[----:B------:R-:W-:Y:S01]  /*6300*/  LOP3.LUT P0, RZ, R17, 0xf, RZ, 0xc0, !PT ;  /* 0x0000000f11ff7812 */ /* 0x000fe2000780c0ff */
[----:B------:R-:W-:-:S12]  /*6310*/  BSSY.RECONVERGENT B1, `(.L_x_143) ;  /* 0x000006b000017945 */ /* 0x000fd80003800200 */
[----:B------:R-:W-:Y:S05]  /*6320*/  @!P0 BRA `(.L_x_144) ;  /* 0x0000000400a48947 */ /* 0x000fea0003800000 */
[----:B------:R-:W-:Y:S01]  /*6330*/  LOP3.LUT R7, RZ, R6, RZ, 0x33, !PT ;  /* 0x00000006ff077212 */ /* 0x000fe200078e33ff */
[----:B------:R-:W-:Y:S03]  /*6340*/  BSSY.RECONVERGENT B2, `(.L_x_145) ;  /* 0x0000031000027945 */ /* 0x000fe60003800200 */
[----:B------:R-:W-:-:S04]  /*6350*/  IADD3 R7, PT, PT, R7, R16, RZ ;  /* 0x0000001007077210 */ /* 0x000fc80007ffe0ff */
[----:B------:R-:W-:-:S04]  /*6360*/  LOP3.LUT R7, R7, 0xf, RZ, 0xc0, !PT ;  /* 0x0000000f07077812 */ /* 0x000fc800078ec0ff */
[C---:B------:R-:W-:Y:S01]  /*6370*/  LOP3.LUT P0, RZ, R7.reuse, 0x7, RZ, 0xc0, !PT ;  /* 0x0000000707ff7812 */ /* 0x040fe2000780c0ff */
[----:B------:R-:W-:-:S05]  /*6380*/  VIADD R9, R7, 0xffffffff ;  /* 0xffffffff07097836 */ /* 0x000fca0000000000 */
[----:B------:R-:W-:-:S13]  /*6390*/  ISETP.GE.U32.AND P1, PT, R9, 0x7, PT ;  /* 0x000000070900780c */ /* 0x000fda0003f26070 */
[----:B------:R-:W-:Y:S05]  /*63a0*/  @!P1 BRA `(.L_x_146) ;  /* 0x0000000000a89947 */ /* 0x000fea0003800000 */
[--C-:B------:R-:W-:Y:S02]  /*63b0*/  IMAD R11, R12, 0x4, R1.reuse ;  /* 0x000000040c0b7824 */ /* 0x100fe400078e0201 */
[----:B------:R-:W-:-:S03]  /*63c0*/  IMAD R7, R10, 0x4, R1 ;  /* 0x000000040a077824 */ /* 0x000fc600078e0201 */
[----:B------:R-:W2:Y:S04]  /*63d0*/  LDL R14, [R11] ;  /* 0x000000000b0e7983 */ /* 0x000ea80000100800 */
[----:B------:R-:W2:Y:S02]  /*63e0*/  LDL R9, [R7] ;  /* 0x0000000007097983 */ /* 0x000ea40000100800 */
[----:B--2---:R-:W-:Y:S02]  /*63f0*/  FSETP.GEU.AND P1, PT, R9, R14, PT ;  /* 0x0000000e0900720b */ /* 0x004fe40003f2e000 */
[----:B------:R-:W2:Y:S02]  /*6400*/  LDL R9, [R7+0x4] ;  /* 0x0000040007097983 */ /* 0x000ea40000100800 */
[----:B------:R-:W-:-:S05]  /*6410*/  SEL R12, R10, R12, !P1 ;  /* 0x0000000c0a0c7207 */ /* 0x000fca0004800000 */
[----:B------:R-:W-:-:S05]  /*6420*/  IMAD R13, R12, 0x4, R1 ;  /* 0x000000040c0d7824 */ /* 0x000fca00078e0201 */
[----:B------:R-:W2:Y:S02]  /*6430*/  LDL R14, [R13] ;  /* 0x000000000d0e7983 */ /* 0x000ea40000100800 */
[----:B--2---:R-:W-:Y:S02]  /*6440*/  FSETP.GEU.AND P1, PT, R9, R14, PT ;  /* 0x0000000e0900720b */ /* 0x004fe40003f2e000 */
[----:B------:R-:W2:Y:S11]  /*6450*/  LDL R9, [R7+0x8] ;  /* 0x0000080007097983 */ /* 0x000eb60000100800 */
[----:B------:R-:W-:-:S05]  /*6460*/  @!P1 VIADD R12, R10, 0x1 ;  /* 0x000000010a0c9836 */ /* 0x000fca0000000000 */
[----:B------:R-:W-:-:S06]  /*6470*/  LEA R14, R12, R1, 0x2 ;  /* 0x000000010c0e7211 */ /* 0x000fcc00078e10ff */
        /* <DEDUP_REMOVED lines=26> */
[----:B--2---:R-:W-:-:S13]  /*6620*/  FSETP.GEU.AND P1, PT, R9, R18, PT ;  /* 0x000000120900720b */ /* 0x004fda0003f2e000 */
[C---:B------:R-:W-:Y:S01]  /*6630*/  @!P1 VIADD R12, R10.reuse, 0x7 ;  /* 0x000000070a0c9836 */ /* 0x040fe20000000000 */
[----:B------:R-:W-:-:S07]  /*6640*/  IADD3 R10, PT, PT, R10, 0x8, RZ ;  /* 0x000000080a0a7810 */ /* 0x000fce0007ffe0ff */
.L_x_146:
[----:B------:R-:W-:Y:S05]  /*6650*/  BSYNC.RECONVERGENT B2 ;  /* 0x0000000000027941 */ /* 0x000fea0003800200 */
.L_x_145:
[----:B------:R-:W-:Y:S05]  /*6660*/  @!P0 BRA `(.L_x_144) ;  /* 0x0000000000d48947 */ /* 0x000fea0003800000 */
[----:B------:R-:W-:Y:S01]  /*6670*/  LOP3.LUT R7, RZ, R4, RZ, 0x33, !PT ;  /* 0x00000004ff077212 */ /* 0x000fe200078e33ff */
[----:B------:R-:W-:Y:S04]  /*6680*/  BSSY.RECONVERGENT B2, `(.L_x_147) ;  /* 0x000001f000027945 */ /* 0x000fe80003800200 */
[----:B------:R-:W-:-:S05]  /*6690*/  IMAD.IADD R7, R7, 0x1, R16 ;  /* 0x0000000107077824 */ /* 0x000fca00078e0210 */
[----:B------:R-:W-:-:S04]  /*66a0*/  LOP3.LUT R7, R7, 0xffff, RZ, 0xc0, !PT ;  /* 0x0000ffff07077812 */ /* 0x000fc800078ec0ff */
[C---:B------:R-:W-:Y:S02]  /*66b0*/  LOP3.LUT R9, R7.reuse, 0x7, RZ, 0xc0, !PT ;  /* 0x0000000707097812 */ /* 0x040fe400078ec0ff */
[----:B------:R-:W-:-:S03]  /*66c0*/  LOP3.LUT R7, R7, 0x3, RZ, 0xc0, !PT ;  /* 0x0000000307077812 */ /* 0x000fc600078ec0ff */
[----:B------:R-:W-:Y:S01]  /*66d0*/  VIADD R9, R9, 0xffffffff ;  /* 0xffffffff09097836 */ /* 0x000fe20000000000 */
[----:B------:R-:W-:-:S04]  /*66e0*/  ISETP.NE.AND P0, PT, R7, RZ, PT ;  /* 0x000000ff0700720c */ /* 0x000fc80003f05270 */
        /* <DEDUP_REMOVED lines=9> */
[----:B------:R-:W-:-:S06]  /*6780*/  IMAD R14, R12, 0x4, R1 ;  /* 0x000000040c0e7824 */ /* 0x000fcc00078e0201 */
[----:B------:R-:W2:Y:S02]  /*6790*/  LDL R14, [R14] ;  /* 0x000000000e0e7983 */ /* 0x000ea40000100800 */
[----:B--2---:R-:W-:Y:S02]  /*67a0*/  FSETP.GEU.AND P1, PT, R11, R14, PT ;  /* 0x0000000e0b00720b */ /* 0x004fe40003f2e000 */
[----:B------:R-:W2:Y:S11]  /*67b0*/  LDL R11, [R9+0x8] ;  /* 0x00000800090b7983 */ /* 0x000eb60000100800 */
[----:B------:R-:W-:-:S05]  /*67c0*/  @!P1 IADD3 R12, PT, PT, R10, 0x1, RZ ;  /* 0x000000010a0c9810 */ /* 0x000fca0007ffe0ff */
        /* <DEDUP_REMOVED lines=8> */
[C---:B------:R-:W-:Y:S02]  /*6850*/  @!P1 VIADD R12, R10.reuse, 0x3 ;  /* 0x000000030a0c9836 */ /* 0x040fe40000000000 */
[----:B------:R-:W-:-:S07]  /*6860*/  VIADD R10, R10, 0x4 ;  /* 0x000000040a0a7836 */ /* 0x000fce0000000000 */
.L_x_148:
[----:B------:R-:W-:Y:S05]  /*6870*/  BSYNC.RECONVERGENT B2 ;  /* 0x0000000000027941 */ /* 0x000fea0003800200 */
.L_x_147:
[----:B------:R-:W-:Y:S05]  /*6880*/  @!P0 BRA `(.L_x_144) ;  /* 0x00000000004c8947 */ /* 0x000fea0003800000 */
[----:B------:R-:W-:Y:S01]  /*6890*/  LEA R13, R12, R1, 0x2 ;  /* 0x000000010c0d7211 */ /* 0x000fe200078e10ff */
[----:B------:R-:W-:-:S04]  /*68a0*/  IMAD R9, R10, 0x4, R1 ;  /* 0x000000040a097824 */ /* 0x000fc800078e0201 */
[----:B------:R-:W2:Y:S04]  /*68b0*/  LDL R14, [R13] ;  /* 0x000000000d0e7983 */ /* 0x000ea80000100800 */
[----:B------:R-:W2:Y:S01]  /*68c0*/  LDL R11, [R9] ;  /* 0x00000000090b7983 */ /* 0x000ea20000100800 */
[----:B------:R-:W-:Y:S02]  /*68d0*/  ISETP.NE.AND P1, PT, R7, 0x1, PT ;  /* 0x000000010700780c */ /* 0x000fe40003f25270 */
[----:B--2---:R-:W-:-:S04]  /*68e0*/  FSETP.GEU.AND P0, PT, R11, R14, PT ;  /* 0x0000000e0b00720b */ /* 0x004fc80003f0e000 */
[----:B------:R-:W-:-:S07]  /*68f0*/  SEL R12, R10, R12, !P0 ;  /* 0x0000000c0a0c7207 */ /* 0x000fce0004000000 */
[----:B------:R-:W-:Y:S05]  /*6900*/  @!P1 BRA `(.L_x_144) ;  /* 0x00000000002c9947 */ /* 0x000fea0003800000 */
[----:B------:R-:W-:Y:S01]  /*6910*/  IMAD R13, R12, 0x4, R1 ;  /* 0x000000040c0d7824 */ /* 0x000fe200078e0201 */
[----:B------:R-:W2:Y:S04]  /*6920*/  LDL R11, [R9+0x4] ;  /* 0x00000400090b7983 */ /* 0x000ea80000100800 */
[----:B------:R-:W2:Y:S01]  /*6930*/  LDL R14, [R13] ;  /* 0x000000000d0e7983 */ /* 0x000ea20000100800 */
[----:B------:R-:W-:-:S13]  /*6940*/  ISETP.NE.AND P1, PT, R7, 0x2, PT ;  /* 0x000000020700780c */ /* 0x000fda0003f25270 */
[----:B------:R-:W3:Y:S01]  /*6950*/  @P1 LDL R7, [R9+0x8] ;  /* 0x0000080009071983 */ /* 0x000ee20000100800 */
[----:B--2---:R-:W-:-:S13]  /*6960*/  FSETP.GEU.AND P0, PT, R11, R14, PT ;  /* 0x0000000e0b00720b */ /* 0x004fda0003f0e000 */
[----:B------:R-:W-:-:S04]  /*6970*/  @!P0 VIADD R12, R10, 0x1 ;  /* 0x000000010a0c8836 */ /* 0x000fc80000000000 */
[----:B------:R-:W-:-:S05]  /*6980*/  @P1 IMAD R11, R12, 0x4, R1 ;  /* 0x000000040c0b1824 */ /* 0x000fca00078e0201 */
[----:B------:R-:W3:Y:S02]  /*6990*/  @P1 LDL R14, [R11] ;  /* 0x000000000b0e1983 */ /* 0x000ee40000100800 */
[----:B---3--:R-:W-:-:S13]  /*69a0*/  FSETP.GEU.OR P0, PT, R7, R14, !P1 ;  /* 0x0000000e0700720b */ /* 0x008fda0004f0e400 */
[----:B------:R-:W-:-:S07]  /*69b0*/  @!P0 VIADD R12, R10, 0x2 ;  /* 0x000000020a0c8836 */ /* 0x000fce0000000000 */
.L_x_144:
[----:B------:R-:W-:Y:S05]  /*69c0*/  BSYNC.RECONVERGENT B1 ;  /* 0x0000000000017941 */ /* 0x000fea0003800200 */
.L_x_143:
[----:B------:R-:W-:Y:S01]  /*69d0*/  LEA R7, R8, R1, 0x2 ;  /* 0x0000000108077211 */ /* 0x000fe200078e10ff */
[----:B------:R-:W-:-:S04]  /*69e0*/  IMAD R9, R12, 0x4, R1 ;  /* 0x000000040c097824 */ /* 0x000fc800078e0201 */
[----:B------:R-:W2:Y:S04]  /*69f0*/  LDL R8, [R7] ;  /* 0x0000000007087983 */ /* 0x000ea80000100800 */
[----:B------:R-:W3:Y:S01]  /*6a00*/  LDL R10, [R9] ;  /* 0x00000000090a7983 */ /* 0x000ee20000100800 */
[----:B------:R-:W-:Y:S01]  /*6a10*/  ISETP.NE.AND P0, PT, R5, R0, PT ;  /* 0x000000000500720c */ /* 0x000fe20003f05270 */
[----:B------:R-:W-:Y:S02]  /*6a20*/  VIADD R6, R6, 0x1 ;  /* 0x0000000106067836 */ /* 0x000fe40000000000 */
[----:B------:R-:W-:Y:S01]  /*6a30*/  VIADD R4, R4, 0x1 ;  /* 0x0000000104047836 */ /* 0x000fe20000000000 */
[----:B--2---:R1:W-:Y:S04]  /*6a40*/  STL [R9], R8 ;  /* 0x0000000809007387 */ /* 0x0043e80000100800 */
[----:B---3--:R1:W-:Y:S05]  /*6a50*/  STL [R7], R10 ;  /* 0x0000000a07007387 */ /* 0x0083ea0000100800 */
[----:B------:R-:W-:Y:S05]  /*6a60*/  @P0 BRA `(.L_x_149) ;  /* 0xfffffff000800947 */ /* 0x000fea000383ffff */
.L_x_138:
[----:B------:R-:W-:Y:S05]  /*6a70*/  BSYNC.RECONVERGENT B0 ;  /* 0x0000000000007941 */ /* 0x000fea0003800200 */
.L_x_137:
[----:B------:R-:W-:Y:S01]  /*6a80*/  SHF.R.U32.HI R16, RZ, 0x1, R16 ;  /* 0x00000001ff107819 */ /* 0x000fe20000011610 */
[----:B0-----:R-:W0:Y:S04]  /*6a90*/  LDC.64 R2, c[0x0][0x390] ;  /* 0x0000e400ff027b82 */ /* 0x001e280000000a00 */
[----:B------:R-:W-:-:S05]  /*6aa0*/  IMAD R16, R16, 0x4, R1 ;  /* 0x0000000410107824 */ /* 0x000fca00078e0201 */
[----:B------:R-:W2:Y:S01]  /*6ab0*/  LDL R5, [R16] ;  /* 0x0000000010057983 */ /* 0x000ea20000100800 */
[----:B0-----:R-:W-:-:S05]  /*6ac0*/  IMAD.WIDE R2, R19, 0x4, R2 ;  /* 0x0000000413027825 */ /* 0x001fca00078e0202 */
[----:B--2---:R-:W-:Y:S01]  /*6ad0*/  STG.E desc[UR36][R2.64], R5 ;  /* 0x0000000502007986 */ /* 0x004fe2000c101924 */
[----:B------:R-:W-:Y:S05]  /*6ae0*/  EXIT ;  /* 0x000000000000794d */ /* 0x000fea0003800000 */
.L_x_150:
        /* <DEDUP_REMOVED lines=9> */
.L_x_196:


//--------------------- .text._Z17outlier_detectionPfS_S_iii --------------------------
	.section	.text._Z17outlier_detectionPfS_S_iii,"ax",@progbits
	.align	128
        .global         _Z17outlier_detectionPfS_S_iii
        .type           _Z17outlier_detectionPfS_S_iii,@function
        .size           _Z17outlier_detectionPfS_S_iii,(.L_x_197 - _Z17outlier_detectionPfS_S_iii)
        .other          _Z17outlier_detectionPfS_S_iii,@"STO_CUDA_ENTRY STV_DEFAULT"
_Z17outlier_detectionPfS_S_iii:
.text._Z17outlier_detectionPfS_S_iii:
        /* <DEDUP_REMOVED lines=9> */
[----:B------:R-:W1:Y:S07]  /*0090*/  LDCU.64 UR6, c[0x0][0x358] ;  /* 0x00006b00ff0677ac */ /* 0x000e6e0008000a00 */
[----:B------:R-:W2:Y:S01]  /*00a0*/  LDC R8, c[0x0][0x39c] ;  /* 0x0000e700ff087b82 */ /* 0x000ea20000000800 */
[----:B0-----:R-:W-:-:S06]  /*00b0*/  IMAD.WIDE R2, R0, 0x4, R2 ;  /* 0x0000000400027825 */ /* 0x001fcc00078e0202 */
[----:B-1----:R0:W3:Y:S01]  /*00c0*/  LDG.E R3, desc[UR6][R2.64] ;  /* 0x0000000602037981 */ /* 0x0020e2000c1e1900 */
[----:B------:R-:W-:Y:S02]  /*00d0*/  ISETP.GE.AND P2, PT, R0, RZ, PT ;  /* 0x000000ff0000720c */ /* 0x000fe40003f46270 */
[----:B--2---:R-:W-:-:S04]  /*00e0*/  IABS R7, R8 ;  /* 0x0000000800077213 */ /* 0x004fc80000000000 */
[----:B------:R-:W1:Y:S01]  /*00f0*/  I2F.RP R6, R7 ;  /* 0x0000000700067306 */ /* 0x000e620000209400 */
[----:B0-----:R-:W-:-:S07]  /*0100*/  IABS R2, R0 ;  /* 0x0000000000027213 */ /* 0x001fce0000000000 */
[----:B-1----:R-:W0:Y:S02]  /*0110*/  MUFU.RCP R6, R6 ;  /* 0x0000000600067308 */ /* 0x002e240000001000 */
[----:B0-----:R-:W-:-:S06]  /*0120*/  IADD3 R4, PT, PT, R6, 0xffffffe, RZ ;  /* 0x0ffffffe06047810 */ /* 0x001fcc0007ffe0ff */
[----:B------:R0:W1:Y:S02]  /*0130*/  F2I.FTZ.U32.TRUNC.NTZ R5, R4 ;  /* 0x0000000400057305 */ /* 0x000064000021f000 */
[----:B0-----:R-:W-:Y:S02]  /*0140*/  HFMA2 R4, -RZ, RZ, 0, 0 ;  /* 0x00000000ff047431 */ /* 0x001fe400000001ff */
[----:B-1----:R-:W-:-:S04]  /*0150*/  IMAD.MOV R10, RZ, RZ, -R5 ;  /* 0x000000ffff0a7224 */ /* 0x002fc800078e0a05 */
[----:B------:R-:W-:-:S04]  /*0160*/  IMAD R9, R10, R7, RZ ;  /* 0x000000070a097224 */ /* 0x000fc800078e02ff */
[----:B------:R-:W-:-:S06]  /*0170*/  IMAD.HI.U32 R5, R5, R9, R4 ;  /* 0x0000000905057227 */ /* 0x000fcc00078e0004 */
        /* <DEDUP_REMOVED lines=8> */
[----:B------:R-:W-:Y:S02]  /*0200*/  @!P2 IADD3 R2, PT, PT, -R2, RZ, RZ ;  /* 0x000000ff0202a210 */ /* 0x000fe40007ffe1ff */
[----:B------:R-:W-:Y:S01]  /*0210*/  @!P0 LOP3.LUT R2, RZ, R8, RZ, 0x33, !PT ;  /* 0x00000008ff028212 */ /* 0x000fe200078e33ff */
[----:B---3--:R-:W0:Y:S03]  /*0220*/  F2I.TRUNC.NTZ R7, R3 ;  /* 0x0000000300077305 */ /* 0x008e26000020f100 */
[----:B0-----:R-:W-:-:S13]  /*0230*/  ISETP.GE.AND P0, PT, R2, R7, PT ;  /* 0x000000070200720c */ /* 0x001fda0003f06270 */
[----:B------:R-:W0:Y:S01]  /*0240*/  @!P0 LDC.64 R4, c[0x0][0x390] ;  /* 0x0000e400ff048b82 */ /* 0x000e220000000a00 */
[----:B------:R-:W-:Y:S02]  /*0250*/  @!P0 IMAD.MOV.U32 R9, RZ, RZ, 0x3f800000 ;  /* 0x3f800000ff098424 */ /* 0x000fe400078e00ff */
[----:B0-----:R-:W-:-:S05]  /*0260*/  @!P0 IMAD.WIDE R4, R0, 0x4, R4 ;  /* 0x0000000400048825 */ /* 0x001fca00078e0204 */
[----:B------:R0:W-:Y:S01]  /*0270*/  @!P0 STG.E desc[UR6][R4.64], R9 ;  /* 0x0000000904008986 */ /* 0x0001e2000c101906 */
[----:B------:R-:W-:Y:S05]  /*0280*/  @!P0 EXIT ;  /* 0x000000000000894d */ /* 0x000fea0003800000 */
[----:B0-----:R-:W0:Y:S01]  /*0290*/  LDC.64 R4, c[0x0][0x388] ;  /* 0x0000e200ff047b82 */ /* 0x001e220000000a00 */
[----:B------:R-:W-:-:S05]  /*02a0*/  IADD3 R7, PT, PT, R0, -R7, RZ ;  /* 0x8000000700077210 */ /* 0x000fca0007ffe0ff */
[----:B0-----:R-:W-:-:S06]  /*02b0*/  IMAD.WIDE R4, R7, 0x4, R4 ;  /* 0x0000000407047825 */ /* 0x001fcc00078e0204 */
[----:B------:R-:W2:Y:S01]  /*02c0*/  LDG.E R4, desc[UR6][R4.64] ;  /* 0x0000000604047981 */ /* 0x000ea2000c1e1900 */
[----:B------:R-:W-:Y:S01]  /*02d0*/  UMOV UR4, 0x9999999a ;  /* 0x9999999a00047882 */ /* 0x000fe20000000000 */
[----:B------:R-:W-:Y:S01]  /*02e0*/  UMOV UR5, 0x3ff19999 ;  /* 0x3ff1999900057882 */ /* 0x000fe20000000000 */
[----:B--2---:R-:W-:-:S04]  /*02f0*/  FADD R3, R3, -R4 ;  /* 0x8000000403037221 */ /* 0x004fc80000000000 */
[----:B------:R-:W0:Y:S02]  /*0300*/  F2F.F64.F32 R6, |R3| ;  /* 0x4000000300067310 */ /* 0x000e240000201800 */
[----:B0-----:R-:W-:-:S14]  /*0310*/  DSETP.GEU.AND P0, PT, R6, UR4, PT ;  /* 0x0000000406007e2a */ /* 0x001fdc000bf0e000 */
[----:B------:R-:W0:Y:S02]  /*0320*/  @!P0 LDC.64 R6, c[0x0][0x390] ;  /* 0x0000e400ff068b82 */ /* 0x000e240000000a00 */
[----:B0-----:R-:W-:-:S05]  /*0330*/  @!P0 IMAD.WIDE R6, R0, 0x4, R6 ;  /* 0x0000000400068825 */ /* 0x001fca00078e0206 */
[----:B------:R0:W-:Y:S01]  /*0340*/  @!P0 STG.E desc[UR6][R6.64], RZ ;  /* 0x000000ff06008986 */ /* 0x0001e2000c101906 */
[----:B------:R-:W-:Y:S05]  /*0350*/  @!P0 EXIT ;  /* 0x000000000000894d */ /* 0x000fea0003800000 */
[----:B------:R-:W1:Y:S08]  /*0360*/  LDC R3, c[0x0][0x3a0] ;  /* 0x0000e800ff037b82 */ /* 0x000e700000000800 */
[----:B------:R-:W2:Y:S01]  /*0370*/  LDC.64 R4, c[0x0][0x390] ;  /* 0x0000e400ff047b82 */ /* 0x000ea20000000a00 */
[----:B-1----:R-:W-:Y:S01]  /*0380*/  ISETP.GE.AND P0, PT, R3, 0x1, PT ;  /* 0x000000010300780c */ /* 0x002fe20003f06270 */
[----:B------:R-:W-:-:S02]  /*0390*/  IMAD.MOV.U32 R3, RZ, RZ, 0x3f800000 ;  /* 0x3f800000ff037424 */ /* 0x000fc400078e00ff */
[----:B--2---:R-:W-:-:S05]  /*03a0*/  IMAD.WIDE R8, R0, 0x4, R4 ;  /* 0x0000000400087825 */ /* 0x004fca00078e0204 */
[----:B------:R1:W-:Y:S05]  /*03b0*/  STG.E desc[UR6][R8.64], R3 ;  /* 0x0000000308007986 */ /* 0x0003ea000c101906 */
[----:B------:R-:W-:Y:S05]  /*03c0*/  @!P0 EXIT ;  /* 0x000000000000894d */ /* 0x000fea0003800000 */
[----:B------:R-:W2:Y:S01]  /*03d0*/  LDC.64 R10, c[0x0][0x388] ;  /* 0x0000e200ff0a7b82 */ /* 0x000ea20000000a00 */
[----:B------:R-:W3:Y:S01]  /*03e0*/  LDCU UR5, c[0x0][0x3a0] ;  /* 0x00007400ff0577ac */ /* 0x000ee20008000800 */
[----:B------:R-:W-:-:S05]  /*03f0*/  UMOV UR4, URZ ;  /* 0x000000ff00047c82 */ /* 0x000fca0008000000 */
.L_x_153:
[----:B------:R-:W-:-:S13]  /*0400*/  ISETP.GE.AND P0, PT, R2, UR4, PT ;  /* 0x0000000402007c0c */ /* 0x000fda000bf06270 */
[----:B------:R-:W-:Y:S05]  /*0410*/  @!P0 BRA `(.L_x_151) ;  /* 0x0000000000288947 */ /* 0x000fea0003800000 */
[----:B------:R-:W-:-:S05]  /*0420*/  IADD3 R5, PT, PT, R0, -UR4, RZ ;  /* 0x8000000400057c10 */ /* 0x000fca000fffe0ff */
[----:B--2---:R-:W-:-:S06]  /*0430*/  IMAD.WIDE R4, R5, 0x4, R10 ;  /* 0x0000000405047825 */ /* 0x004fcc00078e020a */
[----:B------:R-:W2:Y:S01]  /*0440*/  LDG.E R4, desc[UR6][R4.64] ;  /* 0x0000000604047981 */ /* 0x000ea2000c1e1900 */
[----:B-1----:R-:W-:Y:S01]  /*0450*/  I2FP.F32.U32 R3, UR4 ;  /* 0x0000000400037c45 */ /* 0x002fe20008201000 */
[----:B------:R-:W-:Y:S01]  /*0460*/  UMOV UR8, 0x9999999a ;  /* 0x9999999a00087882 */ /* 0x000fe20000000000 */
[----:B------:R-:W-:-:S03]  /*0470*/  UMOV UR9, 0x3ff19999 ;  /* 0x3ff1999900097882 */ /* 0x000fc60000000000 */
[----:B--2---:R-:W-:-:S04]  /*0480*/  FADD R3, R3, -R4 ;  /* 0x8000000403037221 */ /* 0x004fc80000000000 */
[----:B0-----:R-:W0:Y:S02]  /*0490*/  F2F.F64.F32 R6, |R3| ;  /* 0x4000000300067310 */ /* 0x001e240000201800 */
[----:B0-----:R-:W-:-:S14]  /*04a0*/  DSETP.GEU.AND P0, PT, R6, UR8, PT ;  /* 0x0000000806007e2a */ /* 0x001fdc000bf0e000 */
[----:B------:R-:W-:Y:S05]  /*04b0*/  @!P0 BRA `(.L_x_152) ;  /* 0x0000000000108947 */ /* 0x000fea0003800000 */
.L_x_151:
[----:B------:R-:W-:-:S04]  /*04c0*/  UIADD3 UR4, UPT, UPT, UR4, 0x1, URZ ;  /* 0x0000000104047890 */ /* 0x000fc8000fffe0ff */
[----:B---3--:R-:W-:-:S09]  /*04d0*/  UISETP.NE.AND UP0, UPT, UR4, UR5, UPT ;  /* 0x000000050400728c */ /* 0x008fd2000bf05270 */
[----:B------:R-:W-:Y:S05]  /*04e0*/  BRA.U UP0, `(.L_x_153) ;  /* 0xfffffffd00c47547 */ /* 0x000fea000b83ffff */
[----:B------:R-:W-:Y:S05]  /*04f0*/  EXIT ;  /* 0x000000000000794d */ /* 0x000fea0003800000 */
.L_x_152:
[----:B------:R-:W-:-:S05]  /*0500*/  MOV R3, 0x40000000 ;  /* 0x4000000000037802 */ /* 0x000fca0000000f00 */
[----:B------:R-:W-:Y:S01]  /*0510*/  STG.E desc[UR6][R8.64], R3 ;  /* 0x0000000308007986 */ /* 0x000fe2000c101906 */
[----:B---3--:R-:W-:Y:S05]  /*0520*/  EXIT ;  /* 0x000000000000794d */ /* 0x008fea0003800000 */
.L_x_154:
        /* <DEDUP_REMOVED lines=13> */
.L_x_197:


//--------------------- .text._Z11linear_combPfS_S_iff --------------------------
	.section	.text._Z11linear_combPfS_S_iff,"ax",@progbits
	.align	128
        .global         _Z11linear_combPfS_S_iff
        .type           _Z11linear_combPfS_S_iff,@function
        .size           _Z11linear_combPfS_S_iff,(.L_x_198 - _Z11linear_combPfS_S_iff)
        .other          _Z11linear_combPfS_S_iff,@"STO_CUDA_ENTRY STV_DEFAULT"
_Z11linear_combPfS_S_iff:
.text._Z11linear_combPfS_S_iff:
[----:B------:R-:W-:Y:S01]  /*0000*/  LDC R1, c[0x0][0x37c] ;  /* 0x0000df00ff017b82 */ /* 0x000fe20000000800 */
[----:B------:R-:W0:Y:S07]  /*0010*/  S2R R0, SR_TID.X ;  /* 0x0000000000007919 */ /* 0x000e2e0000002100 */
[----:B------:R-:W-:Y:S01]  /*0020*/  S2UR UR4, SR_CTAID.Y ;  /* 0x00000000000479c3 */ /* 0x000fe20000002600 */
[----:B------:R-:W1:Y:S01]  /*0030*/  LDCU UR5, c[0x0][0x370] ;  /* 0x00006e00ff0577ac */ /* 0x000e620008000800 */
[----:B------:R-:W-:Y:S01]  /*0040*/  BSSY.RECONVERGENT B0, `(.L_x_155) ;  /* 0x0000016000007945 */ /* 0x000fe20003800200 */
[----:B------:R-:W2:Y:S05]  /*0050*/  LDCU UR7, c[0x0][0x398] ;  /* 0x00007300ff0777ac */ /* 0x000eaa0008000800 */
[----:B------:R-:W1:Y:S08]  /*0060*/  S2UR UR6, SR_CTAID.X ;  /* 0x00000000000679c3 */ /* 0x000e700000002500 */
[----:B------:R-:W0:Y:S01]  /*0070*/  LDC R9, c[0x0][0x360] ;  /* 0x0000d800ff097b82 */ /* 0x000e220000000800 */
[----:B-1----:R-:W-:-:S06]  /*0080*/  UIMAD UR4, UR4, UR5, UR6 ;  /* 0x00000005040472a4 */ /* 0x002fcc000f8e0206 */
[----:B0-----:R-:W-:-:S05]  /*0090*/  IMAD R9, R9, UR4, R0 ;  /* 0x0000000409097c24 */ /* 0x001fca000f8e0200 */
[----:B--2---:R-:W-:-:S13]  /*00a0*/  ISETP.GE.AND P0, PT, R9, UR7, PT ;  /* 0x0000000709007c0c */ /* 0x004fda000bf06270 */
[----:B------:R-:W-:Y:S05]  /*00b0*/  @P0 BRA `(.L_x_156) ;  /* 0x0000000000380947 */ /* 0x000fea0003800000 */
[----:B------:R-:W0:Y:S01]  /*00c0*/  LDC.64 R4, c[0x0][0x388] ;  /* 0x0000e200ff047b82 */ /* 0x000e220000000a00 */
[----:B------:R-:W1:Y:S01]  /*00d0*/  LDCU.64 UR4, c[0x0][0x358] ;  /* 0x00006b00ff0477ac */ /* 0x000e620008000a00 */
[----:B------:R-:W2:Y:S06]  /*00e0*/  LDCU UR6, c[0x0][0x3a0] ;  /* 0x00007400ff0677ac */ /* 0x000eac0008000800 */
[----:B------:R-:W3:Y:S01]  /*00f0*/  LDC.64 R2, c[0x0][0x380] ;  /* 0x0000e000ff027b82 */ /* 0x000ee20000000a00 */
[----:B------:R-:W4:Y:S07]  /*0100*/  LDCU UR7, c[0x0][0x39c] ;  /* 0x00007380ff0777ac */ /* 0x000f2e0008000800 */
[----:B------:R-:W5:Y:S01]  /*0110*/  LDC.64 R6, c[0x0][0x390] ;  /* 0x0000e400ff067b82 */ /* 0x000f620000000a00 */
[----:B0-----:R-:W-:-:S06]  /*0120*/  IMAD.WIDE R4, R9, 0x4, R4 ;  /* 0x0000000409047825 */ /* 0x001fcc00078e0204 */
[----:B-1----:R-:W2:Y:S01]  /*0130*/  LDG.E R4, desc[UR4][R4.64] ;  /* 0x0000000404047981 */ /* 0x002ea2000c1e1900 */
[----:B---3--:R-:W-:-:S06]  /*0140*/  IMAD.WIDE R2, R9, 0x4, R2 ;  /* 0x0000000409027825 */ /* 0x008fcc00078e0202 */
[----:B------:R-:W4:Y:S01]  /*0150*/  LDG.E R2, desc[UR4][R2.64] ;  /* 0x0000000402027981 */ /* 0x000f22000c1e1900 */
[----:B-----5:R-:W-:-:S04]  /*0160*/  IMAD.WIDE R6, R9, 0x4, R6 ;  /* 0x0000000409067825 */ /* 0x020fc800078e0206 */
[----:B--2---:R-:W-:-:S04]  /*0170*/  FMUL R11, R4, UR6 ;  /* 0x00000006040b7c20 */ /* 0x004fc80008400000 */
[----:B----4-:R-:W-:-:S05]  /*0180*/  FFMA R11, R2, UR7, R11 ;  /* 0x00000007020b7c23 */ /* 0x010fca000800000b */
[----:B------:R0:W-:Y:S02]  /*0190*/  STG.E desc[UR4][R6.64], R11 ;  /* 0x0000000b06007986 */ /* 0x0001e4000c101904 */
.L_x_156:
[----:B------:R-:W-:Y:S05]  /*01a0*/  BSYNC.RECONVERGENT B0 ;  /* 0x0000000000007941 */ /* 0x000fea0003800200 */
.L_x_155:
[----:B------:R-:W-:Y:S06]  /*01b0*/  BAR.SYNC.DEFER_BLOCKING 0x0 ;  /* 0x0000000000007b1d */ /* 0x000fec0000010000 */
[----:B------:R-:W-:Y:S05]  /*01c0*/  EXIT ;  /* 0x000000000000794d */ /* 0x000fea0003800000 */
.L_x_157:
        /* <DEDUP_REMOVED lines=11> */
.L_x_198:


//--------------------- .text._Z9sad_colorPfS_S_iiiif --------------------------
	.section	.text._Z9sad_colorPfS_S_iiiif,"ax",@progbits
	.align	128
        .global         _Z9sad_colorPfS_S_iiiif
        .type           _Z9sad_colorPfS_S_iiiif,@function
        .size           _Z9sad_colorPfS_S_iiiif,(.L_x_199 - _Z9sad_colorPfS_S_iiiif)
        .other          _Z9sad_colorPfS_S_iiiif,@"STO_CUDA_ENTRY STV_DEFAULT"
_Z9sad_colorPfS_S_iiiif:
.text._Z9sad_colorPfS_S_iiiif:
[----:B------:R-:W-:Y:S01]  /*0000*/  LDC R1, c[0x0][0x37c] ;  /* 0x0000df00ff017b82 */ /* 0x000fe20000000800 */
[----:B------:R-:W0:Y:S07]  /*0010*/  S2R R7, SR_CTAID.X ;  /* 0x0000000000077919 */ /* 0x000e2e0000002500 */
[----:B------:R-:W0:Y:S01]  /*0020*/  S2UR UR4, SR_CTAID.Y ;  /* 0x00000000000479c3 */ /* 0x000e220000002600 */
[----:B------:R-:W1:Y:S01]  /*0030*/  LDCU UR6, c[0x0][0x398] ;  /* 0x00007300ff0677ac */ /* 0x000e620008000800 */
[----:B------:R-:W2:Y:S06]  /*0040*/  S2R R0, SR_TID.X ;  /* 0x0000000000007919 */ /* 0x000eac0000002100 */
[----:B------:R-:W0:Y:S01]  /*0050*/  LDC R3, c[0x0][0x370] ;  /* 0x0000dc00ff037b82 */ /* 0x000e220000000800 */
[----:B------:R-:W2:Y:S01]  /*0060*/  LDCU UR5, c[0x0][0x360] ;  /* 0x00006c00ff0577ac */ /* 0x000ea20008000800 */
[----:B0-----:R-:W-:-:S04]  /*0070*/  IMAD R3, R3, UR4, R7 ;  /* 0x0000000403037c24 */ /* 0x001fc8000f8e0207 */
[----:B--2---:R-:W-:-:S05]  /*0080*/  IMAD R8, R3, UR5, R0 ;  /* 0x0000000503087c24 */ /* 0x004fca000f8e0200 */
[----:B-1----:R-:W-:-:S13]  /*0090*/  ISETP.GE.AND P0, PT, R8, UR6, PT ;  /* 0x0000000608007c0c */ /* 0x002fda000bf06270 */
[----:B------:R-:W-:Y:S05]  /*00a0*/  @P0 EXIT ;  /* 0x000000000000094d */ /* 0x000fea0003800000 */
[----:B------:R-:W0:Y:S01]  /*00b0*/  LDC R3, c[0x0][0x3a0] ;  /* 0x0000e800ff037b82 */ /* 0x000e220000000800 */
[----:B------:R-:W-:Y:S01]  /*00c0*/  IMAD.IADD R12, R7, 0x1, -R0 ;  /* 0x00000001070c7824 */ /* 0x000fe200078e0a00 */
[----:B------:R-:W1:Y:S01]  /*00d0*/  LDCU UR5, c[0x0][0x3a8] ;  /* 0x00007500ff0577ac */ /* 0x000e620008000800 */
[----:B------:R-:W-:Y:S01]  /*00e0*/  BSSY.RECONVERGENT B0, `(.L_x_158) ;  /* 0x00000e1000007945 */ /* 0x000fe20003800200 */
[----:B------:R-:W2:Y:S01]  /*00f0*/  LDCU.64 UR6, c[0x0][0x358] ;  /* 0x00006b00ff0677ac */ /* 0x000ea20008000a00 */
[----:B-1----:R-:W-:Y:S01]  /*0100*/  IMAD.U32 R9, RZ, RZ, UR5 ;  /* 0x00000005ff097e24 */ /* 0x002fe2000f8e00ff */
[----:B0-----:R-:W-:-:S04]  /*0110*/  ISETP.GE.AND P0, PT, R12, R3, PT ;  /* 0x000000030c00720c */ /* 0x001fc80003f06270 */
[----:B------:R-:W-:-:S13]  /*0120*/  ISETP.LT.U32.OR P0, PT, R7, R0, P0 ;  /* 0x000000000700720c */ /* 0x000fda0000701470 */
[----:B--2---:R-:W-:Y:S05]  /*0130*/  @P0 BRA `(.L_x_159) ;  /* 0x0000000c006c0947 */ /* 0x004fea0003800000 */
[----:B------:R-:W0:Y:S01]  /*0140*/  LDC R6, c[0x0][0x3a4] ;  /* 0x0000e900ff067b82 */ /* 0x000e220000000800 */
[----:B------:R-:W-:Y:S02]  /*0150*/  IMAD.MOV.U32 R9, RZ, RZ, RZ ;  /* 0x000000ffff097224 */ /* 0x000fe400078e00ff */
[C---:B0-----:R-:W-:Y:S01]  /*0160*/  VIADD R10, R6.reuse, UR4 ;  /* 0x00000004060a7c36 */ /* 0x041fe20008000000 */
[----:B------:R-:W-:-:S04]  /*0170*/  IADD3 R13, PT, PT, -R6, UR4, RZ ;  /* 0x00000004060d7c10 */ /* 0x000fc8000fffe1ff */
[----:B------:R-:W-:-:S13]  /*0180*/  ISETP.GT.AND P0, PT, R13, R10, PT ;  /* 0x0000000a0d00720c */ /* 0x000fda0003f04270 */
[----:B------:R-:W-:Y:S05]  /*0190*/  @P0 BRA `(.L_x_159) ;  /* 0x0000000c00540947 */ /* 0x000fea0003800000 */
[----:B------:R-:W0:Y:S01]  /*01a0*/  LDC.64 R4, c[0x0][0x380] ;  /* 0x0000e000ff047b82 */ /* 0x000e220000000a00 */
[----:B------:R-:W-:Y:S01]  /*01b0*/  IMAD.SHL.U32 R20, R6, 0x2, RZ ;  /* 0x0000000206147824 */ /* 0x000fe200078e00ff */
[----:B------:R-:W-:Y:S01]  /*01c0*/  IADD3 R12, PT, PT, R12, -R6, RZ ;  /* 0x800000060c0c7210 */ /* 0x000fe20007ffe0ff */
[C-C-:B------:R-:W-:Y:S02]  /*01d0*/  IMAD.IADD R11, R7.reuse, 0x1, -R6.reuse ;  /* 0x00000001070b7824 */ /* 0x140fe400078e0a06 */
[----:B------:R-:W-:Y:S01]  /*01e0*/  IMAD.IADD R2, R7, 0x1, R6 ;  /* 0x0000000107027824 */ /* 0x000fe200078e0206 */
[----:B------:R-:W-:Y:S01]  /*01f0*/  LOP3.LUT R15, R20, 0xfffffff8, RZ, 0xc0, !PT ;  /* 0xfffffff8140f7812 */ /* 0x000fe200078ec0ff */
[----:B------:R-:W-:Y:S02]  /*0200*/  IMAD R3, R3, UR4, R7 ;  /* 0x0000000403037c24 */ /* 0x000fe4000f8e0207 */
[----:B------:R-:W-:Y:S01]  /*0210*/  IMAD.MOV.U32 R9, RZ, RZ, RZ ;  /* 0x000000ffff097224 */ /* 0x000fe200078e00ff */
[C---:B------:R-:W-:Y:S01]  /*0220*/  ISETP.GT.AND P3, PT, R11.reuse, R2, PT ;  /* 0x000000020b00720c */ /* 0x040fe20003f64270 */
[----:B------:R-:W-:-:S02]  /*0230*/  VIADD R14, R11, 0x3 ;  /* 0x000000030b0e7836 */ /* 0x000fc40000000000 */
[----:B------:R-:W-:Y:S02]  /*0240*/  IMAD.MOV R15, RZ, RZ, -R15 ;  /* 0x000000ffff0f7224 */ /* 0x000fe400078e0a0f */
[----:B0-----:R-:W-:-:S08]  /*0250*/  IMAD.WIDE R4, R3, 0x4, R4 ;  /* 0x0000000403047825 */ /* 0x001fd000078e0204 */
.L_x_166:
[----:B------:R-:W-:Y:S05]  /*0260*/  @P3 BRA `(.L_x_160) ;  /* 0x0000000c00143947 */ /* 0x000fea0003800000 */
[----:B------:R-:W0:Y:S01]  /*0270*/  LDCU UR5, c[0x0][0x39c] ;  /* 0x00007380ff0577ac */ /* 0x000e220008000800 */
[----:B------:R-:W-:Y:S01]  /*0280*/  ISETP.GE.U32.AND P1, PT, R20, 0x7, PT ;  /* 0x000000071400780c */ /* 0x000fe20003f26070 */
[----:B------:R-:W-:Y:S01]  /*0290*/  IMAD.MOV.U32 R7, RZ, RZ, R11 ;  /* 0x000000ffff077224 */ /* 0x000fe200078e000b */
[----:B------:R-:W1:Y:S01]  /*02a0*/  LDCU UR8, c[0x0][0x3a0] ;  /* 0x00007400ff0877ac */ /* 0x000e620008000800 */
[----:B0-----:R-:W-:Y:S01]  /*02b0*/  ISETP.GE.AND P0, PT, R13, UR5, PT ;  /* 0x000000050d007c0c */ /* 0x001fe2000bf06270 */
[----:B-1----:R-:W-:-:S03]  /*02c0*/  IMAD.U32 R16, RZ, RZ, UR8 ;  /* 0x00000008ff107e24 */ /* 0x002fc6000f8e00ff */
[C---:B------:R-:W-:Y:S01]  /*02d0*/  ISETP.GT.AND P0, PT, R13.reuse, -0x1, !P0 ;  /* 0xffffffff0d00780c */ /* 0x040fe20004704270 */
[----:B------:R-:W-:-:S05]  /*02e0*/  IMAD R17, R13, R16, -R0 ;  /* 0x000000100d117224 */ /* 0x000fca00078e0a00 */
[----:B------:R-:W-:Y:S07]  /*02f0*/  @!P1 BRA `(.L_x_161) ;  /* 0x0000000400949947 */ /* 0x000fee0003800000 */
[----:B------:R-:W0:Y:S01]  /*0300*/  LDC.64 R2, c[0x0][0x388] ;  /* 0x0000e200ff027b82 */ /* 0x000e220000000a00 */
[----:B------:R-:W-:Y:S01]  /*0310*/  IMAD R23, R13, R16, R12 ;  /* 0x000000100d177224 */ /* 0x000fe200078e020c */
[----:B------:R-:W-:Y:S01]  /*0320*/  MOV R19, R12 ;  /* 0x0000000c00137202 */ /* 0x000fe20000000f00 */
[----:B------:R-:W-:Y:S02]  /*0330*/  IMAD.MOV.U32 R18, RZ, RZ, R15 ;  /* 0x000000ffff127224 */ /* 0x000fe400078e000f */
[----:B------:R-:W-:-:S07]  /*0340*/  IMAD.MOV.U32 R21, RZ, RZ, R14 ;  /* 0x000000ffff157224 */ /* 0x000fce00078e000e */
.L_x_162:
[----:B------:R-:W1:Y:S01]  /*0350*/  LDCU UR5, c[0x0][0x3a0] ;  /* 0x00007400ff0577ac */ /* 0x000e620008000800 */
[----:B------:R-:W-:Y:S01]  /*0360*/  VIADD R7, R21, 0xfffffffd ;  /* 0xfffffffd15077836 */ /* 0x000fe20000000000 */
[----:B------:R-:W-:Y:S01]  /*0370*/  PLOP3.LUT P2, PT, PT, PT, PT, 0x8, 0x80 ;  /* 0x000000000080781c */ /* 0x000fe20003f4e170 */
[----:B-1----:R-:W-:-:S05]  /*0380*/  IMAD.U32 R16, RZ, RZ, UR5 ;  /* 0x00000005ff107e24 */ /* 0x002fca000f8e00ff */
[----:B------:R-:W-:-:S04]  /*0390*/  ISETP.GE.AND P1, PT, R7, R16, PT ;  /* 0x000000100700720c */ /* 0x000fc80003f26270 */
[----:B------:R-:W-:Y:S01]  /*03a0*/  ISETP.LT.OR P1, PT, R7, R0, P1 ;  /* 0x000000000700720c */ /* 0x000fe20000f21670 */
[----:B0-----:R-:W-:-:S12]  /*03b0*/  IMAD.WIDE R6, R23, 0x4, R2 ;  /* 0x0000000417067825 */ /* 0x001fd800078e0202 */
[----:B------:R-:W-:-:S04]  /*03c0*/  @!P1 ISETP.LT.AND P2, PT, R19, R16, PT ;  /* 0x000000101300920c */ /* 0x000fc80003f41270 */
[----:B------:R-:W-:-:S13]  /*03d0*/  PLOP3.LUT P1, PT, P2, P0, PT, 0x80, 0x8 ;  /* 0x000000000008781c */ /* 0x000fda0001721070 */
[----:B------:R-:W2:Y:S04]  /*03e0*/  @P1 LDG.E R24, desc[UR6][R4.64] ;  /* 0x0000000604181981 */ /* 0x000ea8000c1e1900 */
[----:B------:R-:W2:Y:S01]  /*03f0*/  @P1 LDG.E R27, desc[UR6][R6.64] ;  /* 0x00000006061b1981 */ /* 0x000ea2000c1e1900 */
[----:B------:R-:W-:Y:S01]  /*0400*/  VIADD R25, R21, 0xfffffffe ;  /* 0xfffffffe15197836 */ /* 0x000fe20000000000 */
[----:B------:R-:W-:-:S04]  /*0410*/  PLOP3.LUT P4, PT, PT, PT, PT, 0x8, 0x80 ;  /* 0x000000000080781c */ /* 0x000fc80003f8e170 */
[----:B------:R-:W-:-:S04]  /*0420*/  ISETP.GE.AND P2, PT, R25, R16, PT ;  /* 0x000000101900720c */ /* 0x000fc80003f46270 */
[----:B------:R-:W-:-:S13]  /*0430*/  ISETP.LT.OR P2, PT, R25, R0, P2 ;  /* 0x000000001900720c */ /* 0x000fda0001741670 */
[----:B------:R-:W-:-:S05]  /*0440*/  @!P2 VIADD R25, R19, 0x1 ;  /* 0x000000011319a836 */ /* 0x000fca0000000000 */
[----:B------:R-:W-:-:S04]  /*0450*/  @!P2 ISETP.LT.AND P4, PT, R25, R16, PT ;  /* 0x000000101900a20c */ /* 0x000fc80003f81270 */
[----:B------:R-:W-:-:S13]  /*0460*/  PLOP3.LUT P2, PT, P4, P0, PT, 0x80, 0x8 ;  /* 0x000000000008781c */ /* 0x000fda0002741070 */
[----:B------:R-:W3:Y:S04]  /*0470*/  @P2 LDG.E R25, desc[UR6][R4.64] ;  /* 0x0000000604192981 */ /* 0x000ee8000c1e1900 */
[----:B------:R-:W3:Y:S01]  /*0480*/  @P2 LDG.E R22, desc[UR6][R6.64+0x4] ;  /* 0x0000040606162981 */ /* 0x000ee2000c1e1900 */
[----:B------:R-:W-:Y:S01]  /*0490*/  PLOP3.LUT P5, PT, PT, PT, PT, 0x8, 0x80 ;  /* 0x000000000080781c */ /* 0x000fe20003fae170 */
[----:B--2---:R-:W-:Y:S01]  /*04a0*/  @P1 FADD R24, R24, -R27 ;  /* 0x8000001b18181221 */ /* 0x004fe20000000000 */
[----:B------:R-:W-:-:S03]  /*04b0*/  VIADD R27, R21, 0xffffffff ;  /* 0xffffffff151b7836 */ /* 0x000fc60000000000 */
[----:B------:R-:W-:Y:S02]  /*04c0*/  @P1 FADD R9, R9, |R24| ;  /* 0x4000001809091221 */ /* 0x000fe40000000000 */
[----:B------:R-:W-:-:S04]  /*04d0*/  ISETP.GE.AND P4, PT, R27, R16, PT ;  /* 0x000000101b00720c */ /* 0x000fc80003f86270 */
[----:B------:R-:W-:-:S13]  /*04e0*/  ISETP.LT.OR P4, PT, R27, R0, P4 ;  /* 0x000000001b00720c */ /* 0x000fda0002781670 */
[----:B------:R-:W-:-:S04]  /*04f0*/  @!P4 IADD3 R27, PT, PT, R19, 0x2, RZ ;  /* 0x00000002131bc810 */ /* 0x000fc80007ffe0ff */
[----:B------:R-:W-:-:S04]  /*0500*/  @!P4 ISETP.LT.AND P5, PT, R27, R16, PT ;  /* 0x000000101b00c20c */ /* 0x000fc80003fa1270 */
[----:B------:R-:W-:-:S13]  /*0510*/  PLOP3.LUT P4, PT, P5, P0, PT, 0x80, 0x8 ;  /* 0x000000000008781c */ /* 0x000fda0002f81070 */
[----:B------:R-:W2:Y:S04]  /*0520*/  @P4 LDG.E R27, desc[UR6][R4.64] ;  /* 0x00000006041b4981 */ /* 0x000ea8000c1e1900 */
[----:B------:R-:W2:Y:S01]  /*0530*/  @P4 LDG.E R24, desc[UR6][R6.64+0x8] ;  /* 0x0000080606184981 */ /* 0x000ea2000c1e1900 */
[----:B------:R-:W-:Y:S01]  /*0540*/  ISETP.GE.AND P1, PT, R21, R16, PT ;  /* 0x000000101500720c */ /* 0x000fe20003f26270 */
[----:B---3--:R-:W-:Y:S01]  /*0550*/  @P2 FADD R22, R25, -R22 ;  /* 0x8000001619162221 */ /* 0x008fe20000000000 */
[----:B------:R-:W-:Y:S02]  /*0560*/  PLOP3.LUT P5, PT, PT, PT, PT, 0x8, 0x80 ;  /* 0x000000000080781c */ /* 0x000fe40003fae170 */
[----:B------:R-:W-:Y:S01]  /*0570*/  ISETP.LT.OR P1, PT, R21, R0, P1 ;  /* 0x000000001500720c */ /* 0x000fe20000f21670 */
[----:B------:R-:W-:-:S12]  /*0580*/  @P2 FADD R9, R9, |R22| ;  /* 0x4000001609092221 */ /* 0x000fd80000000000 */
        /* <DEDUP_REMOVED lines=11> */
[----:B------:R-:W-:-:S05]  /*0640*/  @!P1 VIADD R27, R19, 0x4 ;  /* 0x00000004131b9836 */ /* 0x000fca0000000000 */
[----:B------:R-:W-:-:S04]  /*0650*/  @!P1 ISETP.LT.AND P2, PT, R27, R16, PT ;  /* 0x000000101b00920c */ /* 0x000fc80003f41270 */
[----:B------:R-:W-:-:S13]  /*0660*/  PLOP3.LUT P1, PT, P2, P0, PT, 0x80, 0x8 ;  /* 0x000000000008781c */ /* 0x000fda0001721070 */
[----:B------:R-:W2:Y:S04]  /*0670*/  @P1 LDG.E R27, desc[UR6][R4.64] ;  /* 0x00000006041b1981 */ /* 0x000ea8000c1e1900 */
[----:B------:R-:W2:Y:S01]  /*0680*/  @P1 LDG.E R24, desc[UR6][R6.64+0x10] ;  /* 0x0000100606181981 */ /* 0x000ea2000c1e1900 */
[----:B---3--:R-:W-:Y:S01]  /*0690*/  @P5 FADD R22, R25, -R22 ;  /* 0x8000001619165221 */ /* 0x008fe20000000000 */
[----:B------:R-:W-:Y:S01]  /*06a0*/  VIADD R25, R21, 0x2 ;  /* 0x0000000215197836 */ /* 0x000fe20000000000 */
[----:B------:R-:W-:Y:S02]  /*06b0*/  PLOP3.LUT P4, PT, PT, PT, PT, 0x8, 0x80 ;  /* 0x000000000080781c */ /* 0x000fe40003f8e170 */
[----:B------:R-:W-:Y:S02]  /*06c0*/  @P5 FADD R9, R9, |R22| ;  /* 0x4000001609095221 */ /* 0x000fe40000000000 */
[----:B------:R-:W-:-:S04]  /*06d0*/  ISETP.GE.AND P2, PT, R25, R16, PT ;  /* 0x000000101900720c */ /* 0x000fc80003f46270 */
[----:B------:R-:W-:-:S13]  /*06e0*/  ISETP.LT.OR P2, PT, R25, R0, P2 ;  /* 0x000000001900720c */ /* 0x000fda0001741670 */
[----:B------:R-:W-:-:S05]  /*06f0*/  @!P2 VIADD R25, R19, 0x5 ;  /* 0x000000051319a836 */ /* 0x000fca0000000000 */
[----:B------:R-:W-:-:S04]  /*0700*/  @!P2 ISETP.LT.AND P4, PT, R25, R16, PT ;  /* 0x000000101900a20c */ /* 0x000fc80003f81270 */
[----:B------:R-:W-:-:S13]  /*0710*/  PLOP3.LUT P2, PT, P4, P0, PT, 0x80, 0x8 ;  /* 0x000000000008781c */ /* 0x000fda0002741070 */
[----:B------:R-:W3:Y:S04]  /*0720*/  @P2 LDG.E R25, desc[UR6][R4.64] ;  /* 0x0000000604192981 */ /* 0x000ee8000c1e1900 */
[----:B------:R-:W3:Y:S01]  /*0730*/  @P2 LDG.E R22, desc[UR6][R6.64+0x14] ;  /* 0x0000140606162981 */ /* 0x000ee2000c1e1900 */
[----:B--2---:R-:W-:Y:S01]  /*0740*/  @P1 FADD R24, R27, -R24 ;  /* 0x800000181b181221 */ /* 0x004fe20000000000 */
[----:B------:R-:W-:-:S03]  /*0750*/  VIADD R27, R21, 0x3 ;  /* 0x00000003151b7836 */ /* 0x000fc60000000000 */
[----:B------:R-:W-:Y:S02]  /*0760*/  @P1 FADD R9, R9, |R24| ;  /* 0x4000001809091221 */ /* 0x000fe40000000000 */
[----:B------:R-:W-:-:S04]  /*0770*/  ISETP.GE.AND P4, PT, R27, R16, PT ;  /* 0x000000101b00720c */ /* 0x000fc80003f86270 */
[----:B------:R-:W-:Y:S02]  /*0780*/  ISETP.LT.OR P5, PT, R27, R0, P4 ;  /* 0x000000001b00720c */ /* 0x000fe400027a1670 */
[----:B------:R-:W-:-:S11]  /*0790*/  PLOP3.LUT P4, PT, PT, PT, PT, 0x8, 0x80 ;  /* 0x000000000080781c */ /* 0x000fd60003f8e170 */
[----:B------:R-:W-:-:S04]  /*07a0*/  @!P5 IADD3 R27, PT, PT, R19, 0x6, RZ ;  /* 0x00000006131bd810 */ /* 0x000fc80007ffe0ff */
[----:B------:R-:W-:Y:S01]  /*07b0*/  @!P5 ISETP.LT.AND P4, PT, R27, R16, PT ;  /* 0x000000101b00d20c */ /* 0x000fe20003f81270 */
[----:B------:R-:W-:-:S03]  /*07c0*/  VIADD R27, R21, 0x4 ;  /* 0x00000004151b7836 */ /* 0x000fc60000000000 */
[----:B------:R-:W-:Y:S02]  /*07d0*/  PLOP3.LUT P4, PT, P4, P0, PT, 0x80, 0x8 ;  /* 0x000000000008781c */ /* 0x000fe40002781070 */
[----:B------:R-:W-:-:S04]  /*07e0*/  ISETP.GE.AND P5, PT, R27, R16, PT ;  /* 0x000000101b00720c */ /* 0x000fc80003fa6270 */
[----:B------:R-:W-:Y:S02]  /*07f0*/  ISETP.LT.OR P6, PT, R27, R0, P5 ;  /* 0x000000001b00720c */ /* 0x000fe40002fc1670 */
[----:B------:R-:W-:-:S05]  /*0800*/  PLOP3.LUT P5, PT, PT, PT, PT, 0x8, 0x80 ;  /* 0x000000000080781c */ /* 0x000fca0003fae170 */
[----:B------:R-:W2:Y:S06]  /*0810*/  @P4 LDG.E R24, desc[UR6][R6.64+0x18] ;  /* 0x0000180606184981 */ /* 0x000eac000c1e1900 */
[----:B------:R-:W-:-:S05]  /*0820*/  @!P6 VIADD R27, R19, 0x7 ;  /* 0x00000007131be836 */ /* 0x000fca0000000000 */
[----:B------:R-:W-:-:S04]  /*0830*/  @!P6 ISETP.LT.AND P5, PT, R27, R16, PT ;  /* 0x000000101b00e20c */ /* 0x000fc80003fa1270 */
[----:B------:R-:W-:Y:S01]  /*0840*/  PLOP3.LUT P5, PT, P5, P0, PT, 0x80, 0x8 ;  /* 0x000000000008781c */ /* 0x000fe20002fa1070 */
[----:B---3--:R-:W-:Y:S02]  /*0850*/  @P2 FADD R22, R25, -R22 ;  /* 0x8000001619162221 */ /* 0x008fe40000000000 */
[----:B------:R-:W2:Y:S10]  /*0860*/  @P4 LDG.E R25, desc[UR6][R4.64] ;  /* 0x0000000604194981 */ /* 0x000eb4000c1e1900 */
[----:B------:R-:W3:Y:S04]  /*0870*/  @P5 LDG.E R26, desc[UR6][R6.64+0x1c] ;  /* 0x00001c06061a5981 */ /* 0x000ee8000c1e1900 */
[----:B------:R-:W3:Y:S01]  /*0880*/  @P5 LDG.E R27, desc[UR6][R4.64] ;  /* 0x00000006041b5981 */ /* 0x000ee2000c1e1900 */
[----:B------:R-:W-:-:S05]  /*0890*/  VIADD R18, R18, 0x8 ;  /* 0x0000000812127836 */ /* 0x000fca0000000000 */
[----:B------:R-:W-:Y:S01]  /*08a0*/  ISETP.NE.AND P1, PT, R18, RZ, PT ;  /* 0x000000ff1200720c */ /* 0x000fe20003f25270 */
[----:B------:R-:W-:Y:S01]  /*08b0*/  @P2 FADD R9, R9, |R22| ;  /* 0x4000001609092221 */ /* 0x000fe20000000000 */
[----:B------:R-:W-:Y:S02]  /*08c0*/  VIADD R23, R23, 0x8 ;  /* 0x0000000817177836 */ /* 0x000fe40000000000 */
[----:B------:R-:W-:Y:S02]  /*08d0*/  VIADD R21, R21, 0x8 ;  /* 0x0000000815157836 */ /* 0x000fe40000000000 */
[----:B------:R-:W-:Y:S02]  /*08e0*/  VIADD R19, R19, 0x8 ;  /* 0x0000000813137836 */ /* 0x000fe40000000000 */
[----:B--2---:R-:W-:-:S04]  /*08f0*/  @P4 FADD R24, R25, -R24 ;  /* 0x8000001819184221 */ /* 0x004fc80000000000 */
[----:B------:R-:W-:Y:S01]  /*0900*/  @P4 FADD R9, R9, |R24| ;  /* 0x4000001809094221 */ /* 0x000fe20000000000 */
[----:B---3--:R-:W-:-:S04]  /*0910*/  @P5 FADD R26, R27, -R26 ;  /* 0x8000001a1b1a5221 */ /* 0x008fc80000000000 */
[----:B------:R-:W-:Y:S01]  /*0920*/  @P5 FADD R9, R9, |R26| ;  /* 0x4000001a09095221 */ /* 0x000fe20000000000 */
[----:B------:R-:W-:Y:S06]  /*0930*/  @P1 BRA `(.L_x_162) ;  /* 0xfffffff800841947 */ /* 0x000fec000383ffff */
[----:B------:R-:W-:-:S07]  /*0940*/  IADD3 R7, PT, PT, R21, -0x3, RZ ;  /* 0xfffffffd15077810 */ /* 0x000fce0007ffe0ff */
.L_x_161:
[----:B------:R-:W0:Y:S01]  /*0950*/  LDCU UR5, c[0x0][0x3a4] ;  /* 0x00007480ff0577ac */ /* 0x000e220008000800 */
[----:B------:R-:W-:-:S04]  /*0960*/  LOP3.LUT R2, R20, 0x6, RZ, 0xc0, !PT ;  /* 0x0000000614027812 */ /* 0x000fc800078ec0ff */
[----:B------:R-:W-:Y:S01]  /*0970*/  ISETP.GE.U32.AND P1, PT, R2, 0x3, PT ;  /* 0x000000030200780c */ /* 0x000fe20003f26070 */
[----:B0-----:R-:W-:-:S12]  /*0980*/  ULOP3.LUT UP0, URZ, UR5, 0x1, URZ, 0xc0, !UPT ;  /* 0x0000000105ff7892 */ /* 0x001fd8000f80c0ff */
[----:B------:R-:W-:Y:S05]  /*0990*/  @!P1 BRA `(.L_x_163) ;  /* 0x0000000000ac9947 */ /* 0x000fea0003800000 */
[C---:B------:R-:W-:Y:S01]  /*09a0*/  ISETP.GE.AND P5, PT, R7.reuse, R16, PT ;  /* 0x000000100700720c */ /* 0x040fe20003fa6270 */
[C---:B------:R-:W-:Y:S01]  /*09b0*/  VIADD R21, R7.reuse, 0x1 ;  /* 0x0000000107157836 */ /* 0x040fe20000000000 */
[----:B------:R-:W0:Y:S01]  /*09c0*/  LDC.64 R2, c[0x0][0x388] ;  /* 0x0000e200ff027b82 */ /* 0x000e220000000a00 */
[C---:B------:R-:W-:Y:S01]  /*09d0*/  VIADD R23, R7.reuse, 0x2 ;  /* 0x0000000207177836 */ /* 0x040fe20000000000 */
[C---:B------:R-:W-:Y:S01]  /*09e0*/  ISETP.LT.OR P5, PT, R7.reuse, R0, P5 ;  /* 0x000000000700720c */ /* 0x040fe20002fa1670 */
[----:B------:R-:W-:Y:S01]  /*09f0*/  VIADD R25, R7, 0x3 ;  /* 0x0000000307197836 */ /* 0x000fe20000000000 */
[-C--:B------:R-:W-:Y:S02]  /*0a00*/  ISETP.GE.AND P4, PT, R21, R16.reuse, PT ;  /* 0x000000101500720c */ /* 0x080fe40003f86270 */
[----:B------:R-:W-:Y:S02]  /*0a10*/  ISETP.GE.AND P2, PT, R23, R16, PT ;  /* 0x000000101700720c */ /* 0x000fe40003f46270 */
[----:B------:R-:W-:-:S02]  /*0a20*/  ISETP.LT.OR P4, PT, R21, R0, P4 ;  /* 0x000000001500720c */ /* 0x000fc40002781670 */
[----:B------:R-:W-:Y:S02]  /*0a30*/  ISETP.GE.AND P1, PT, R25, R16, PT ;  /* 0x000000101900720c */ /* 0x000fe40003f26270 */
[-C--:B------:R-:W-:Y:S02]  /*0a40*/  ISETP.LT.OR P2, PT, R23, R0.reuse, P2 ;  /* 0x000000001700720c */ /* 0x080fe40001741670 */
[----:B------:R-:W-:Y:S01]  /*0a50*/  ISETP.LT.OR P1, PT, R25, R0, P1 ;  /* 0x000000001900720c */ /* 0x000fe20000f21670 */
[----:B------:R-:W-:-:S05]  /*0a60*/  @!P5 IMAD.IADD R19, R7, 0x1, -R0 ;  /* 0x000000010713d824 */ /* 0x000fca00078e0a00 */
[----:B------:R-:W-:Y:S01]  /*0a70*/  ISETP.LT.AND P5, PT, R19, R16, !P5 ;  /* 0x000000101300720c */ /* 0x000fe20006fa1270 */
[----:B------:R-:W-:-:S03]  /*0a80*/  @!P4 IMAD.IADD R19, R21, 0x1, -R0 ;  /* 0x000000011513c824 */ /* 0x000fc600078e0a00 */
[----:B------:R-:W-:Y:S01]  /*0a90*/  PLOP3.LUT P5, PT, P5, P0, PT, 0x80, 0x8 ;  /* 0x000000000008781c */ /* 0x000fe20002fa1070 */
[--C-:B------:R-:W-:Y:S01]  /*0aa0*/  @!P2 IMAD.IADD R21, R23, 0x1, -R0.reuse ;  /* 0x000000011715a824 */ /* 0x100fe200078e0a00 */
[-C--:B------:R-:W-:Y:S01]  /*0ab0*/  ISETP.LT.AND P4, PT, R19, R16.reuse, !P4 ;  /* 0x000000101300720c */ /* 0x080fe20006781270 */
[----:B------:R-:W-:Y:S01]  /*0ac0*/  @!P1 IMAD.IADD R23, R25, 0x1, -R0 ;  /* 0x0000000119179824 */ /* 0x000fe200078e0a00 */
[----:B------:R-:W-:Y:S02]  /*0ad0*/  IADD3 R19, PT, PT, R17, R7, RZ ;  /* 0x0000000711137210 */ /* 0x000fe40007ffe0ff */
[----:B------:R-:W-:Y:S02]  /*0ae0*/  PLOP3.LUT P4, PT, P4, P0, PT, 0x80, 0x8 ;  /* 0x000000000008781c */ /* 0x000fe40002781070 */
[-C--:B------:R-:W-:Y:S01]  /*0af0*/  ISETP.LT.AND P2, PT, R21, R16.reuse, !P2 ;  /* 0x000000101500720c */ /* 0x080fe20005741270 */
[----:B0-----:R-:W-:Y:S01]  /*0b00*/  IMAD.WIDE R2, R19, 0x4, R2 ;  /* 0x0000000413027825 */ /* 0x001fe200078e0202 */
[----:B------:R-:W-:-:S02]  /*0b10*/  ISETP.LT.AND P1, PT, R23, R16, !P1 ;  /* 0x000000101700720c */ /* 0x000fc40004f21270 */
[----:B------:R-:W-:Y:S01]  /*0b20*/  PLOP3.LUT P2, PT, P2, P0, PT, 0x80, 0x8 ;  /* 0x000000000008781c */ /* 0x000fe20001741070 */
[----:B------:R-:W2:Y:S01]  /*0b30*/  @P5 LDG.E R23, desc[UR6][R4.64] ;  /* 0x0000000604175981 */ /* 0x000ea2000c1e1900 */
[----:B------:R-:W-:-:S03]  /*0b40*/  PLOP3.LUT P1, PT, P1, P0, PT, 0x80, 0x8 ;  /* 0x000000000008781c */ /* 0x000fc60000f21070 */
[----:B------:R-:W2:Y:S04]  /*0b50*/  @P5 LDG.E R6, desc[UR6][R2.64] ;  /* 0x0000000602065981 */ /* 0x000ea8000c1e1900 */
[----:B------:R-:W3:Y:S04]  /*0b60*/  @P4 LDG.E R25, desc[UR6][R4.64] ;  /* 0x0000000604194981 */ /* 0x000ee8000c1e1900 */
[----:B------:R-:W3:Y:S04]  /*0b70*/  @P4 LDG.E R18, desc[UR6][R2.64+0x4] ;  /* 0x0000040602124981 */ /* 0x000ee8000c1e1900 */
[----:B------:R-:W4:Y:S04]  /*0b80*/  @P2 LDG.E R22, desc[UR6][R4.64] ;  /* 0x0000000604162981 */ /* 0x000f28000c1e1900 */
[----:B------:R-:W4:Y:S04]  /*0b90*/  @P2 LDG.E R19, desc[UR6][R2.64+0x8] ;  /* 0x0000080602132981 */ /* 0x000f28000c1e1900 */
[----:B------:R-:W5:Y:S04]  /*0ba0*/  @P1 LDG.E R21, desc[UR6][R2.64+0xc] ;  /* 0x00000c0602151981 */ /* 0x000f68000c1e1900 */
[----:B------:R-:W5:Y:S01]  /*0bb0*/  @P1 LDG.E R24, desc[UR6][R4.64] ;  /* 0x0000000604181981 */ /* 0x000f62000c1e1900 */
[----:B------:R-:W-:-:S02]  /*0bc0*/  VIADD R7, R7, 0x4 ;  /* 0x0000000407077836 */ /* 0x000fc40000000000 */
[----:B--2---:R-:W-:-:S04]  /*0bd0*/  @P5 FADD R6, R23, -R6 ;  /* 0x8000000617065221 */ /* 0x004fc80000000000 */
[----:B------:R-:W-:Y:S01]  /*0be0*/  @P5 FADD R9, R9, |R6| ;  /* 0x4000000609095221 */ /* 0x000fe20000000000 */
[----:B---3--:R-:W-:-:S04]  /*0bf0*/  @P4 FADD R18, R25, -R18 ;  /* 0x8000001219124221 */ /* 0x008fc80000000000 */
[----:B------:R-:W-:Y:S01]  /*0c00*/  @P4 FADD R9, R9, |R18| ;  /* 0x4000001209094221 */ /* 0x000fe20000000000 */
[----:B----4-:R-:W-:-:S04]  /*0c10*/  @P2 FADD R6, R22, -R19 ;  /* 0x8000001316062221 */ /* 0x010fc80000000000 */
[----:B------:R-:W-:Y:S01]  /*0c20*/  @P2 FADD R9, R9, |R6| ;  /* 0x4000000609092221 */ /* 0x000fe20000000000 */
[----:B-----5:R-:W-:-:S04]  /*0c30*/  @P1 FADD R18, R24, -R21 ;  /* 0x8000001518121221 */ /* 0x020fc80000000000 */
[----:B------:R-:W-:-:S07]  /*0c40*/  @P1 FADD R9, R9, |R18| ;  /* 0x4000001209091221 */ /* 0x000fce0000000000 */
.L_x_163:
[----:B------:R-:W-:Y:S05]  /*0c50*/  BRA.U !UP0, `(.L_x_164) ;  /* 0x00000001085c7547 */ /* 0x000fea000b800000 */
[C---:B------:R-:W-:Y:S01]  /*0c60*/  ISETP.GE.AND P1, PT, R7.reuse, R16, PT ;  /* 0x000000100700720c */ /* 0x040fe20003f26270 */
[C---:B------:R-:W-:Y:S01]  /*0c70*/  VIADD R21, R7.reuse, 0x1 ;  /* 0x0000000107157836 */ /* 0x040fe20000000000 */
[----:B------:R-:W0:Y:S02]  /*0c80*/  LDC.64 R2, c[0x0][0x388] ;  /* 0x0000e200ff027b82 */ /* 0x000e240000000a00 */
[----:B------:R-:W-:Y:S02]  /*0c90*/  ISETP.LT.OR P4, PT, R7, R0, P1 ;  /* 0x000000000700720c */ /* 0x000fe40000f81670 */
[----:B------:R-:W-:-:S04]  /*0ca0*/  ISETP.GE.AND P1, PT, R21, R16, PT ;  /* 0x000000101500720c */ /* 0x000fc80003f26270 */
[----:B------:R-:W-:-:S07]  /*0cb0*/  ISETP.LT.OR P2, PT, R21, R0, P1 ;  /* 0x000000001500720c */ /* 0x000fce0000f41670 */
[----:B------:R-:W-:-:S05]  /*0cc0*/  @!P4 IMAD.IADD R19, R7, 0x1, -R0 ;  /* 0x000000010713c824 */ /* 0x000fca00078e0a00 */
[----:B------:R-:W-:Y:S01]  /*0cd0*/  ISETP.LT.AND P1, PT, R19, R16, !P4 ;  /* 0x000000101300720c */ /* 0x000fe20006721270 */
[----:B------:R-:W-:-:S03]  /*0ce0*/  @!P2 IMAD.IADD R19, R21, 0x1, -R0 ;  /* 0x000000011513a824 */ /* 0x000fc600078e0a00 */
[----:B------:R-:W-:Y:S02]  /*0cf0*/  PLOP3.LUT P1, PT, P1, P0, PT, 0x80, 0x8 ;  /* 0x000000000008781c */ /* 0x000fe40000f21070 */
[----:B------:R-:W-:Y:S02]  /*0d00*/  ISETP.LT.AND P2, PT, R19, R16, !P2 ;  /* 0x000000101300720c */ /* 0x000fe40005741270 */
[----:B------:R-:W-:Y:S02]  /*0d10*/  IADD3 R19, PT, PT, R17, R7, RZ ;  /* 0x0000000711137210 */ /* 0x000fe40007ffe0ff */
[----:B------:R-:W-:-:S03]  /*0d20*/  PLOP3.LUT P2, PT, P2, P0, PT, 0x80, 0x8 ;  /* 0x000000000008781c */ /* 0x000fc60001741070 */
[----:B0-----:R-:W-:-:S04]  /*0d30*/  IMAD.WIDE R2, R19, 0x4, R2 ;  /* 0x0000000413027825 */ /* 0x001fc800078e0202 */
[----:B------:R-:W2:Y:S04]  /*0d40*/  @P1 LDG.E R19, desc[UR6][R4.64] ;  /* 0x0000000604131981 */ /* 0x000ea8000c1e1900 */
[----:B------:R-:W2:Y:S04]  /*0d50*/  @P1 LDG.E R6, desc[UR6][R2.64] ;  /* 0x0000000602061981 */ /* 0x000ea8000c1e1900 */
[----:B------:R-:W3:Y:S04]  /*0d60*/  @P2 LDG.E R18, desc[UR6][R2.64+0x4] ;  /* 0x0000040602122981 */ /* 0x000ee8000c1e1900 */
[----:B------:R-:W3:Y:S01]  /*0d70*/  @P2 LDG.E R21, desc[UR6][R4.64] ;  /* 0x0000000604152981 */ /* 0x000ee2000c1e1900 */
[----:B------:R-:W-:-:S02]  /*0d80*/  VIADD R7, R7, 0x2 ;  /* 0x0000000207077836 */ /* 0x000fc40000000000 */
[----:B--2---:R-:W-:-:S04]  /*0d90*/  @P1 FADD R6, R19, -R6 ;  /* 0x8000000613061221 */ /* 0x004fc80000000000 */
[----:B------:R-:W-:Y:S01]  /*0da0*/  @P1 FADD R9, R9, |R6| ;  /* 0x4000000609091221 */ /* 0x000fe20000000000 */
[----:B---3--:R-:W-:-:S04]  /*0db0*/  @P2 FADD R18, R21, -R18 ;  /* 0x8000001215122221 */ /* 0x008fc80000000000 */
[----:B------:R-:W-:-:S07]  /*0dc0*/  @P2 FADD R9, R9, |R18| ;  /* 0x4000001209092221 */ /* 0x000fce0000000000 */
.L_x_164:
[C---:B------:R-:W-:Y:S01]  /*0dd0*/  ISETP.GE.AND P1, PT, R7.reuse, R16, PT ;  /* 0x000000100700720c */ /* 0x040fe20003f26270 */
[----:B------:R-:W-:Y:S03]  /*0de0*/  BSSY.RECONVERGENT B1, `(.L_x_160) ;  /* 0x000000d000017945 */ /* 0x000fe60003800200 */
[----:B------:R-:W-:-:S13]  /*0df0*/  ISETP.LT.OR P1, PT, R7, R0, P1 ;  /* 0x000000000700720c */ /* 0x000fda0000f21670 */
[----:B------:R-:W-:-:S05]  /*0e00*/  @!P1 IMAD.IADD R3, R7, 0x1, -R0 ;  /* 0x0000000107039824 */ /* 0x000fca00078e0a00 */
[----:B------:R-:W-:-:S04]  /*0e10*/  ISETP.LT.AND P1, PT, R3, R16, !P1 ;  /* 0x000000100300720c */ /* 0x000fc80004f21270 */
[----:B------:R-:W-:-:S13]  /*0e20*/  PLOP3.LUT P1, PT, P1, P0, PT, 0x80, 0x8 ;  /* 0x000000000008781c */ /* 0x000fda0000f21070 */
[----:B------:R-:W-:Y:S05]  /*0e30*/  @!P1 BRA `(.L_x_165) ;  /* 0x00000000001c9947 */ /* 0x000fea0003800000 */
[----:B------:R-:W0:Y:S01]  /*0e40*/  LDC.64 R2, c[0x0][0x388] ;  /* 0x0000e200ff027b82 */ /* 0x000e220000000a00 */
[----:B------:R-:W-:Y:S02]  /*0e50*/  IMAD.IADD R17, R17, 0x1, R7 ;  /* 0x0000000111117824 */ /* 0x000fe400078e0207 */
[----:B------:R-:W2:Y:S02]  /*0e60*/  LDG.E R7, desc[UR6][R4.64] ;  /* 0x0000000604077981 */ /* 0x000ea4000c1e1900 */
[----:B0-----:R-:W-:-:S06]  /*0e70*/  IMAD.WIDE R2, R17, 0x4, R2 ;  /* 0x0000000411027825 */ /* 0x001fcc00078e0202 */
[----:B------:R-:W2:Y:S02]  /*0e80*/  LDG.E R2, desc[UR6][R2.64] ;  /* 0x0000000602027981 */ /* 0x000ea4000c1e1900 */
[----:B--2---:R-:W-:-:S04]  /*0e90*/  FADD R6, R7, -R2 ;  /* 0x8000000207067221 */ /* 0x004fc80000000000 */
[----:B------:R-:W-:-:S07]  /*0ea0*/  FADD R9, R9, |R6| ;  /* 0x4000000609097221 */ /* 0x000fce0000000000 */
.L_x_165:
[----:B------:R-:W-:Y:S05]  /*0eb0*/  BSYNC.RECONVERGENT B1 ;  /* 0x0000000000017941 */ /* 0x000fea0003800200 */
.L_x_160:
[C---:B------:R-:W-:Y:S01]  /*0ec0*/  ISETP.NE.AND P0, PT, R13.reuse, R10, PT ;  /* 0x0000000a0d00720c */ /* 0x040fe20003f05270 */
[----:B------:R-:W-:-:S12]  /*0ed0*/  VIADD R13, R13, 0x1 ;  /* 0x000000010d0d7836 */ /* 0x000fd80000000000 */
[----:B------:R-:W-:Y:S05]  /*0ee0*/  @P0 BRA `(.L_x_166) ;  /* 0xfffffff000dc0947 */ /* 0x000fea000383ffff */
.L_x_159:
[----:B------:R-:W-:Y:S05]  /*0ef0*/  BSYNC.RECONVERGENT B0 ;  /* 0x0000000000007941 */ /* 0x000fea0003800200 */
.L_x_158:
[----:B------:R-:W0:Y:S02]  /*0f00*/  LDC.64 R2, c[0x0][0x390] ;  /* 0x0000e400ff027b82 */ /* 0x000e240000000a00 */
[----:B0-----:R-:W-:-:S05]  /*0f10*/  IMAD.WIDE R2, R8, 0x4, R2 ;  /* 0x0000000408027825 */ /* 0x001fca00078e0202 */
[----:B------:R-:W-:Y:S01]  /*0f20*/  STG.E desc[UR6][R2.64], R9 ;  /* 0x0000000902007986 */ /* 0x000fe2000c101906 */
[----:B------:R-:W-:Y:S05]  /*0f30*/  EXIT ;  /* 0x000000000000794d */ /* 0x000fea0003800000 */
.L_x_167:
        /* <DEDUP_REMOVED lines=12> */
.L_x_199:


//--------------------- .text._Z6censusPfS_S_iiiiif --------------------------
	.section	.text._Z6censusPfS_S_iiiiif,"ax",@progbits
	.align	128
        .global         _Z6censusPfS_S_iiiiif
        .type           _Z6censusPfS_S_iiiiif,@function
        .size           _Z6censusPfS_S_iiiiif,(.L_x_192 - _Z6censusPfS_S_iiiiif)
        .other          _Z6censusPfS_S_iiiiif,@"STO_CUDA_ENTRY STV_DEFAULT"
_Z6censusPfS_S_iiiiif:
.text._Z6censusPfS_S_iiiiif:
        /* <DEDUP_REMOVED lines=11> */
[----:B------:R-:W0:Y:S01]  /*00b0*/  LDCU UR4, c[0x0][0x3a4] ;  /* 0x00007480ff0477ac */ /* 0x000e220008000800 */
[----:B------:R-:W-:Y:S01]  /*00c0*/  IMAD.IADD R4, R0, 0x1, -R3 ;  /* 0x0000000100047824 */ /* 0x000fe200078e0a03 */
[----:B------:R-:W-:Y:S01]  /*00d0*/  BSSY.RECONVERGENT B0, `(.L_x_168) ;  /* 0x00000ef000007945 */ /* 0x000fe20003800200 */
[----:B------:R-:W1:Y:S01]  /*00e0*/  LDCU UR8, c[0x0][0x3ac] ;  /* 0x00007580ff0877ac */ /* 0x000e620008000800 */
[----:B------:R-:W2:Y:S02]  /*00f0*/  LDCU.64 UR6, c[0x0][0x358] ;  /* 0x00006b00ff0677ac */ /* 0x000ea40008000a00 */
[----:B0-----:R-:W-:-:S04]  /*0100*/  ISETP.GE.AND P0, PT, R4, UR4, PT ;  /* 0x0000000404007c0c */ /* 0x001fc8000bf06270 */
[----:B------:R-:W-:Y:S01]  /*0110*/  ISETP.LT.U32.OR P0, PT, R0, R3, P0 ;  /* 0x000000030000720c */ /* 0x000fe20000701470 */
[----:B-1----:R-:W-:-:S12]  /*0120*/  IMAD.U32 R7, RZ, RZ, UR8 ;  /* 0x00000008ff077e24 */ /* 0x002fd8000f8e00ff */
[----:B--2---:R-:W-:Y:S05]  /*0130*/  @P0 BRA `(.L_x_169) ;  /* 0x0000000c00a00947 */ /* 0x004fea0003800000 */
[----:B------:R-:W0:Y:S01]  /*0140*/  LDCU UR4, c[0x0][0x39c] ;  /* 0x00007380ff0477ac */ /* 0x000e220008000800 */
[----:B------:R-:W-:Y:S01]  /*0150*/  IMAD.MOV.U32 R21, RZ, RZ, RZ ;  /* 0x000000ffff157224 */ /* 0x000fe200078e00ff */
[----:B0-----:R-:W-:-:S09]  /*0160*/  UISETP.GE.AND UP0, UPT, UR4, 0x1, UPT ;  /* 0x000000010400788c */ /* 0x001fd2000bf06270 */
[----:B------:R-:W-:Y:S05]  /*0170*/  BRA.U !UP0, `(.L_x_170) ;  /* 0x0000000d08547547 */ /* 0x000fea000b800000 */
[----:B------:R-:W0:Y:S01]  /*0180*/  LDC R9, c[0x0][0x3a8] ;  /* 0x0000ea00ff097b82 */ /* 0x000e220000000800 */
[----:B------:R-:W-:Y:S02]  /*0190*/  IMAD.MOV.U32 R21, RZ, RZ, RZ ;  /* 0x000000ffff157224 */ /* 0x000fe400078e00ff */
[----:B------:R-:W-:Y:S02]  /*01a0*/  IMAD.MOV.U32 R5, RZ, RZ, RZ ;  /* 0x000000ffff057224 */ /* 0x000fe400078e00ff */
[C---:B0-----:R-:W-:Y:S02]  /*01b0*/  VIADD R6, R9.reuse, UR5 ;  /* 0x0000000509067c36 */ /* 0x041fe40008000000 */
[----:B------:R-:W-:Y:S02]  /*01c0*/  IMAD.IADD R7, R0, 0x1, -R9 ;  /* 0x0000000100077824 */ /* 0x000fe400078e0a09 */
[----:B------:R-:W-:-:S07]  /*01d0*/  IMAD.SHL.U32 R8, R9, 0x2, RZ ;  /* 0x0000000209087824 */ /* 0x000fce00078e00ff */
.L_x_178:
[----:B------:R-:W0:Y:S01]  /*01e0*/  LDCU UR4, c[0x0][0x3a8] ;  /* 0x00007500ff0477ac */ /* 0x000e220008000800 */
[----:B------:R-:W-:Y:S02]  /*01f0*/  IMAD.MOV.U32 R9, RZ, RZ, R5 ;  /* 0x000000ffff097224 */ /* 0x000fe400078e0005 */
[----:B------:R-:W-:Y:S01]  /*0200*/  VIADD R5, R5, 0x1 ;  /* 0x0000000105057836 */ /* 0x000fe20000000000 */
[----:B------:R-:W1:Y:S01]  /*0210*/  LDCU UR8, c[0x0][0x39c] ;  /* 0x00007380ff0877ac */ /* 0x000e620008000800 */
[----:B0-----:R-:W-:-:S03]  /*0220*/  UIADD3 UR4, UPT, UPT, UR5, -UR4, URZ ;  /* 0x8000000405047290 */ /* 0x001fc6000fffe0ff */
[----:B-1----:R-:W-:-:S03]  /*0230*/  ISETP.NE.AND P6, PT, R5, UR8, PT ;  /* 0x0000000805007c0c */ /* 0x002fc6000bfc5270 */
[----:B------:R-:W-:-:S13]  /*0240*/  ISETP.LT.AND P0, PT, R6, UR4, PT ;  /* 0x0000000406007c0c */ /* 0x000fda000bf01270 */
[----:B------:R-:W-:Y:S05]  /*0250*/  @P0 BRA `(.L_x_171) ;  /* 0x0000000c00180947 */ /* 0x000fea0003800000 */
[----:B------:R-:W0:Y:S08]  /*0260*/  LDC.64 R10, c[0x0][0x3a0] ;  /* 0x0000e800ff0a7b82 */ /* 0x000e300000000a00 */
[----:B------:R-:W1:Y:S08]  /*0270*/  LDC.64 R14, c[0x0][0x380] ;  /* 0x0000e000ff0e7b82 */ /* 0x000e700000000a00 */
[----:B------:R-:W2:Y:S01]  /*0280*/  LDC.64 R12, c[0x0][0x388] ;  /* 0x0000e200ff0c7b82 */ /* 0x000ea20000000a00 */
[----:B0-----:R-:W-:Y:S01]  /*0290*/  IMAD R4, R9, R10, UR5 ;  /* 0x0000000509047e24 */ /* 0x001fe2000f8e020a */
[----:B------:R-:W-:-:S03]  /*02a0*/  MOV R10, UR4 ;  /* 0x00000004000a7c02 */ /* 0x000fc60008000f00 */
[----:B------:R-:W-:-:S04]  /*02b0*/  IMAD R4, R4, R11, R0 ;  /* 0x0000000b04047224 */ /* 0x000fc800078e0200 */
[C---:B------:R-:W-:Y:S02]  /*02c0*/  IMAD.IADD R11, R4.reuse, 0x1, -R3 ;  /* 0x00000001040b7824 */ /* 0x040fe400078e0a03 */
[----:B-1----:R-:W-:-:S04]  /*02d0*/  IMAD.WIDE R14, R4, 0x4, R14 ;  /* 0x00000004040e7825 */ /* 0x002fc800078e020e */
[----:B--2---:R-:W-:-:S07]  /*02e0*/  IMAD.WIDE R12, R11, 0x4, R12 ;  /* 0x000000040b0c7825 */ /* 0x004fce00078e020c */
.L_x_177:
[----:B------:R-:W0:Y:S02]  /*02f0*/  LDC R11, c[0x0][0x3a8] ;  /* 0x0000ea00ff0b7b82 */ /* 0x000e240000000800 */
[----:B0-----:R-:W-:-:S05]  /*0300*/  IMAD.IADD R4, R0, 0x1, R11 ;  /* 0x0000000100047824 */ /* 0x001fca00078e020b */
[----:B------:R-:W-:-:S13]  /*0310*/  ISETP.GT.AND P0, PT, R7, R4, PT ;  /* 0x000000040700720c */ /* 0x000fda0003f04270 */
[----:B------:R-:W-:Y:S05]  /*0320*/  @P0 BRA `(.L_x_172) ;  /* 0x0000000800d80947 */ /* 0x000fea0003800000 */
[----:B------:R-:W0:Y:S01]  /*0330*/  LDCU UR4, c[0x0][0x3a0] ;  /* 0x00007400ff0477ac */ /* 0x000e220008000800 */
[----:B------:R-:W-:Y:S01]  /*0340*/  ISETP.GE.U32.AND P0, PT, R8, 0x3, PT ;  /* 0x000000030800780c */ /* 0x000fe20003f06070 */
[----:B------:R-:W-:Y:S01]  /*0350*/  IMAD.MOV.U32 R4, RZ, RZ, R7 ;  /* 0x000000ffff047224 */ /* 0x000fe200078e0007 */
[----:B0-----:R-:W-:Y:S01]  /*0360*/  ISETP.GE.AND P1, PT, R10, UR4, PT ;  /* 0x000000040a007c0c */ /* 0x001fe2000bf26270 */
[----:B------:R-:W-:-:S03]  /*0370*/  IMAD R20, R9, UR4, R10 ;  /* 0x0000000409147c24 */ /* 0x000fc6000f8e020a */
[----:B------:R-:W-:-:S07]  /*0380*/  ISETP.GT.AND P1, PT, R10, -0x1, !P1 ;  /* 0xffffffff0a00780c */ /* 0x000fce0004f24270 */
[----:B------:R-:W-:Y:S06]  /*0390*/  @!P0 BRA `(.L_x_173) ;  /* 0x0000000400988947 */ /* 0x000fec0003800000 */
[----:B------:R-:W0:Y:S01]  /*03a0*/  LDCU UR4, c[0x0][0x3a4] ;  /* 0x00007480ff0477ac */ /* 0x000e220008000800 */
[----:B------:R-:W-:Y:S01]  /*03b0*/  VIADD R4, R8, 0x1 ;  /* 0x0000000108047836 */ /* 0x000fe20000000000 */
[----:B------:R-:W-:-:S04]  /*03c0*/  IADD3 R23, PT, PT, R0, -R11, -R3 ;  /* 0x8000000b00177210 */ /* 0x000fc80007ffe803 */
[----:B------:R-:W-:Y:S02]  /*03d0*/  LOP3.LUT R24, R4, 0xfffffffc, RZ, 0xc0, !PT ;  /* 0xfffffffc04187812 */ /* 0x000fe400078ec0ff */
[----:B------:R-:W-:-:S03]  /*03e0*/  IADD3 R4, PT, PT, R0, 0x1, -R11 ;  /* 0x0000000100047810 */ /* 0x000fc60007ffe80b */
[----:B------:R-:W-:Y:S02]  /*03f0*/  IMAD.MOV R24, RZ, RZ, -R24 ;  /* 0x000000ffff187224 */ /* 0x000fe400078e0a18 */
[C---:B0-----:R-:W-:Y:S02]  /*0400*/  IMAD R22, R20.reuse, UR4, R23 ;  /* 0x0000000414167c24 */ /* 0x041fe4000f8e0217 */
[----:B------:R-:W-:-:S07]  /*0410*/  IMAD R11, R20, UR4, R7 ;  /* 0x00000004140b7c24 */ /* 0x000fce000f8e0207 */
.L_x_174:
[----:B------:R-:W0:Y:S01]  /*0420*/  LDCU UR4, c[0x0][0x3a4] ;  /* 0x00007480ff0477ac */ /* 0x000e220008000800 */
[----:B------:R-:W-:Y:S01]  /*0430*/  VIADD R16, R4, 0xffffffff ;  /* 0xffffffff04107836 */ /* 0x000fe20000000000 */
[----:B------:R-:W1:Y:S04]  /*0440*/  LDC.64 R26, c[0x0][0x388] ;  /* 0x0000e200ff1a7b82 */ /* 0x000e680000000a00 */
[----:B0-----:R-:W-:-:S04]  /*0450*/  ISETP.GE.AND P0, PT, R16, UR4, PT ;  /* 0x0000000410007c0c */ /* 0x001fc8000bf06270 */
[----:B------:R-:W-:Y:S02]  /*0460*/  ISETP.LT.OR P0, PT, R16, R3, P0 ;  /* 0x000000031000720c */ /* 0x000fe40000701670 */
[----:B------:R-:W0:Y:S02]  /*0470*/  LDC.64 R16, c[0x0][0x380] ;  /* 0x0000e000ff107b82 */ /* 0x000e240000000a00 */
[----:B------:R-:W-:-:S04]  /*0480*/  ISETP.LT.AND P0, PT, R23, UR4, !P0 ;  /* 0x0000000417007c0c */ /* 0x000fc8000c701270 */
[----:B------:R-:W-:-:S13]  /*0490*/  PLOP3.LUT P0, PT, P0, P1, PT, 0x80, 0x8 ;  /* 0x000000000008781c */ /* 0x000fda0000703070 */
[----:B-1----:R-:W-:Y:S01]  /*04a0*/  @P0 IMAD.WIDE R26, R22, 0x4, R26 ;  /* 0x00000004161a0825 */ /* 0x002fe200078e021a */
[----:B------:R-:W2:Y:S04]  /*04b0*/  @P0 LDG.E R18, desc[UR6][R12.64] ;  /* 0x000000060c120981 */ /* 0x000ea8000c1e1900 */
[----:B------:R-:W2:Y:S01]  /*04c0*/  @P0 LDG.E R19, desc[UR6][R26.64] ;  /* 0x000000061a130981 */ /* 0x000ea2000c1e1900 */
[C---:B------:R-:W-:Y:S01]  /*04d0*/  ISETP.GE.AND P2, PT, R4.reuse, UR4, PT ;  /* 0x0000000404007c0c */ /* 0x040fe2000bf46270 */
[----:B0-----:R-:W-:Y:S02]  /*04e0*/  @P0 IMAD.WIDE R16, R11, 0x4, R16 ;  /* 0x000000040b100825 */ /* 0x001fe400078e0210 */
[----:B------:R-:W3:Y:S01]  /*04f0*/  @P0 LDG.E R28, desc[UR6][R14.64] ;  /* 0x000000060e1c0981 */ /* 0x000ee2000c1e1900 */
[----:B------:R-:W-:-:S03]  /*0500*/  ISETP.LT.OR P2, PT, R4, R3, P2 ;  /* 0x000000030400720c */ /* 0x000fc60001741670 */
[----:B------:R0:W3:Y:S10]  /*0510*/  @P0 LDG.E R27, desc[UR6][R16.64] ;  /* 0x00000006101b0981 */ /* 0x0000f4000c1e1900 */
[----:B------:R-:W-:Y:S01]  /*0520*/  @!P2 VIADD R25, R23, 0x1 ;  /* 0x000000011719a836 */ /* 0x000fe20000000000 */
[----:B0-----:R-:W0:Y:S04]  /*0530*/  LDC.64 R16, c[0x0][0x388] ;  /* 0x0000e200ff107b82 */ /* 0x001e280000000a00 */
[----:B------:R-:W-:-:S04]  /*0540*/  ISETP.LT.AND P3, PT, R25, UR4, !P2 ;  /* 0x0000000419007c0c */ /* 0x000fc8000d761270 */
[----:B------:R-:W-:-:S13]  /*0550*/  PLOP3.LUT P3, PT, P3, P1, PT, 0x80, 0x8 ;  /* 0x000000000008781c */ /* 0x000fda0001f63070 */
[----:B------:R-:W4:Y:S01]  /*0560*/  @P3 LDG.E R26, desc[UR6][R12.64] ;  /* 0x000000060c1a3981 */ /* 0x000f22000c1e1900 */
[----:B--2---:R-:W-:Y:S01]  /*0570*/  @P0 FSETP.GEU.AND P4, PT, R19, R18, PT ;  /* 0x000000121300020b */ /* 0x004fe20003f8e000 */
[----:B------:R-:W-:-:S04]  /*0580*/  @P3 VIADD R19, R22, 0x1 ;  /* 0x0000000116133836 */ /* 0x000fc80000000000 */
[----:B0-----:R-:W-:Y:S02]  /*0590*/  @P3 IMAD.WIDE R18, R19, 0x4, R16 ;  /* 0x0000000413123825 */ /* 0x001fe400078e0210 */
[----:B------:R-:W0:Y:S03]  /*05a0*/  LDC.64 R16, c[0x0][0x380] ;  /* 0x0000e000ff107b82 */ /* 0x000e260000000a00 */
[----:B------:R1:W4:Y:S01]  /*05b0*/  @P3 LDG.E R25, desc[UR6][R18.64] ;  /* 0x0000000612193981 */ /* 0x000322000c1e1900 */
[----:B------:R-:W-:-:S05]  /*05c0*/  VIADD R29, R4, 0x1 ;  /* 0x00000001041d7836 */ /* 0x000fca0000000000 */
[----:B------:R-:W-:-:S04]  /*05d0*/  ISETP.GE.AND P2, PT, R29, UR4, PT ;  /* 0x000000041d007c0c */ /* 0x000fc8000bf46270 */
[----:B------:R-:W-:Y:S01]  /*05e0*/  ISETP.LT.OR P2, PT, R29, R3, P2 ;  /* 0x000000031d00720c */ /* 0x000fe20001741670 */
[----:B-1----:R-:W1:Y:S01]  /*05f0*/  LDC.64 R18, c[0x0][0x388] ;  /* 0x0000e200ff127b82 */ /* 0x002e620000000a00 */
[----:B---3--:R-:W-:Y:S02]  /*0600*/  @P0 FSETP.LT.XOR P4, PT, R27, R28, P4 ;  /* 0x0000001c1b00020b */ /* 0x008fe40002781800 */
[----:B------:R-:W-:-:S09]  /*0610*/  @P3 IADD3 R27, PT, PT, R11, 0x1, RZ ;  /* 0x000000010b1b3810 */ /* 0x000fd20007ffe0ff */
[----:B------:R-:W-:Y:S02]  /*0620*/  @!P2 VIADD R28, R23, 0x2 ;  /* 0x00000002171ca836 */ /* 0x000fe40000000000 */
[----:B0-----:R-:W-:Y:S02]  /*0630*/  @P3 IMAD.WIDE R16, R27, 0x4, R16 ;  /* 0x000000041b103825 */ /* 0x001fe400078e0210 */
[----:B------:R-:W2:Y:S01]  /*0640*/  @P3 LDG.E R27, desc[UR6][R14.64] ;  /* 0x000000060e1b3981 */ /* 0x000ea2000c1e1900 */
[----:B------:R-:W-:-:S03]  /*0650*/  ISETP.LT.AND P2, PT, R28, UR4, !P2 ;  /* 0x000000041c007c0c */ /* 0x000fc6000d741270 */
[----:B------:R-:W2:Y:S01]  /*0660*/  @P3 LDG.E R16, desc[UR6][R16.64] ;  /* 0x0000000610103981 */ /* 0x000ea2000c1e1900 */
[----:B------:R-:W-:Y:S02]  /*0670*/  PLOP3.LUT P2, PT, P2, P1, PT, 0x80, 0x8 ;  /* 0x000000000008781c */ /* 0x000fe40001743070 */
[----:B----4-:R-:W-:-:S11]  /*0680*/  @P3 FSETP.GEU.AND P5, PT, R25, R26, PT ;  /* 0x0000001a1900320b */ /* 0x010fd60003fae000 */
[----:B------:R-:W-:-:S04]  /*0690*/  @P2 VIADD R25, R22, 0x2 ;  /* 0x0000000216192836 */ /* 0x000fc80000000000 */
[----:B-1----:R-:W-:Y:S02]  /*06a0*/  @P2 IMAD.WIDE R18, R25, 0x4, R18 ;  /* 0x0000000419122825 */ /* 0x002fe400078e0212 */
[----:B------:R-:W3:Y:S04]  /*06b0*/  @P2 LDG.E R25, desc[UR6][R12.64] ;  /* 0x000000060c192981 */ /* 0x000ee8000c1e1900 */
[----:B------:R-:W3:Y:S01]  /*06c0*/  @P2 LDG.E R18, desc[UR6][R18.64] ;  /* 0x0000000612122981 */ /* 0x000ee2000c1e1900 */
[----:B------:R-:W-:Y:S01]  /*06d0*/  FADD R28, R21, 1 ;  /* 0x3f800000151c7421 */ /* 0x000fe20000000000 */
[----:B------:R-:W-:-:S04]  /*06e0*/  VIADD R26, R4, 0x2 ;  /* 0x00000002041a7836 */ /* 0x000fc80000000000 */
[----:B------:R-:W-:Y:S02]  /*06f0*/  @P0 FSEL R28, R21, R28, P4 ;  /* 0x0000001c151c0208 */ /* 0x000fe40002000000 */
[----:B------:R-:W-:-:S04]  /*0700*/  ISETP.GE.AND P0, PT, R26, UR4, PT ;  /* 0x000000041a007c0c */ /* 0x000fc8000bf06270 */
[----:B------:R-:W-:Y:S02]  /*0710*/  ISETP.LT.OR P0, PT, R26, R3, P0 ;  /* 0x000000031a00720c */ /* 0x000fe40000701670 */
[----:B--2---:R-:W-:Y:S02]  /*0720*/  @P3 FSETP.LT.XOR P5, PT, R16, R27, P5 ;  /* 0x0000001b1000320b */ /* 0x004fe40002fa1800 */
[----:B------:R-:W0:Y:S09]  /*0730*/  LDC.64 R26, c[0x0][0x380] ;  /* 0x0000e000ff1a7b82 */ /* 0x000e320000000a00 */
[----:B------:R-:W-:-:S05]  /*0740*/  @!P0 VIADD R16, R23, 0x3 ;  /* 0x0000000317108836 */ /* 0x000fca0000000000 */
[----:B------:R-:W-:Y:S02]  /*0750*/  ISETP.LT.AND P4, PT, R16, UR4, !P0 ;  /* 0x0000000410007c0c */ /* 0x000fe4000c781270 */
[----:B------:R-:W-:Y:S02]  /*0760*/  PLOP3.LUT P0, PT, PT, PT, PT, 0x80, 0x8 ;  /* 0x000000000008781c */ /* 0x000fe40003f0f070 */
[----:B------:R-:W-:Y:S01]  /*0770*/  @P3 PLOP3.LUT P0, PT, P5, PT, PT, 0x80, 0x8 ;  /* 0x000000000008381c */ /* 0x000fe20002f0f070 */
[----:B------:R-:W-:Y:S01]  /*0780*/  @P2 VIADD R17, R11, 0x2 ;  /* 0x000000020b112836 */ /* 0x000fe20000000000 */
[----:B------:R-:W-:-:S03]  /*0790*/  PLOP3.LUT P4, PT, P4, P1, PT, 0x80, 0x8 ;  /* 0x000000000008781c */ /* 0x000fc60002783070 */
[----:B0-----:R-:W-:Y:S02]  /*07a0*/  @P2 IMAD.WIDE R26, R17, 0x4, R26 ;  /* 0x00000004111a2825 */ /* 0x001fe400078e021a */
[----:B------:R-:W0:Y:S08]  /*07b0*/  LDC.64 R16, c[0x0][0x388] ;  /* 0x0000e200ff107b82 */ /* 0x000e300000000a00 */
[----:B------:R-:W2:Y:S01]  /*07c0*/  @P4 LDG.E R29, desc[UR6][R12.64] ;  /* 0x000000060c1d4981 */ /* 0x000ea2000c1e1900 */
[----:B------:R-:W-:-:S03]  /*07d0*/  @P4 VIADD R21, R11, 0x3 ;  /* 0x000000030b154836 */ /* 0x000fc60000000000 */
[----:B------:R-:W4:Y:S01]  /*07e0*/  @P2 LDG.E R26, desc[UR6][R26.64] ;  /* 0x000000061a1a2981 */ /* 0x000f22000c1e1900 */
[----:B---3--:R-:W-:Y:S02]  /*07f0*/  @P2 FSETP.GEU.AND P5, PT, R18, R25, PT ;  /* 0x000000191200220b */ /* 0x008fe40003fae000 */
[----:B------:R-:W1:Y:S01]  /*0800*/  LDC.64 R18, c[0x0][0x380] ;  /* 0x0000e000ff127b82 */ /* 0x000e620000000a00 */
[----:B------:R-:W3:Y:S01]  /*0810*/  @P4 LDG.E R25, desc[UR6][R14.64] ;  /* 0x000000060e194981 */ /* 0x000ee2000c1e1900 */
[----:B-1----:R-:W-:-:S04]  /*0820*/  @P4 IMAD.WIDE R18, R21, 0x4, R18 ;  /* 0x0000000415124825 */ /* 0x002fc800078e0212 */
[----:B------:R-:W-:Y:S02]  /*0830*/  @P4 VIADD R21, R22, 0x3 ;  /* 0x0000000316154836 */ /* 0x000fe40000000000 */
[----:B------:R-:W3:Y:S02]  /*0840*/  @P4 LDG.E R18, desc[UR6][R18.64] ;  /* 0x0000000612124981 */ /* 0x000ee4000c1e1900 */
[----:B0-----:R-:W-:Y:S02]  /*0850*/  @P4 IMAD.WIDE R16, R21, 0x4, R16 ;  /* 0x0000000415104825 */ /* 0x001fe400078e0210 */
[----:B------:R-:W4:Y:S04]  /*0860*/  @P2 LDG.E R21, desc[UR6][R14.64] ;  /* 0x000000060e152981 */ /* 0x000f28000c1e1900 */
[----:B------:R-:W2:Y:S01]  /*0870*/  @P4 LDG.E R16, desc[UR6][R16.64] ;  /* 0x0000000610104981 */ /* 0x000ea2000c1e1900 */
[----:B------:R-:W-:Y:S01]  /*0880*/  VIADD R24, R24, 0x4 ;  /* 0x0000000418187836 */ /* 0x000fe20000000000 */
[----:B------:R-:W-:Y:S01]  /*0890*/  IADD3 R4, PT, PT, R4, 0x4, RZ ;  /* 0x0000000404047810 */ /* 0x000fe20007ffe0ff */
[----:B------:R-:W-:-:S02]  /*08a0*/  VIADD R23, R23, 0x4 ;  /* 0x0000000417177836 */ /* 0x000fc40000000000 */
[----:B------:R-:W-:Y:S02]  /*08b0*/  VIADD R11, R11, 0x4 ;  /* 0x000000040b0b7836 */ /* 0x000fe40000000000 */
[----:B------:R-:W-:Y:S01]  /*08c0*/  VIADD R22, R22, 0x4 ;  /* 0x0000000416167836 */ /* 0x000fe20000000000 */
[----:B----4-:R-:W-:Y:S01]  /*08d0*/  @P2 FSETP.LT.XOR P5, PT, R26, R21, P5 ;  /* 0x000000151a00220b */ /* 0x010fe20002fa1800 */
[C---:B------:R-:W-:Y:S01]  /*08e0*/  @!P3 FADD R21, R28.reuse, 1 ;  /* 0x3f8000001c15b421 */ /* 0x040fe20000000000 */
[----:B------:R-:W-:Y:S01]  /*08f0*/  @!P0 FADD R28, R28, 1 ;  /* 0x3f8000001c1c8421 */ /* 0x000fe20000000000 */
[----:B------:R-:W-:Y:S02]  /*0900*/  PLOP3.LUT P0, PT, PT, PT, PT, 0x80, 0x8 ;  /* 0x000000000008781c */ /* 0x000fe40003f0f070 */
[----:B------:R-:W-:Y:S01]  /*0910*/  @P2 PLOP3.LUT P0, PT, P5, PT, PT, 0x80, 0x8 ;  /* 0x000000000008281c */ /* 0x000fe20002f0f070 */
[----:B------:R-:W-:Y:S01]  /*0920*/  @P3 IMAD.MOV.U32 R21, RZ, RZ, R28 ;  /* 0x000000ffff153224 */ /* 0x000fe200078e001c */
[----:B--2---:R-:W-:-:S04]  /*0930*/  @P4 FSETP.GEU.AND P3, PT, R16, R29, PT ;  /* 0x0000001d1000420b */ /* 0x004fc80003f6e000 */
[----:B---3--:R-:W-:Y:S01]  /*0940*/  @P4 FSETP.LT.XOR P5, PT, R18, R25, P3 ;  /* 0x000000191200420b */ /* 0x008fe20001fa1800 */
[----:B------:R-:W-:Y:S01]  /*0950*/  @!P2 FADD R16, R21, 1 ;  /* 0x3f8000001510a421 */ /* 0x000fe20000000000 */
[----:B------:R-:W-:Y:S02]  /*0960*/  PLOP3.LUT P3, PT, PT, PT, PT, 0x80, 0x8 ;  /* 0x000000000008781c */ /* 0x000fe40003f6f070 */
[----:B------:R-:W-:-:S03]  /*0970*/  @P4 PLOP3.LUT P3, PT, P5, PT, PT, 0x80, 0x8 ;  /* 0x000000000008481c */ /* 0x000fc60002f6f070 */
[----:B------:R-:W-:Y:S01]  /*0980*/  @!P0 FADD R21, R21, 1 ;  /* 0x3f80000015158421 */ /* 0x000fe20000000000 */
[----:B------:R-:W-:-:S03]  /*0990*/  ISETP.NE.AND P0, PT, R24, RZ, PT ;  /* 0x000000ff1800720c */ /* 0x000fc60003f05270 */
[----:B------:R-:W-:-:S04]  /*09a0*/  @P2 IMAD.MOV.U32 R16, RZ, RZ, R21 ;  /* 0x000000ffff102224 */ /* 0x000fc800078e0015 */
[C---:B------:R-:W-:Y:S02]  /*09b0*/  @!P4 FADD R21, R16.reuse, 1 ;  /* 0x3f8000001015c421 */ /* 0x040fe40000000000 */
[----:B------:R-:W-:-:S04]  /*09c0*/  @!P3 FADD R16, R16, 1 ;  /* 0x3f8000001010b421 */ /* 0x000fc80000000000 */
[----:B------:R-:W-:Y:S01]  /*09d0*/  @P4 IMAD.MOV.U32 R21, RZ, RZ, R16 ;  /* 0x000000ffff154224 */ /* 0x000fe200078e0010 */
[----:B------:R-:W-:Y:S06]  /*09e0*/  @P0 BRA `(.L_x_174) ;  /* 0xfffffff8008c0947 */ /* 0x000fec000383ffff */
[----:B------:R-:W-:-:S07]  /*09f0*/  VIADD R4, R4, 0xffffffff ;  /* 0xffffffff04047836 */ /* 0x000fce0000000000 */
.L_x_173:
[----:B------:R-:W0:Y:S02]  /*0a00*/  LDCU UR4, c[0x0][0x3a8] ;  /* 0x00007500ff0477ac */ /* 0x000e240008000800 */
[----:B0-----:R-:W-:-:S04]  /*0a10*/  ULOP3.LUT UR4, UR4, 0x1, URZ, 0xc0, !UPT ;  /* 0x0000000104047892 */ /* 0x001fc8000f8ec0ff */
[----:B------:R-:W-:-:S09]  /*0a20*/  UISETP.NE.U32.AND UP0, UPT, UR4, 0x1, UPT ;  /* 0x000000010400788c */ /* 0x000fd2000bf05070 */
[----:B------:R-:W-:Y:S05]  /*0a30*/  BRA.U UP0, `(.L_x_175) ;  /* 0x0000000100b07547 */ /* 0x000fea000b800000 */
[----:B------:R-:W0:Y:S01]  /*0a40*/  LDCU UR4, c[0x0][0x3a4] ;  /* 0x00007480ff0477ac */ /* 0x000e220008000800 */
[C---:B------:R-:W-:Y:S01]  /*0a50*/  VIADD R26, R4.reuse, 0x1 ;  /* 0x00000001041a7836 */ /* 0x040fe20000000000 */
[----:B------:R-:W1:Y:S08]  /*0a60*/  LDC.64 R24, c[0x0][0x388] ;  /* 0x0000e200ff187b82 */ /* 0x000e700000000a00 */
[----:B------:R-:W2:Y:S01]  /*0a70*/  LDC.64 R16, c[0x0][0x388] ;  /* 0x0000e200ff107b82 */ /* 0x000ea20000000a00 */
[----:B0-----:R-:W-:-:S07]  /*0a80*/  ISETP.GE.AND P0, PT, R4, UR4, PT ;  /* 0x0000000404007c0c */ /* 0x001fce000bf06270 */
[----:B------:R-:W0:Y:S01]  /*0a90*/  LDC.64 R18, c[0x0][0x380] ;  /* 0x0000e000ff127b82 */ /* 0x000e220000000a00 */
[----:B------:R-:W-:Y:S02]  /*0aa0*/  ISETP.GE.AND P2, PT, R26, UR4, PT ;  /* 0x000000041a007c0c */ /* 0x000fe4000bf46270 */
[-C--:B------:R-:W-:Y:S02]  /*0ab0*/  ISETP.LT.OR P0, PT, R4, R3.reuse, P0 ;  /* 0x000000030400720c */ /* 0x080fe40000701670 */
[----:B------:R-:W-:-:S11]  /*0ac0*/  ISETP.LT.OR P3, PT, R26, R3, P2 ;  /* 0x000000031a00720c */ /* 0x000fd60001761670 */
[----:B------:R-:W-:-:S05]  /*0ad0*/  @!P0 IMAD.IADD R11, R4, 0x1, -R3 ;  /* 0x00000001040b8824 */ /* 0x000fca00078e0a03 */
[----:B------:R-:W-:Y:S01]  /*0ae0*/  ISETP.LT.AND P2, PT, R11, UR4, !P0 ;  /* 0x000000040b007c0c */ /* 0x000fe2000c741270 */
[----:B------:R-:W-:-:S03]  /*0af0*/  @!P3 IMAD.IADD R11, R26, 0x1, -R3 ;  /* 0x000000011a0bb824 */ /* 0x000fc600078e0a03 */
[----:B------:R-:W-:Y:S02]  /*0b00*/  PLOP3.LUT P2, PT, P2, P1, PT, 0x80, 0x8 ;  /* 0x000000000008781c */ /* 0x000fe40001743070 */
[----:B------:R-:W-:-:S04]  /*0b10*/  ISETP.LT.AND P3, PT, R11, UR4, !P3 ;  /* 0x000000040b007c0c */ /* 0x000fc8000df61270 */
[----:B------:R-:W-:-:S07]  /*0b20*/  PLOP3.LUT P3, PT, P3, P1, PT, 0x80, 0x8 ;  /* 0x000000000008781c */ /* 0x000fce0001f63070 */
[----:B------:R-:W-:-:S04]  /*0b30*/  @P2 IMAD R11, R20, UR4, R4 ;  /* 0x00000004140b2c24 */ /* 0x000fc8000f8e0204 */
[----:B------:R-:W-:Y:S02]  /*0b40*/  @P2 IMAD.IADD R23, R11, 0x1, -R3 ;  /* 0x000000010b172824 */ /* 0x000fe400078e0a03 */
[----:B------:R-:W-:Y:S01]  /*0b50*/  @P3 IMAD R26, R20, UR4, R26 ;  /* 0x00000004141a3c24 */ /* 0x000fe2000f8e021a */
[----:B------:R-:W3:Y:S01]  /*0b60*/  @P3 LDG.E R29, desc[UR6][R14.64] ;  /* 0x000000060e1d3981 */ /* 0x000ee2000c1e1900 */
[----:B-1----:R-:W-:Y:S02]  /*0b70*/  @P2 IMAD.WIDE R24, R23, 0x4, R24 ;  /* 0x0000000417182825 */ /* 0x002fe400078e0218 */
[----:B------:R-:W1:Y:S01]  /*0b80*/  LDC.64 R22, c[0x0][0x380] ;  /* 0x0000e000ff167b82 */ /* 0x000e620000000a00 */
[C---:B------:R-:W-:Y:S01]  /*0b90*/  @P3 IADD3 R27, PT, PT, R26.reuse, -R3, RZ ;  /* 0x800000031a1b3210 */ /* 0x040fe20007ffe0ff */
[----:B0-----:R-:W-:Y:S02]  /*0ba0*/  @P3 IMAD.WIDE R18, R26, 0x4, R18 ;  /* 0x000000041a123825 */ /* 0x001fe400078e0212 */
[----:B------:R-:W4:Y:S02]  /*0bb0*/  @P3 LDG.E R26, desc[UR6][R12.64] ;  /* 0x000000060c1a3981 */ /* 0x000f24000c1e1900 */
[----:B--2---:R-:W-:-:S02]  /*0bc0*/  @P3 IMAD.WIDE R16, R27, 0x4, R16 ;  /* 0x000000041b103825 */ /* 0x004fc400078e0210 */
[----:B------:R-:W3:Y:S04]  /*0bd0*/  @P3 LDG.E R18, desc[UR6][R18.64] ;  /* 0x0000000612123981 */ /* 0x000ee8000c1e1900 */
[----:B------:R0:W4:Y:S04]  /*0be0*/  @P3 LDG.E R17, desc[UR6][R16.64] ;  /* 0x0000000610113981 */ /* 0x000128000c1e1900 */
[----:B------:R-:W2:Y:S04]  /*0bf0*/  @P2 LDG.E R24, desc[UR6][R24.64] ;  /* 0x0000000618182981 */ /* 0x000ea8000c1e1900 */
[----:B------:R-:W2:Y:S01]  /*0c00*/  @P2 LDG.E R27, desc[UR6][R12.64] ;  /* 0x000000060c1b2981 */ /* 0x000ea2000c1e1900 */
[----:B-1----:R-:W-:-:S03]  /*0c10*/  @P2 IMAD.WIDE R22, R11, 0x4, R22 ;  /* 0x000000040b162825 */ /* 0x002fc600078e0216 */
[----:B------:R-:W5:Y:S04]  /*0c20*/  @P2 LDG.E R11, desc[UR6][R14.64] ;  /* 0x000000060e0b2981 */ /* 0x000f68000c1e1900 */
[----:B------:R-:W5:Y:S01]  /*0c30*/  @P2 LDG.E R22, desc[UR6][R22.64] ;  /* 0x0000000616162981 */ /* 0x000f62000c1e1900 */
[----:B0-----:R-:W-:Y:S01]  /*0c40*/  FADD R16, R21, 1 ;  /* 0x3f80000015107421 */ /* 0x001fe20000000000 */
[----:B------:R-:W-:Y:S01]  /*0c50*/  VIADD R4, R4, 0x2 ;  /* 0x0000000204047836 */ /* 0x000fe20000000000 */
[----:B----4-:R-:W-:-:S04]  /*0c60*/  @P3 FSETP.GEU.AND P0, PT, R17, R26, PT ;  /* 0x0000001a1100320b */ /* 0x010fc80003f0e000 */
[----:B---3--:R-:W-:Y:S02]  /*0c70*/  @P3 FSETP.LT.XOR P5, PT, R18, R29, P0 ;  /* 0x0000001d1200320b */ /* 0x008fe400007a1800 */
[----:B------:R-:W-:Y:S02]  /*0c80*/  PLOP3.LUT P0, PT, PT, PT, PT, 0x80, 0x8 ;  /* 0x000000000008781c */ /* 0x000fe40003f0f070 */
[----:B--2---:R-:W-:Y:S02]  /*0c90*/  @P2 FSETP.GEU.AND P4, PT, R24, R27, PT ;  /* 0x0000001b1800220b */ /* 0x004fe40003f8e000 */
[----:B------:R-:W-:Y:S02]  /*0ca0*/  @P3 PLOP3.LUT P0, PT, P5, PT, PT, 0x80, 0x8 ;  /* 0x000000000008381c */ /* 0x000fe40002f0f070 */
[----:B-----5:R-:W-:-:S04]  /*0cb0*/  @P2 FSETP.LT.XOR P4, PT, R22, R11, P4 ;  /* 0x0000000b1600220b */ /* 0x020fc80002781800 */
[----:B------:R-:W-:-:S05]  /*0cc0*/  @P2 FSEL R16, R21, R16, P4 ;  /* 0x0000001015102208 */ /* 0x000fca0002000000 */
[C---:B------:R-:W-:Y:S02]  /*0cd0*/  @!P3 FADD R21, R16.reuse, 1 ;  /* 0x3f8000001015b421 */ /* 0x040fe40000000000 */
[----:B------:R-:W-:-:S04]  /*0ce0*/  @!P0 FADD R16, R16, 1 ;  /* 0x3f80000010108421 */ /* 0x000fc80000000000 */
[----:B------:R-:W-:-:S07]  /*0cf0*/  @P3 IMAD.MOV.U32 R21, RZ, RZ, R16 ;  /* 0x000000ffff153224 */ /* 0x000fce00078e0010 */
.L_x_175:
[----:B------:R-:W0:Y:S01]  /*0d00*/  LDC R23, c[0x0][0x3a4] ;  /* 0x0000e900ff177b82 */ /* 0x000e220000000800 */
[----:B------:R-:W-:Y:S01]  /*0d10*/  BSSY.RECONVERGENT B1, `(.L_x_172) ;  /* 0x0000017000017945 */ /* 0x000fe20003800200 */
[----:B0-----:R-:W-:-:S04]  /*0d20*/  ISETP.GE.AND P0, PT, R4, R23, PT ;  /* 0x000000170400720c */ /* 0x001fc80003f06270 */
[----:B------:R-:W-:-:S13]  /*0d30*/  ISETP.LT.OR P0, PT, R4, R3, P0 ;  /* 0x000000030400720c */ /* 0x000fda0000701670 */
[----:B------:R-:W-:-:S05]  /*0d40*/  @!P0 IMAD.IADD R11, R4, 0x1, -R3 ;  /* 0x00000001040b8824 */ /* 0x000fca00078e0a03 */
[----:B------:R-:W-:Y:S01]  /*0d50*/  ISETP.LT.AND P0, PT, R11, R23, !P0 ;  /* 0x000000170b00720c */ /* 0x000fe20004701270 */
[----:B------:R-:W-:-:S03]  /*0d60*/  IMAD.MOV.U32 R11, RZ, RZ, R21 ;  /* 0x000000ffff0b7224 */ /* 0x000fc600078e0015 */
[----:B------:R-:W-:-:S13]  /*0d70*/  PLOP3.LUT P0, PT, P0, P1, PT, 0x80, 0x8 ;  /* 0x000000000008781c */ /* 0x000fda0000703070 */
[----:B------:R-:W-:Y:S01]  /*0d80*/  @!P0 FADD R21, R11, 1 ;  /* 0x3f8000000b158421 */ /* 0x000fe20000000000 */
[----:B------:R-:W-:Y:S06]  /*0d90*/  @!P0 BRA `(.L_x_176) ;  /* 0x0000000000388947 */ /* 0x000fec0003800000 */
[----:B------:R-:W0:Y:S01]  /*0da0*/  LDC.64 R16, c[0x0][0x388] ;  /* 0x0000e200ff107b82 */ /* 0x000e220000000a00 */
[----:B------:R-:W-:Y:S02]  /*0db0*/  IMAD R20, R20, R23, R4 ;  /* 0x0000001714147224 */ /* 0x000fe400078e0204 */
[----:B------:R-:W2:Y:S02]  /*0dc0*/  LDG.E R23, desc[UR6][R12.64] ;  /* 0x000000060c177981 */ /* 0x000ea4000c1e1900 */
[----:B------:R-:W-:-:S03]  /*0dd0*/  IMAD.IADD R21, R20, 0x1, -R3 ;  /* 0x0000000114157824 */ /* 0x000fc600078e0a03 */
[----:B------:R-:W1:Y:S01]  /*0de0*/  LDC.64 R18, c[0x0][0x380] ;  /* 0x0000e000ff127b82 */ /* 0x000e620000000a00 */
[----:B0-----:R-:W-:Y:S02]  /*0df0*/  IMAD.WIDE R16, R21, 0x4, R16 ;  /* 0x0000000415107825 */ /* 0x001fe400078e0210 */
[----:B------:R-:W3:Y:S04]  /*0e00*/  LDG.E R21, desc[UR6][R14.64] ;  /* 0x000000060e157981 */ /* 0x000ee8000c1e1900 */
[----:B------:R-:W2:Y:S01]  /*0e10*/  LDG.E R16, desc[UR6][R16.64] ;  /* 0x0000000610107981 */ /* 0x000ea2000c1e1900 */
[----:B-1----:R-:W-:-:S06]  /*0e20*/  IMAD.WIDE R18, R20, 0x4, R18 ;  /* 0x0000000414127825 */ /* 0x002fcc00078e0212 */
[----:B------:R-:W3:Y:S01]  /*0e30*/  LDG.E R18, desc[UR6][R18.64] ;  /* 0x0000000612127981 */ /* 0x000ee2000c1e1900 */
[----:B--2---:R-:W-:-:S04]  /*0e40*/  FSETP.GEU.AND P0, PT, R16, R23, PT ;  /* 0x000000171000720b */ /* 0x004fc80003f0e000 */
[----:B---3--:R-:W-:-:S13]  /*0e50*/  FSETP.LT.XOR P0, PT, R18, R21, P0 ;  /* 0x000000151200720b */ /* 0x008fda0000701800 */
[----:B------:R-:W-:-:S04]  /*0e60*/  @!P0 FADD R11, R11, 1 ;  /* 0x3f8000000b0b8421 */ /* 0x000fc80000000000 */
[----:B------:R-:W-:-:S07]  /*0e70*/  IMAD.MOV.U32 R21, RZ, RZ, R11 ;  /* 0x000000ffff157224 */ /* 0x000fce00078e000b */
.L_x_176:
[----:B------:R-:W-:Y:S05]  /*0e80*/  BSYNC.RECONVERGENT B1 ;  /* 0x0000000000017941 */ /* 0x000fea0003800200 */
.L_x_172:
[C---:B------:R-:W-:Y:S01]  /*0e90*/  ISETP.NE.AND P0, PT, R10.reuse, R6, PT ;  /* 0x000000060a00720c */ /* 0x040fe20003f05270 */
[----:B------:R-:W-:-:S12]  /*0ea0*/  VIADD R10, R10, 0x1 ;  /* 0x000000010a0a7836 */ /* 0x000fd80000000000 */
[----:B------:R-:W-:Y:S05]  /*0eb0*/  @P0 BRA `(.L_x_177) ;  /* 0xfffffff4000c0947 */ /* 0x000fea000383ffff */
.L_x_171:
[----:B------:R-:W-:Y:S05]  /*0ec0*/  @P6 BRA `(.L_x_178) ;  /* 0xfffffff000c46947 */ /* 0x000fea000383ffff */
.L_x_170:
[----:B------:R-:W0:Y:S01]  /*0ed0*/  LDCU UR4, c[0x0][0x39c] ;  /* 0x00007380ff0477ac */ /* 0x000e220008000800 */
[----:B------:R-:W-:Y:S01]  /*0ee0*/  BSSY.RECONVERGENT B1, `(.L_x_169) ;  /* 0x000000d000017945 */ /* 0x000fe20003800200 */
[----:B0-----:R-:W-:-:S04]  /*0ef0*/  I2FP.F32.S32 R6, UR4 ;  /* 0x0000000400067c45 */ /* 0x001fc80008201400 */
[----:B------:R-:W0:Y:S08]  /*0f00*/  MUFU.RCP R3, R6 ;  /* 0x0000000600037308 */ /* 0x000e300000001000 */
[----:B------:R-:W1:Y:S01]  /*0f10*/  FCHK P0, R21, R6 ;  /* 0x0000000615007302 */ /* 0x000e620000000000 */
[----:B0-----:R-:W-:-:S04]  /*0f20*/  FFMA R0, -R6, R3, 1 ;  /* 0x3f80000006007423 */ /* 0x001fc80000000103 */
[----:B------:R-:W-:-:S04]  /*0f30*/  FFMA R0, R3, R0, R3 ;  /* 0x0000000003007223 */ /* 0x000fc80000000003 */
[----:B------:R-:W-:-:S04]  /*0f40*/  FFMA R3, R0, R21, RZ ;  /* 0x0000001500037223 */ /* 0x000fc800000000ff */
[----:B------:R-:W-:-:S04]  /*0f50*/  FFMA R4, -R6, R3, R21 ;  /* 0x0000000306047223 */ /* 0x000fc80000000115 */
[----:B------:R-:W-:Y:S01]  /*0f60*/  FFMA R7, R0, R4, R3 ;  /* 0x0000000400077223 */ /* 0x000fe20000000003 */
[----:B-1----:R-:W-:Y:S06]  /*0f70*/  @!P0 BRA `(.L_x_179) ;  /* 0x00000000000c8947 */ /* 0x002fec0003800000 */
[----:B------:R-:W-:-:S07]  /*0f80*/  MOV R4, 0xfa0 ;  /* 0x00000fa000047802 */ /* 0x000fce0000000f00 */
[----:B------:R-:W-:Y:S05]  /*0f90*/  CALL.REL.NOINC `($__internal_0_$__cuda_sm3x_div_rn_noftz_f32_slowpath) ;  /* 0x00000000001c7944 */ /* 0x000fea0003c00000 */
[----:B------:R-:W-:-:S07]  /*0fa0*/  IMAD.MOV.U32 R7, RZ, RZ, R0 ;  /* 0x000000ffff077224 */ /* 0x000fce00078e0000 */
.L_x_179:
[----:B------:R-:W-:Y:S05]  /*0fb0*/  BSYNC.RECONVERGENT B1 ;  /* 0x0000000000017941 */ /* 0x000fea0003800200 */
.L_x_169:
[----:B------:R-:W-:Y:S05]  /*0fc0*/  BSYNC.RECONVERGENT B0 ;  /* 0x0000000000007941 */ /* 0x000fea0003800200 */
.L_x_168:
[----:B------:R-:W0:Y:S02]  /*0fd0*/  LDC.64 R4, c[0x0][0x390] ;  /* 0x0000e400ff047b82 */ /* 0x000e240000000a00 */
[----:B0-----:R-:W-:-:S05]  /*0fe0*/  IMAD.WIDE R2, R2, 0x4, R4 ;  /* 0x0000000402027825 */ /* 0x001fca00078e0204 */
[----:B------:R-:W-:Y:S01]  /*0ff0*/  STG.E desc[UR6][R2.64], R7 ;  /* 0x0000000702007986 */ /* 0x000fe2000c101906 */
[----:B------:R-:W-:Y:S05]  /*1000*/  EXIT ;  /* 0x000000000000794d */ /* 0x000fea0003800000 */
        .weak           $__internal_0_$__cuda_sm3x_div_rn_noftz_f32_slowpath
        .type           $__internal_0_$__cuda_sm3x_div_rn_noftz_f32_slowpath,@function
        .size           $__internal_0_$__cuda_sm3x_div_rn_noftz_f32_slowpath,(.L_x_192 - $__internal_0_$__cuda_sm3x_div_rn_noftz_f32_slowpath)
$__internal_0_$__cuda_sm3x_div_rn_noftz_f32_slowpath:
[----:B------:R-:W-:Y:S01]  /*1010*/  SHF.R.U32.HI R3, RZ, 0x17, R6 ;  /* 0x00000017ff037819 */ /* 0x000fe20000011606 */
[----:B------:R-:W-:Y:S01]  /*1020*/  BSSY.RECONVERGENT B2, `(.L_x_180) ;  /* 0x0000063000027945 */ /* 0x000fe20003800200 */
[----:B------:R-:W-:Y:S02]  /*1030*/  SHF.R.U32.HI R0, RZ, 0x17, R21 ;  /* 0x00000017ff007819 */ /* 0x000fe40000011615 */
[----:B------:R-:W-:Y:S02]  /*1040*/  LOP3.LUT R3, R3, 0xff, RZ, 0xc0, !PT ;  /* 0x000000ff03037812 */ /* 0x000fe400078ec0ff */
[----:B------:R-:W-:Y:S02]  /*1050*/  LOP3.LUT R10, R0, 0xff, RZ, 0xc0, !PT ;  /* 0x000000ff000a7812 */ /* 0x000fe400078ec0ff */
[----:B------:R-:W-:-:S03]  /*1060*/  IADD3 R7, PT, PT, R3, -0x1, RZ ;  /* 0xffffffff03077810 */ /* 0x000fc60007ffe0ff */
[----:B------:R-:W-:Y:S01]  /*1070*/  VIADD R8, R10, 0xffffffff ;  /* 0xffffffff0a087836 */ /* 0x000fe20000000000 */
[----:B------:R-:W-:-:S04]  /*1080*/  ISETP.GT.U32.AND P0, PT, R7, 0xfd, PT ;  /* 0x000000fd0700780c */ /* 0x000fc80003f04070 */
[----:B------:R-:W-:-:S13]  /*1090*/  ISETP.GT.U32.OR P0, PT, R8, 0xfd, P0 ;  /* 0x000000fd0800780c */ /* 0x000fda0000704470 */
[----:B------:R-:W-:Y:S01]  /*10a0*/  @!P0 IMAD.MOV.U32 R5, RZ, RZ, RZ ;  /* 0x000000ffff058224 */ /* 0x000fe200078e00ff */
[----:B------:R-:W-:Y:S06]  /*10b0*/  @!P0 BRA `(.L_x_181) ;  /* 0x0000000000608947 */ /* 0x000fec0003800000 */
[----:B------:R-:W-:Y:S01]  /*10c0*/  FSETP.GTU.FTZ.AND P0, PT, |R21|, +INF , PT ;  /* 0x7f8000001500780b */ /* 0x000fe20003f1c200 */
[----:B------:R-:W-:Y:S01]  /*10d0*/  IMAD.MOV.U32 R0, RZ, RZ, R6 ;  /* 0x000000ffff007224 */ /* 0x000fe200078e0006 */
[----:B------:R-:W-:-:S04]  /*10e0*/  FSETP.GTU.FTZ.AND P1, PT, |R6|, +INF , PT ;  /* 0x7f8000000600780b */ /* 0x000fc80003f3c200 */
[----:B------:R-:W-:-:S13]  /*10f0*/  PLOP3.LUT P0, PT, P0, P1, PT, 0xf8, 0x8f ;  /* 0x00000000008f781c */ /* 0x000fda0000703f70 */
[----:B------:R-:W-:Y:S05]  /*1100*/  @P0 BRA `(.L_x_182) ;  /* 0x00000004004c0947 */ /* 0x000fea0003800000 */
[----:B------:R-:W-:-:S13]  /*1110*/  LOP3.LUT P0, RZ, R6, 0x7fffffff, R21, 0xc8, !PT ;  /* 0x7fffffff06ff7812 */ /* 0x000fda000780c815 */
[----:B------:R-:W-:Y:S05]  /*1120*/  @!P0 BRA `(.L_x_183) ;  /* 0x00000004003c8947 */ /* 0x000fea0003800000 */
[C---:B------:R-:W-:Y:S02]  /*1130*/  FSETP.NEU.FTZ.AND P1, PT, |R21|.reuse, +INF , PT ;  /* 0x7f8000001500780b */ /* 0x040fe40003f3d200 */
[----:B------:R-:W-:Y:S02]  /*1140*/  FSETP.NEU.FTZ.AND P0, PT, |R0|, +INF , PT ;  /* 0x7f8000000000780b */ /* 0x000fe40003f1d200 */
[----:B------:R-:W-:-:S11]  /*1150*/  FSETP.NEU.FTZ.AND P2, PT, |R21|, +INF , PT ;  /* 0x7f8000001500780b */ /* 0x000fd60003f5d200 */
[----:B------:R-:W-:Y:S05]  /*1160*/  @!P0 BRA !P1, `(.L_x_183) ;  /* 0x00000004002c8947 */ /* 0x000fea0004800000 */
[----:B------:R-:W-:-:S04]  /*1170*/  LOP3.LUT P1, RZ, R21, 0x7fffffff, RZ, 0xc0, !PT ;  /* 0x7fffffff15ff7812 */ /* 0x000fc8000782c0ff */
[----:B------:R-:W-:-:S13]  /*1180*/  PLOP3.LUT P0, PT, P0, P1, PT, 0x2f, 0xf2 ;  /* 0x0000000000f2781c */ /* 0x000fda0000702577 */
[----:B------:R-:W-:Y:S05]  /*1190*/  @P0 BRA `(.L_x_184) ;  /* 0x0000000400180947 */ /* 0x000fea0003800000 */
[----:B------:R-:W-:-:S04]  /*11a0*/  LOP3.LUT P0, RZ, R6, 0x7fffffff, RZ, 0xc0, !PT ;  /* 0x7fffffff06ff7812 */ /* 0x000fc8000780c0ff */
[----:B------:R-:W-:-:S13]  /*11b0*/  PLOP3.LUT P0, PT, P2, P0, PT, 0x2f, 0xf2 ;  /* 0x0000000000f2781c */ /* 0x000fda0001700577 */
[----:B------:R-:W-:Y:S05]  /*11c0*/  @P0 BRA `(.L_x_185) ;  /* 0x0000000400000947 */ /* 0x000fea0003800000 */
[----:B------:R-:W-:Y:S02]  /*11d0*/  ISETP.GE.AND P0, PT, R8, RZ, PT ;  /* 0x000000ff0800720c */ /* 0x000fe40003f06270 */
[----:B------:R-:W-:-:S11]  /*11e0*/  ISETP.GE.AND P1, PT, R7, RZ, PT ;  /* 0x000000ff0700720c */ /* 0x000fd60003f26270 */
[----:B------:R-:W-:Y:S02]  /*11f0*/  @P0 IMAD.MOV.U32 R5, RZ, RZ, RZ ;  /* 0x000000ffff050224 */ /* 0x000fe400078e00ff */
[----:B------:R-:W-:Y:S01]  /*1200*/  @!P0 FFMA R21, R21, 1.84467440737095516160e+19, RZ ;  /* 0x5f80000015158823 */ /* 0x000fe200000000ff */
[----:B------:R-:W-:Y:S02]  /*1210*/  @!P0 IMAD.MOV.U32 R5, RZ, RZ, -0x40 ;  /* 0xffffffc0ff058424 */ /* 0x000fe400078e00ff */
[----:B------:R-:W-:Y:S02]  /*1220*/  @!P1 FFMA R6, R0, 1.84467440737095516160e+19, RZ ;  /* 0x5f80000000069823 */ /* 0x000fe400000000ff */
[----:B------:R-:W-:-:S07]  /*1230*/  @!P1 VIADD R5, R5, 0x40 ;  /* 0x0000004005059836 */ /* 0x000fce0000000000 */
.L_x_181:
[----:B------:R-:W-:Y:S01]  /*1240*/  LEA R7, R3, 0xc0800000, 0x17 ;  /* 0xc080000003077811 */ /* 0x000fe200078eb8ff */
[----:B------:R-:W-:Y:S04]  /*1250*/  BSSY.RECONVERGENT B3, `(.L_x_186) ;  /* 0x0000036000037945 */ /* 0x000fe80003800200 */
[----:B------:R-:W-:Y:S02]  /*1260*/  IMAD.IADD R7, R6, 0x1, -R7 ;  /* 0x0000000106077824 */ /* 0x000fe400078e0a07 */
[----:B------:R-:W-:Y:S02]  /*1270*/  VIADD R6, R10, 0xffffff81 ;  /* 0xffffff810a067836 */ /* 0x000fe40000000000 */
[----:B------:R-:W0:Y:S01]  /*1280*/  MUFU.RCP R8, R7 ;  /* 0x0000000700087308 */ /* 0x000e220000001000 */
[----:B------:R-:W-:Y:S01]  /*1290*/  FADD.FTZ R9, -R7, -RZ ;  /* 0x800000ff07097221 */ /* 0x000fe20000010100 */
[C---:B------:R-:W-:Y:S01]  /*12a0*/  IMAD R0, R6.reuse, -0x800000, R21 ;  /* 0xff80000006007824 */ /* 0x040fe200078e0215 */
[----:B------:R-:W-:-:S04]  /*12b0*/  IADD3 R6, PT, PT, R6, 0x7f, -R3 ;  /* 0x0000007f06067810 */ /* 0x000fc80007ffe803 */
[----:B------:R-:W-:Y:S01]  /*12c0*/  IADD3 R6, PT, PT, R6, R5, RZ ;  /* 0x0000000506067210 */ /* 0x000fe20007ffe0ff */
[----:B0-----:R-:W-:-:S04]  /*12d0*/  FFMA R11, R8, R9, 1 ;  /* 0x3f800000080b7423 */ /* 0x001fc80000000009 */
[----:B------:R-:W-:-:S04]  /*12e0*/  FFMA R13, R8, R11, R8 ;  /* 0x0000000b080d7223 */ /* 0x000fc80000000008 */
[----:B------:R-:W-:-:S04]  /*12f0*/  FFMA R8, R0, R13, RZ ;  /* 0x0000000d00087223 */ /* 0x000fc800000000ff */
[----:B------:R-:W-:-:S04]  /*1300*/  FFMA R11, R9, R8, R0 ;  /* 0x00000008090b7223 */ /* 0x000fc80000000000 */
[----:B------:R-:W-:-:S04]  /*1310*/  FFMA R8, R13, R11, R8 ;  /* 0x0000000b0d087223 */ /* 0x000fc80000000008 */
[----:B------:R-:W-:-:S04]  /*1320*/  FFMA R9, R9, R8, R0 ;  /* 0x0000000809097223 */ /* 0x000fc80000000000 */
[----:B------:R-:W-:-:S05]  /*1330*/  FFMA R0, R13, R9, R8 ;  /* 0x000000090d007223 */ /* 0x000fca0000000008 */
[----:B------:R-:W-:-:S04]  /*1340*/  SHF.R.U32.HI R3, RZ, 0x17, R0 ;  /* 0x00000017ff037819 */ /* 0x000fc80000011600 */
[----:B------:R-:W-:-:S05]  /*1350*/  LOP3.LUT R3, R3, 0xff, RZ, 0xc0, !PT ;  /* 0x000000ff03037812 */ /* 0x000fca00078ec0ff */
[----:B------:R-:W-:-:S04]  /*1360*/  IMAD.IADD R7, R3, 0x1, R6 ;  /* 0x0000000103077824 */ /* 0x000fc800078e0206 */
[----:B------:R-:W-:-:S05]  /*1370*/  VIADD R3, R7, 0xffffffff ;  /* 0xffffffff07037836 */ /* 0x000fca0000000000 */
[----:B------:R-:W-:-:S13]  /*1380*/  ISETP.GE.U32.AND P0, PT, R3, 0xfe, PT ;  /* 0x000000fe0300780c */ /* 0x000fda0003f06070 */
[----:B------:R-:W-:Y:S05]  /*1390*/  @!P0 BRA `(.L_x_187) ;  /* 0x0000000000808947 */ /* 0x000fea0003800000 */
[----:B------:R-:W-:-:S13]  /*13a0*/  ISETP.GT.AND P0, PT, R7, 0xfe, PT ;  /* 0x000000fe0700780c */ /* 0x000fda0003f04270 */
[----:B------:R-:W-:Y:S05]  /*13b0*/  @P0 BRA `(.L_x_188) ;  /* 0x00000000006c0947 */ /* 0x000fea0003800000 */
[----:B------:R-:W-:-:S13]  /*13c0*/  ISETP.GE.AND P0, PT, R7, 0x1, PT ;  /* 0x000000010700780c */ /* 0x000fda0003f06270 */
[----:B------:R-:W-:Y:S05]  /*13d0*/  @P0 BRA `(.L_x_189) ;  /* 0x0000000000740947 */ /* 0x000fea0003800000 */
[----:B------:R-:W-:Y:S02]  /*13e0*/  ISETP.GE.AND P0, PT, R7, -0x18, PT ;  /* 0xffffffe80700780c */ /* 0x000fe40003f06270 */
[----:B------:R-:W-:-:S11]  /*13f0*/  LOP3.LUT R0, R0, 0x80000000, RZ, 0xc0, !PT ;  /* 0x8000000000007812 */ /* 0x000fd600078ec0ff */
[----:B------:R-:W-:Y:S05]  /*1400*/  @!P0 BRA `(.L_x_189) ;  /* 0x0000000000688947 */ /* 0x000fea0003800000 */
[CCC-:B------:R-:W-:Y:S01]  /*1410*/  FFMA.RZ R3, R13.reuse, R9.reuse, R8.reuse ;  /* 0x000000090d037223 */ /* 0x1c0fe2000000c008 */
[-CC-:B------:R-:W-:Y:S01]  /*1420*/  FFMA.RM R6, R13, R9.reuse, R8.reuse ;  /* 0x000000090d067223 */ /* 0x180fe20000004008 */
[C---:B------:R-:W-:Y:S02]  /*1430*/  ISETP.NE.AND P2, PT, R7.reuse, RZ, PT ;  /* 0x000000ff0700720c */ /* 0x040fe40003f45270 */
[----:B------:R-:W-:Y:S02]  /*1440*/  ISETP.NE.AND P1, PT, R7, RZ, PT ;  /* 0x000000ff0700720c */ /* 0x000fe40003f25270 */
[----:B------:R-:W-:Y:S01]  /*1450*/  LOP3.LUT R5, R3, 0x7fffff, RZ, 0xc0, !PT ;  /* 0x007fffff03057812 */ /* 0x000fe200078ec0ff */
[----:B------:R-:W-:Y:S01]  /*1460*/  FFMA.RP R3, R13, R9, R8 ;  /* 0x000000090d037223 */ /* 0x000fe20000008008 */
[----:B------:R-:W-:Y:S02]  /*1470*/  VIADD R8, R7, 0x20 ;  /* 0x0000002007087836 */ /* 0x000fe40000000000 */
[----:B------:R-:W-:Y:S01]  /*1480*/  LOP3.LUT R5, R5, 0x800000, RZ, 0xfc, !PT ;  /* 0x0080000005057812 */ /* 0x000fe200078efcff */
[----:B------:R-:W-:Y:S01]  /*1490*/  IMAD.MOV R7, RZ, RZ, -R7 ;  /* 0x000000ffff077224 */ /* 0x000fe200078e0a07 */
[----:B------:R-:W-:-:S02]  /*14a0*/  FSETP.NEU.FTZ.AND P0, PT, R3, R6, PT ;  /* 0x000000060300720b */ /* 0x000fc40003f1d000 */
[----:B------:R-:W-:Y:S02]  /*14b0*/  SHF.L.U32 R8, R5, R8, RZ ;  /* 0x0000000805087219 */ /* 0x000fe400000006ff */
[----:B------:R-:W-:Y:S02]  /*14c0*/  SEL R6, R7, RZ, P2 ;  /* 0x000000ff07067207 */ /* 0x000fe40001000000 */
[----:B------:R-:W-:Y:S02]  /*14d0*/  ISETP.NE.AND P1, PT, R8, RZ, P1 ;  /* 0x000000ff0800720c */ /* 0x000fe40000f25270 */
[----:B------:R-:W-:Y:S02]  /*14e0*/  SHF.R.U32.HI R6, RZ, R6, R5 ;  /* 0x00000006ff067219 */ /* 0x000fe40000011605 */
[----:B------:R-:W-:Y:S02]  /*14f0*/  PLOP3.LUT P0, PT, P0, P1, PT, 0xf8, 0x8f ;  /* 0x00000000008f781c */ /* 0x000fe40000703f70 */
[----:B------:R-:W-:-:S02]  /*1500*/  SHF.R.U32.HI R8, RZ, 0x1, R6 ;  /* 0x00000001ff087819 */ /* 0x000fc40000011606 */
[----:B------:R-:W-:-:S04]  /*1510*/  SEL R3, RZ, 0x1, !P0 ;  /* 0x00000001ff037807 */ /* 0x000fc80004000000 */
[----:B------:R-:W-:-:S04]  /*1520*/  LOP3.LUT R3, R3, 0x1, R8, 0xf8, !PT ;  /* 0x0000000103037812 */ /* 0x000fc800078ef808 */
[----:B------:R-:W-:-:S05]  /*1530*/  LOP3.LUT R3, R3, R6, RZ, 0xc0, !PT ;  /* 0x0000000603037212 */ /* 0x000fca00078ec0ff */
[----:B------:R-:W-:-:S05]  /*1540*/  IMAD.IADD R3, R8, 0x1, R3 ;  /* 0x0000000108037824 */ /* 0x000fca00078e0203 */
[----:B------:R-:W-:Y:S01]  /*1550*/  LOP3.LUT R0, R3, R0, RZ, 0xfc, !PT ;  /* 0x0000000003007212 */ /* 0x000fe200078efcff */
[----:B------:R-:W-:Y:S06]  /*1560*/  BRA `(.L_x_189) ;  /* 0x0000000000107947 */ /* 0x000fec0003800000 */
.L_x_188:
[----:B------:R-:W-:-:S04]  /*1570*/  LOP3.LUT R0, R0, 0x80000000, RZ, 0xc0, !PT ;  /* 0x8000000000007812 */ /* 0x000fc800078ec0ff */
[----:B------:R-:W-:Y:S01]  /*1580*/  LOP3.LUT R0, R0, 0x7f800000, RZ, 0xfc, !PT ;  /* 0x7f80000000007812 */ /* 0x000fe200078efcff */
[----:B------:R-:W-:Y:S06]  /*1590*/  BRA `(.L_x_189) ;  /* 0x0000000000047947 */ /* 0x000fec0003800000 */
.L_x_187:
[----:B------:R-:W-:-:S07]  /*15a0*/  IMAD R0, R6, 0x800000, R0 ;  /* 0x0080000006007824 */ /* 0x000fce00078e0200 */
.L_x_189:
[----:B------:R-:W-:Y:S05]  /*15b0*/  BSYNC.RECONVERGENT B3 ;  /* 0x0000000000037941 */ /* 0x000fea0003800200 */
.L_x_186:
[----:B------:R-:W-:Y:S05]  /*15c0*/  BRA `(.L_x_190) ;  /* 0x0000000000207947 */ /* 0x000fea0003800000 */
.L_x_185:
[----:B------:R-:W-:-:S04]  /*15d0*/  LOP3.LUT R0, R6, 0x80000000, R21, 0x48, !PT ;  /* 0x8000000006007812 */ /* 0x000fc800078e4815 */
[----:B------:R-:W-:Y:S01]  /*15e0*/  LOP3.LUT R0, R0, 0x7f800000, RZ, 0xfc, !PT ;  /* 0x7f80000000007812 */ /* 0x000fe200078efcff */
[----:B------:R-:W-:Y:S06]  /*15f0*/  BRA `(.L_x_190) ;  /* 0x0000000000147947 */ /* 0x000fec0003800000 */
.L_x_184:
[----:B------:R-:W-:Y:S01]  /*1600*/  LOP3.LUT R0, R6, 0x80000000, R21, 0x48, !PT ;  /* 0x8000000006007812 */ /* 0x000fe200078e4815 */
[----:B------:R-:W-:Y:S06]  /*1610*/  BRA `(.L_x_190) ;  /* 0x00000000000c7947 */ /* 0x000fec0003800000 */
.L_x_183:
[----:B------:R-:W0:Y:S01]  /*1620*/  MUFU.RSQ R0, -QNAN ;  /* 0xffc0000000007908 */ /* 0x000e220000001400 */
[----:B------:R-:W-:Y:S05]  /*1630*/  BRA `(.L_x_190) ;  /* 0x0000000000047947 */ /* 0x000fea0003800000 */
.L_x_182:
[----:B------:R-:W-:-:S07]  /*1640*/  FADD.FTZ R0, R21, R0 ;  /* 0x0000000015007221 */ /* 0x000fce0000010000 */
.L_x_190:
[----:B------:R-:W-:Y:S05]  /*1650*/  BSYNC.RECONVERGENT B2 ;  /* 0x0000000000027941 */ /* 0x000fea0003800200 */
.L_x_180:
[----:B------:R-:W-:-:S04]  /*1660*/  IMAD.MOV.U32 R5, RZ, RZ, 0x0 ;  /* 0x00000000ff057424 */ /* 0x000fc800078e00ff */
[----:B0-----:R-:W-:Y:S05]  /*1670*/  RET.REL.NODEC R4 `(_Z6censusPfS_S_iiiiif) ;  /* 0xffffffe804607950 */ /* 0x001fea0003c3ffff */
.L_x_191:
        /* <DEDUP_REMOVED lines=16> */
.L_x_192:


//--------------------- .nv.global.init           --------------------------
	.section	.nv.global.init,"aw",@progbits
.nv.global.init:
	.type		$str$2,@object
	.size		$str$2,($str - $str$2)
$str$2:
        /*0000*/ 	.byte	0x76, 0x61, 0x6c, 0x73, 0x5f, 0x73, 0x69, 0x7a, 0x65, 0x20, 0x3e, 0x20, 0x30, 0x00
	.type		$str,@object
	.size		$str,($str$1 - $str)
$str:
        /*000e*/ 	.byte	0x6f, 0x75, 0x74, 0x6c, 0x69, 0x65, 0x72, 0x5b, 0x69, 0x6e, 0x64, 0x5d, 0x20, 0x21, 0x3d, 0x20
        /*001e*/ 	.byte	0x32, 0x00
	.type		$str$1,@object
	.size		$str$1,(__unnamed_1 - $str$1)
$str$1:
        /*0020*/ 	.byte	0x2f, 0x74, 0x6d, 0x70, 0x2f, 0x73, 0x61, 0x73, 0x73, 0x5f, 0x63, 0x75, 0x5f, 0x63, 0x6a, 0x6e
        /*0030*/ 	.byte	0x7a, 0x66, 0x6e, 0x68, 0x6d, 0x2f, 0x6b, 0x2e, 0x63, 0x75, 0x00
	.type		__unnamed_1,@object
	.size		__unnamed_1,(.L_0 - __unnamed_1)
__unnamed_1:
        /*003b*/ 	.byte	0x76, 0x6f, 0x69, 0x64, 0x20, 0x69, 0x6e, 0x74, 0x65, 0x72, 0x70, 0x6f, 0x6c, 0x61, 0x74, 0x65
        /*004b*/ 	.byte	0x5f, 0x6d, 0x69, 0x73, 0x6d, 0x61, 0x74, 0x63, 0x68, 0x28, 0x66, 0x6c, 0x6f, 0x61, 0x74, 0x20
        /*005b*/ 	.byte	0x2a, 0x2c, 0x20, 0x66, 0x6c, 0x6f, 0x61, 0x74, 0x20, 0x2a, 0x2c, 0x20, 0x66, 0x6c, 0x6f, 0x61
        /*006b*/ 	.byte	0x74, 0x20, 0x2a, 0x2c, 0x20, 0x69, 0x6e, 0x74, 0x2c, 0x20, 0x69, 0x6e, 0x74, 0x2c, 0x20, 0x69
        /*007b*/ 	.byte	0x6e, 0x74, 0x29, 0x00
.L_0:


//--------------------- .nv.shared.reserved.0     --------------------------
	.section	.nv.shared.reserved.0,"aw",@nobits
	.weak		__nv_reservedSMEM_offset_0_alias
	.size		__nv_reservedSMEM_offset_0_alias, 0, 64
	.other		__nv_reservedSMEM_offset_0_alias,@"STO_CUDA_RESERVED_SHARED STV_DEFAULT"
__nv_reservedSMEM_offset_0_alias:
	.zero		0
	.zero		64


//--------------------- .nv.constant0._Z13dtransform_udPfS_iii --------------------------
	.section	.nv.constant0._Z13dtransform_udPfS_iii,"a",@progbits
	.sectionflags	@""
	.align	4
.nv.constant0._Z13dtransform_udPfS_iii:
	.zero		924


//--------------------- .nv.constant0._Z13dtransform_lrPfS_iii --------------------------
	.section	.nv.constant0._Z13dtransform_lrPfS_iii,"a",@progbits
	.sectionflags	@""
	.align	4
.nv.constant0._Z13dtransform_lrPfS_iii:
	.zero		924


//--------------------- .nv.constant0._Z21interpolate_occlusionPfS_S_ii --------------------------
	.section	.nv.constant0._Z21interpolate_occlusionPfS_S_ii,"a",@progbits
	.sectionflags	@""
	.align	4
.nv.constant0._Z21interpolate_occlusionPfS_S_ii:
	.zero		928


//--------------------- .nv.constant0._Z20interpolate_mismatchPfS_S_iii --------------------------
	.section	.nv.constant0._Z20interpolate_mismatchPfS_S_iii,"a",@progbits
	.sectionflags	@""
	.align	4
.nv.constant0._Z20interpolate_mismatchPfS_S_iii:
	.zero		932


//--------------------- .nv.constant0._Z17outlier_detectionPfS_S_iii --------------------------
	.section	.nv.constant0._Z17outlier_detectionPfS_S_iii,"a",@progbits
	.sectionflags	@""
	.align	4
.nv.constant0._Z17outlier_detectionPfS_S_iii:
	.zero		932


//--------------------- .nv.constant0._Z11linear_combPfS_S_iff --------------------------
	.section	.nv.constant0._Z11linear_combPfS_S_iff,"a",@progbits
	.sectionflags	@""
	.align	4
.nv.constant0._Z11linear_combPfS_S_iff:
	.zero		932


//--------------------- .nv.constant0._Z9sad_colorPfS_S_iiiif --------------------------
	.section	.nv.constant0._Z9sad_colorPfS_S_iiiif,"a",@progbits
	.sectionflags	@""
	.align	4
.nv.constant0._Z9sad_colorPfS_S_iiiif:
	.zero		940


//--------------------- .nv.constant0._Z6censusPfS_S_iiiiif --------------------------
	.section	.nv.constant0._Z6censusPfS_S_iiiiif,"a",@progbits
	.sectionflags	@""
	.align	4
.nv.constant0._Z6censusPfS_S_iiiiif:
	.zero		944


//--------------------- SYMBOLS --------------------------

	.type		.nv.reservedSmem.offset0,@object
	.size		.nv.reservedSmem.offset0,0x4
	.type		__assertfail,@function
